def matmul_kernel(
    a_ptr,
    b_ptr,
    c_ptr,
    M,
    N,
    K,
    stride_am,
    stride_ak,
    stride_bk,
    stride_bn,
    stride_cm,
    stride_cn,
    BLOCK_M: tl.constexpr,
    BLOCK_N: tl.constexpr,
    BLOCK_K: tl.constexpr,
    GROUP_M: tl.constexpr,
):
    pid = tl.program_id(axis=0)
    num_pid_m = tl.cdiv(M, BLOCK_M)
    num_pid_n = tl.cdiv(N, BLOCK_N)
    num_pid_in_group = GROUP_M * num_pid_n
    group_id = pid // num_pid_in_group
    first_pid_m = group_id * GROUP_M
    group_size_m = min(num_pid_m - first_pid_m, GROUP_M)
    pid_m = first_pid_m + ((pid % num_pid_in_group) % group_size_m)
    pid_n = (pid % num_pid_in_group) // group_size_m

    offs_am = (pid_m * BLOCK_M + tl.arange(0, BLOCK_M)) % M
    offs_bn = (pid_n * BLOCK_N + tl.arange(0, BLOCK_N)) % N
    offs_k = tl.arange(0, BLOCK_K)
    a_ptrs = a_ptr + offs_am[:, None] * stride_am + offs_k[None, :] * stride_ak
    b_ptrs = b_ptr + offs_k[:, None] * stride_bk + offs_bn[None, :] * stride_bn

    acc = tl.zeros((BLOCK_M, BLOCK_N), dtype=tl.float32)
    for kk in range(0, tl.cdiv(K, BLOCK_K)):
        a = tl.load(a_ptrs, mask=offs_k[None, :] < K - kk * BLOCK_K, other=0.0)
        b = tl.load(b_ptrs, mask=offs_k[:, None] < K - kk * BLOCK_K, other=0.0)
        acc = tl.dot(a, b, acc)
        a_ptrs += BLOCK_K * stride_ak
        b_ptrs += BLOCK_K * stride_bk

    c = acc.to(c_ptr.dtype.element_ty)
    offs_cm = pid_m * BLOCK_M + tl.arange(0, BLOCK_M)
    offs_cn = pid_n * BLOCK_N + tl.arange(0, BLOCK_N)
    c_ptrs = c_ptr + offs_cm[:, None] * stride_cm + offs_cn[None, :] * stride_cn
    mask = (offs_cm[:, None] < M) & (offs_cn[None, :] < N)
    tl.store(c_ptrs, c, mask=mask)

# config = {"BLOCK_K": 128, "BLOCK_M": 128, "BLOCK_N": 128, "GROUP_M": 8, "arch": "sm_90", "dtype": "fp8e5m2", "num_ctas": 2, "num_stages": 3, "num_warps": 4}
# arch = sm_90


// ===== COMPILED SASS (sm_90a) =====

	.target	sm_90a

	.elftype	@"ET_EXEC"


//--------------------- .note.nv.tkinfo           --------------------------
	.section	.note.nv.tkinfo,"",@"SHT_NOTE"
	.sectionflags	@"SHF_NOTE_NV_TKINFO"
	.tkinfo
        /*0018*/ 	.word	0x00000002
        /*0030*/ 	.string	""
        /*0030*/ 	.string	"ptxas"
        /*0030*/ 	.string	"Cuda compilation tools, release 13.0, V13.0.88"
        /*0030*/ 	.string	"Build cuda_13.0.r13.0/compiler.36424714_0"
        /*0030*/ 	.string	"-v  -suppress-debug-info  -lineinfo  -arch sm_90a "



//--------------------- .note.nv.cuinfo           --------------------------
	.section	.note.nv.cuinfo,"",@"SHT_NOTE"
	.sectionflags	@"SHF_NOTE_NV_CUINFO"
        /*0018*/ 	.short	0x0002
        /*001a*/ 	.short	0x005a
        /*001c*/ 	.short	0x0082
	.zero		2


//--------------------- .nv.info                  --------------------------
	.section	.nv.info,"",@"SHT_CUDA_INFO"
	.align	4


	//----- nvinfo : EIATTR_REGCOUNT
	.align		4
        /*0000*/ 	.byte	0x04, 0x2f
        /*0002*/ 	.short	(.L_1 - .L_0)
	.align		4
.L_0:
        /*0004*/ 	.word	index@(matmul_kernel)
        /*0008*/ 	.word	0x000000ff


	//----- nvinfo : EIATTR_FRAME_SIZE
	.align		4
.L_1:
        /*000c*/ 	.byte	0x04, 0x11
        /*000e*/ 	.short	(.L_3 - .L_2)
	.align		4
.L_2:
        /*0010*/ 	.word	index@(matmul_kernel)
        /*0014*/ 	.word	0x00000678


	//----- nvinfo : EIATTR_MIN_STACK_SIZE
	.align		4
.L_3:
        /*0018*/ 	.byte	0x04, 0x12
        /*001a*/ 	.short	(.L_5 - .L_4)
	.align		4
.L_4:
        /*001c*/ 	.word	index@(matmul_kernel)
        /*0020*/ 	.word	0x00000678
.L_5:


//--------------------- .nv.compat                --------------------------
	.section	.nv.compat,"",@"SHT_CUDA_COMPAT_INFO"
	.align	4
        /*0000*/ 	.byte	0x02, 0x09, 0x01, 0x00, 0x02, 0x02, 0x04, 0x00, 0x02, 0x05, 0x05, 0x00, 0x03, 0x07, 0x01, 0x01
        /*0010*/ 	.byte	0x02, 0x03, 0x00, 0x00, 0x02, 0x06, 0x01, 0x00, 0x04, 0x0b, 0x08, 0x00, 0x00, 0x00, 0x00, 0x00
        /*0020*/ 	.byte	0x00, 0x00, 0x00, 0x00


//--------------------- .nv.info.matmul_kernel    --------------------------
	.section	.nv.info.matmul_kernel,"",@"SHT_CUDA_INFO"
	.sectionflags	@""
	.align	4


	//----- nvinfo : EIATTR_CUDA_API_VERSION
	.align		4
        /*0000*/ 	.byte	0x04, 0x37
        /*0002*/ 	.short	(.L_7 - .L_6)
.L_6:
        /*0004*/ 	.word	0x00000082


	//----- nvinfo : EIATTR_KPARAM_INFO
	.align		4
.L_7:
        /*0008*/ 	.byte	0x04, 0x17
        /*000a*/ 	.short	(.L_9 - .L_8)
.L_8:
        /*000c*/ 	.word	0x00000000
        /*0010*/ 	.short	0x000d
        /*0012*/ 	.short	0x0048
        /*0014*/ 	.byte	0x00, 0xf4, 0x21, 0x00


	//----- nvinfo : EIATTR_KPARAM_INFO
	.align		4
.L_9:
        /*0018*/ 	.byte	0x04, 0x17
        /*001a*/ 	.short	(.L_11 - .L_10)
.L_10:
        /*001c*/ 	.word	0x00000000
        /*0020*/ 	.short	0x000c
        /*0022*/ 	.short	0x0040
        /*0024*/ 	.byte	0x00, 0xf4, 0x21, 0x00


	//----- nvinfo : EIATTR_KPARAM_INFO
	.align		4
.L_11:
        /*0028*/ 	.byte	0x04, 0x17
        /*002a*/ 	.short	(.L_13 - .L_12)
.L_12:
        /*002c*/ 	.word	0x00000000
        /*0030*/ 	.short	0x000b
        /*0032*/ 	.short	0x0038
        /*0034*/ 	.byte	0x00, 0xf0, 0x11, 0x00


	//----- nvinfo : EIATTR_KPARAM_INFO
	.align		4
.L_13:
        /*0038*/ 	.byte	0x04, 0x17
        /*003a*/ 	.short	(.L_15 - .L_14)
.L_14:
        /*003c*/ 	.word	0x00000000
        /*0040*/ 	.short	0x000a
        /*0042*/ 	.short	0x0034
        /*0044*/ 	.byte	0x00, 0xf0, 0x11, 0x00


	//----- nvinfo : EIATTR_KPARAM_INFO
	.align		4
.L_15:
        /*0048*/ 	.byte	0x04, 0x17
        /*004a*/ 	.short	(.L_17 - .L_16)
.L_16:
        /*004c*/ 	.word	0x00000000
        /*0050*/ 	.short	0x0009
        /*0052*/ 	.short	0x0030
        /*0054*/ 	.byte	0x00, 0xf0, 0x11, 0x00


	//----- nvinfo : EIATTR_KPARAM_INFO
	.align		4
.L_17:
        /*0058*/ 	.byte	0x04, 0x17
        /*005a*/ 	.short	(.L_19 - .L_18)
.L_18:
        /*005c*/ 	.word	0x00000000
        /*0060*/ 	.short	0x0008
        /*0062*/ 	.short	0x002c
        /*0064*/ 	.byte	0x00, 0xf0, 0x11, 0x00


	//----- nvinfo : EIATTR_KPARAM_INFO
	.align		4
.L_19:
        /*0068*/ 	.byte	0x04, 0x17
        /*006a*/ 	.short	(.L_21 - .L_20)
.L_20:
        /*006c*/ 	.word	0x00000000
        /*0070*/ 	.short	0x0007
        /*0072*/ 	.short	0x0028
        /*0074*/ 	.byte	0x00, 0xf0, 0x11, 0x00


	//----- nvinfo : EIATTR_KPARAM_INFO
	.align		4
.L_21:
        /*0078*/ 	.byte	0x04, 0x17
        /*007a*/ 	.short	(.L_23 - .L_22)
.L_22:
        /*007c*/ 	.word	0x00000000
        /*0080*/ 	.short	0x0006
        /*0082*/ 	.short	0x0024
        /*0084*/ 	.byte	0x00, 0xf0, 0x11, 0x00


	//----- nvinfo : EIATTR_KPARAM_INFO
	.align		4
.L_23:
        /*0088*/ 	.byte	0x04, 0x17
        /*008a*/ 	.short	(.L_25 - .L_24)
.L_24:
        /*008c*/ 	.word	0x00000000
        /*0090*/ 	.short	0x0005
        /*0092*/ 	.short	0x0020
        /*0094*/ 	.byte	0x00, 0xf0, 0x11, 0x00


	//----- nvinfo : EIATTR_KPARAM_INFO
	.align		4
.L_25:
        /*0098*/ 	.byte	0x04, 0x17
        /*009a*/ 	.short	(.L_27 - .L_26)
.L_26:
        /*009c*/ 	.word	0x00000000
        /*00a0*/ 	.short	0x0004
        /*00a2*/ 	.short	0x001c
        /*00a4*/ 	.byte	0x00, 0xf0, 0x11, 0x00


	//----- nvinfo : EIATTR_KPARAM_INFO
	.align		4
.L_27:
        /*00a8*/ 	.byte	0x04, 0x17
        /*00aa*/ 	.short	(.L_29 - .L_28)
.L_28:
        /*00ac*/ 	.word	0x00000000
        /*00b0*/ 	.short	0x0003
        /*00b2*/ 	.short	0x0018
        /*00b4*/ 	.byte	0x00, 0xf0, 0x11, 0x00


	//----- nvinfo : EIATTR_KPARAM_INFO
	.align		4
.L_29:
        /*00b8*/ 	.byte	0x04, 0x17
        /*00ba*/ 	.short	(.L_31 - .L_30)
.L_30:
        /*00bc*/ 	.word	0x00000000
        /*00c0*/ 	.short	0x0002
        /*00c2*/ 	.short	0x0010
        /*00c4*/ 	.byte	0x00, 0xf4, 0x21, 0x00


	//----- nvinfo : EIATTR_KPARAM_INFO
	.align		4
.L_31:
        /*00c8*/ 	.byte	0x04, 0x17
        /*00ca*/ 	.short	(.L_33 - .L_32)
.L_32:
        /*00cc*/ 	.word	0x00000000
        /*00d0*/ 	.short	0x0001
        /*00d2*/ 	.short	0x0008
        /*00d4*/ 	.byte	0x00, 0xf4, 0x21, 0x00


	//----- nvinfo : EIATTR_KPARAM_INFO
	.align		4
.L_33:
        /*00d8*/ 	.byte	0x04, 0x17
        /*00da*/ 	.short	(.L_35 - .L_34)
.L_34:
        /*00dc*/ 	.word	0x00000000
        /*00e0*/ 	.short	0x0000
        /*00e2*/ 	.short	0x0000
        /*00e4*/ 	.byte	0x00, 0xf4, 0x21, 0x00


	//----- nvinfo : EIATTR_EXPLICIT_CLUSTER
	.align		4
.L_35:
        /*00e8*/ 	.byte	0x01, 0x3e
	.zero		2


	//----- nvinfo : EIATTR_CTA_PER_CLUSTER
	.align		4
        /*00ec*/ 	.byte	0x04, 0x3d
        /*00ee*/ 	.short	(.L_37 - .L_36)
.L_36:
        /*00f0*/ 	.word	0x00000002
        /*00f4*/ 	.word	0x00000001
        /*00f8*/ 	.word	0x00000001


	//----- nvinfo : EIATTR_SPARSE_MMA_MASK
	.align		4
.L_37:
        /*00fc*/ 	.byte	0x03, 0x50
        /*00fe*/ 	.short	0x0000


	//----- nvinfo : EIATTR_MAXREG_COUNT
	.align		4
        /*0100*/ 	.byte	0x03, 0x1b
        /*0102*/ 	.short	0x00ff


	//----- nvinfo : EIATTR_NUM_BARRIERS
	.align		4
        /*0104*/ 	.byte	0x02, 0x4c
        /*0106*/ 	.byte	0x01
	.zero		1


	//----- nvinfo : EIATTR_ANNOTATIONS
	.align		4
        /*0108*/ 	.byte	0x04, 0x55
        /*010a*/ 	.short	(.L_39 - .L_38)


	//   ....[0]....
.L_38:
        /*010c*/ 	.word	0x00000001
        /*0110*/ 	.byte	0xe0, 0x05, 0x00, 0x00, 0x01, 0x00, 0x00, 0x00, 0xc0, 0x09, 0x00, 0x00, 0x01, 0x00, 0x00, 0x00
        /* <DEDUP_REMOVED lines=695> */
        /*2c90*/ 	.byte	0x80, 0x20, 0x01, 0x00


	//----- nvinfo : EIATTR_MERCURY_ISA_VERSION
	.align		4
.L_39:
        /*2c94*/ 	.byte	0x03, 0x5f
        /*2c96*/ 	.short	0x0101


	//----- nvinfo : EIATTR_EXIT_INSTR_OFFSETS
	.align		4
        /*2c98*/ 	.byte	0x04, 0x1c
        /*2c9a*/ 	.short	(.L_41 - .L_40)


	//   ....[0]....
.L_40:
        /*2c9c*/ 	.word	0x00014160


	//   ....[1]....
        /*2ca0*/ 	.word	0x00014180


	//----- nvinfo : EIATTR_REQNTID
	.align		4
.L_41:
        /*2ca4*/ 	.byte	0x04, 0x10
        /*2ca6*/ 	.short	(.L_43 - .L_42)
.L_42:
        /*2ca8*/ 	.word	0x00000080
        /*2cac*/ 	.word	0x00000001
        /*2cb0*/ 	.word	0x00000001


	//----- nvinfo : EIATTR_CBANK_PARAM_SIZE
	.align		4
.L_43:
        /*2cb4*/ 	.byte	0x03, 0x19
        /*2cb6*/ 	.short	0x0050


	//----- nvinfo : EIATTR_PARAM_CBANK
	.align		4
        /*2cb8*/ 	.byte	0x04, 0x0a
        /*2cba*/ 	.short	(.L_45 - .L_44)
	.align		4
.L_44:
        /*2cbc*/ 	.word	index@(.nv.constant0.matmul_kernel)
        /*2cc0*/ 	.short	0x0210
        /*2cc2*/ 	.short	0x0050


	//----- nvinfo : EIATTR_SW_WAR
	.align		4
.L_45:
        /*2cc4*/ 	.byte	0x04, 0x36
        /*2cc6*/ 	.short	(.L_47 - .L_46)
.L_46:
        /*2cc8*/ 	.word	0x00000008
.L_47:


//--------------------- .nv.callgraph             --------------------------
	.section	.nv.callgraph,"",@"SHT_CUDA_CALLGRAPH"
	.align	4
	.sectionentsize	8
	.align		4
        /*0000*/ 	.word	0x00000000
	.align		4
        /*0004*/ 	.word	0xffffffff
	.align		4
        /*0008*/ 	.word	0x00000000
	.align		4
        /*000c*/ 	.word	0xfffffffe
	.align		4
        /*0010*/ 	.word	0x00000000
	.align		4
        /*0014*/ 	.word	0xfffffffd
	.align		4
        /*0018*/ 	.word	0x00000000
	.align		4
        /*001c*/ 	.word	0xfffffffc


//--------------------- .text.matmul_kernel       --------------------------
	.section	.text.matmul_kernel,"ax",@progbits
	.align	128
        .global         matmul_kernel
        .type           matmul_kernel,@function
        .size           matmul_kernel,(.L_x_4 - matmul_kernel)
        .other          matmul_kernel,@"STO_CUDA_ENTRY STV_DEFAULT"
matmul_kernel:
.text.matmul_kernel:
[----:B------:R-:W0:Y:S08]  /*0000*/  LDC R1, c[0x0][0x28] ;  /* 0x00000a00ff017b82 */ /* 0x000e300000000800 */
[----:B------:R-:W1:Y:S01]  /*0010*/  LDC.64 R44, c[0x0][0x228] ;  /* 0x00008a00ff2c7b82 */ /* 0x000e620000000a00 */
[----:B0-----:R-:W-:Y:S01]  /*0020*/  VIADD R1, R1, 0xfffff988 ;  /* 0xfffff98801017836 */ /* 0x001fe20000000000 */
[----:B------:R-:W-:Y:S01]  /*0030*/  UMOV UR5, 0x400 ;  /* 0x0000040000057882 */ /* 0x000fe20000000000 */
[----:B------:R-:W-:-:S05]  /*0040*/  ULDC.64 UR14, c[0x0][0x208] ;  /* 0x00008200000e7ab9 */ /* 0x000fca0000000a00 */
[----:B------:R-:W0:Y:S08]  /*0050*/  S2UR UR4, SR_CTAID.X ;  /* 0x00000000000479c3 */ /* 0x000e300000002500 */
[----:B------:R-:W2:Y:S01]  /*0060*/  LDC R114, c[0x0][0x230] ;  /* 0x00008c00ff727b82 */ /* 0x000ea20000000800 */
[----:B-1----:R-:W-:-:S07]  /*0070*/  VIADD R0, R45, 0x7f ;  /* 0x0000007f2d007836 */ /* 0x002fce0000000000 */
[----:B------:R-:W1:Y:S01]  /*0080*/  S2UR UR12, SR_CgaCtaId ;  /* 0x00000000000c79c3 */ /* 0x000e620000008800 */
[----:B------:R-:W-:Y:S02]  /*0090*/  SHF.R.S32.HI R3, RZ, 0x1f, R0 ;  /* 0x0000001fff037819 */ /* 0x000fe40000011400 */
[----:B0-----:R-:W-:Y:S01]  /*00a0*/  I2FP.F32.U32 R5, UR4 ;  /* 0x0000000400057c45 */ /* 0x001fe20008201000 */
[----:B------:R-:W-:Y:S01]  /*00b0*/  ULDC UR4, c[0x0][0x150] ;  /* 0x0000540000047ab9 */ /* 0x000fe20000000800 */
[----:B------:R-:W-:-:S03]  /*00c0*/  LEA.HI R3, R3, R0, RZ, 0x7 ;  /* 0x0000000003037211 */ /* 0x000fc600078f38ff */
[----:B------:R-:W-:Y:S01]  /*00d0*/  FMUL R5, R5, UR4 ;  /* 0x0000000405057c20 */ /* 0x000fe20008400000 */
[----:B------:R-:W-:Y:S01]  /*00e0*/  SHF.R.S32.HI R3, RZ, 0x7, R3 ;  /* 0x00000007ff037819 */ /* 0x000fe20000011403 */
[----:B--2---:R-:W-:-:S04]  /*00f0*/  VIADD R114, R114, 0x7f ;  /* 0x0000007f72727836 */ /* 0x004fc80000000000 */
[----:B------:R-:W-:Y:S01]  /*0100*/  IMAD.SHL.U32 R4, R3, 0x8, RZ ;  /* 0x0000000803047824 */ /* 0x000fe200078e00ff */
[----:B------:R-:W0:Y:S04]  /*0110*/  F2I.U32.TRUNC.NTZ R5, R5 ;  /* 0x0000000500057305 */ /* 0x000e28000020f000 */
[----:B------:R-:W-:Y:S01]  /*0120*/  IABS R7, R4 ;  /* 0x0000000400077213 */ /* 0x000fe20000000000 */
[----:B-1----:R-:W-:Y:S02]  /*0130*/  USHF.L.U32 UR4, UR12, 0x6, URZ ;  /* 0x000000060c047899 */ /* 0x002fe4000800063f */
[----:B------:R-:W-:Y:S01]  /*0140*/  ULEA UR12, UR12, UR5, 0x18 ;  /* 0x000000050c0c7291 */ /* 0x000fe2000f8ec03f */
[----:B------:R-:W1:Y:S01]  /*0150*/  I2F.RP R0, R7 ;  /* 0x0000000700007306 */ /* 0x000e620000209400 */
[----:B------:R-:W-:Y:S01]  /*0160*/  ULOP3.LUT UR4, UR4, 0x40, URZ, 0xc0, !UPT ;  /* 0x0000004004047892 */ /* 0x000fe2000f8ec03f */
[----:B0-----:R-:W-:-:S06]  /*0170*/  IABS R11, R5 ;  /* 0x00000005000b7213 */ /* 0x001fcc0000000000 */
[----:B-1----:R-:W0:Y:S02]  /*0180*/  MUFU.RCP R0, R0 ;  /* 0x0000000000007308 */ /* 0x002e240000001000 */
[----:B0-----:R-:W-:Y:S01]  /*0190*/  VIADD R2, R0, 0xffffffe ;  /* 0x0ffffffe00027836 */ /* 0x001fe20000000000 */
[----:B------:R-:W-:-:S05]  /*01a0*/  IABS R0, R4 ;  /* 0x0000000400007213 */ /* 0x000fca0000000000 */
[----:B------:R0:W1:Y:S01]  /*01b0*/  F2I.FTZ.U32.TRUNC.NTZ R3, R2 ;  /* 0x0000000200037305 */ /* 0x000062000021f000 */
[----:B------:R-:W-:Y:S02]  /*01c0*/  IMAD.MOV R0, RZ, RZ, -R0 ;  /* 0x000000ffff007224 */ /* 0x000fe400078e0a00 */
[----:B0-----:R-:W-:Y:S02]  /*01d0*/  IMAD.MOV.U32 R2, RZ, RZ, RZ ;  /* 0x000000ffff027224 */ /* 0x001fe400078e00ff */
[----:B-1----:R-:W-:-:S04]  /*01e0*/  IMAD.MOV R6, RZ, RZ, -R3 ;  /* 0x000000ffff067224 */ /* 0x002fc800078e0a03 */
[----:B------:R-:W-:-:S04]  /*01f0*/  IMAD R9, R6, R7, RZ ;  /* 0x0000000706097224 */ /* 0x000fc800078e02ff */
[----:B------:R-:W-:-:S06]  /*0200*/  IMAD.HI.U32 R2, R3, R9, R2 ;  /* 0x0000000903027227 */ /* 0x000fcc00078e0002 */
[----:B------:R-:W-:-:S04]  /*0210*/  IMAD.HI.U32 R2, R2, R11, RZ ;  /* 0x0000000b02027227 */ /* 0x000fc800078e00ff */
[----:B------:R-:W-:-:S05]  /*0220*/  IMAD R0, R2, R0, R11 ;  /* 0x0000000002007224 */ /* 0x000fca00078e020b */
[----:B------:R-:W-:-:S13]  /*0230*/  ISETP.GT.U32.AND P1, PT, R7, R0, PT ;  /* 0x000000000700720c */ /* 0x000fda0003f24070 */
[----:B------:R-:W-:Y:S02]  /*0240*/  @!P1 IMAD.IADD R0, R0, 0x1, -R7 ;  /* 0x0000000100009824 */ /* 0x000fe400078e0a07 */
[----:B------:R-:W-:Y:S01]  /*0250*/  @!P1 VIADD R2, R2, 0x1 ;  /* 0x0000000102029836 */ /* 0x000fe20000000000 */
[----:B------:R-:W-:Y:S02]  /*0260*/  ISETP.NE.AND P1, PT, R4, RZ, PT ;  /* 0x000000ff0400720c */ /* 0x000fe40003f25270 */
[----:B------:R-:W-:Y:S02]  /*0270*/  ISETP.GE.U32.AND P0, PT, R0, R7, PT ;  /* 0x000000070000720c */ /* 0x000fe40003f06070 */
[----:B------:R-:W-:-:S04]  /*0280*/  LOP3.LUT R0, R5, R4, RZ, 0x3c, !PT ;  /* 0x0000000405007212 */ /* 0x000fc800078e3cff */
[----:B------:R-:W-:Y:S01]  /*0290*/  ISETP.GE.AND P2, PT, R0, RZ, PT ;  /* 0x000000ff0000720c */ /* 0x000fe20003f46270 */
[----:B------:R-:W-:-:S05]  /*02a0*/  VIADD R0, R44, 0x7f ;  /* 0x0000007f2c007836 */ /* 0x000fca0000000000 */
[----:B------:R-:W-:Y:S01]  /*02b0*/  SHF.R.S32.HI R3, RZ, 0x1f, R0 ;  /* 0x0000001fff037819 */ /* 0x000fe20000011400 */
[----:B------:R-:W-:-:S03]  /*02c0*/  @P0 VIADD R2, R2, 0x1 ;  /* 0x0000000102020836 */ /* 0x000fc60000000000 */
[----:B------:R-:W-:-:S03]  /*02d0*/  LEA.HI R3, R3, R0, RZ, 0x7 ;  /* 0x0000000003037211 */ /* 0x000fc600078f38ff */
[----:B------:R-:W-:Y:S01]  /*02e0*/  @!P2 IMAD.MOV R2, RZ, RZ, -R2 ;  /* 0x000000ffff02a224 */ /* 0x000fe200078e0a02 */
[----:B------:R-:W-:-:S05]  /*02f0*/  @!P1 LOP3.LUT R2, RZ, R4, RZ, 0x33, !PT ;  /* 0x00000004ff029212 */ /* 0x000fca00078e33ff */
[----:B------:R-:W-:Y:S02]  /*0300*/  IMAD.SHL.U32 R6, R2, 0x8, RZ ;  /* 0x0000000802067824 */ /* 0x000fe400078e00ff */
[----:B------:R-:W-:-:S03]  /*0310*/  IMAD.MOV R2, RZ, RZ, -R2 ;  /* 0x000000ffff027224 */ /* 0x000fc600078e0a02 */
[----:B------:R-:W-:Y:S01]  /*0320*/  LEA.HI.SX32 R3, R3, -R6, 0x19 ;  /* 0x8000000603037211 */ /* 0x000fe200078fcaff */
[----:B------:R-:W-:-:S03]  /*0330*/  IMAD R11, R4, R2, R5 ;  /* 0x00000002040b7224 */ /* 0x000fc600078e0205 */
[----:B------:R-:W-:-:S04]  /*0340*/  VIMNMX R8, R3, 0x8, PT ;  /* 0x0000000803087848 */ /* 0x000fc80003fe0100 */
[-C--:B------:R-:W-:Y:S02]  /*0350*/  IABS R7, R8.reuse ;  /* 0x0000000800077213 */ /* 0x080fe40000000000 */
[----:B------:R-:W-:Y:S02]  /*0360*/  IABS R4, R8 ;  /* 0x0000000800047213 */ /* 0x000fe40000000000 */
[----:B------:R-:W0:Y:S08]  /*0370*/  I2F.RP R0, R7 ;  /* 0x0000000700007306 */ /* 0x000e300000209400 */
[----:B0-----:R-:W0:Y:S02]  /*0380*/  MUFU.RCP R0, R0 ;  /* 0x0000000000007308 */ /* 0x001e240000001000 */
[----:B0-----:R-:W-:-:S06]  /*0390*/  VIADD R3, R0, 0xffffffe ;  /* 0x0ffffffe00037836 */ /* 0x001fcc0000000000 */
[----:B------:R-:W0:Y:S02]  /*03a0*/  F2I.FTZ.U32.TRUNC.NTZ R3, R3 ;  /* 0x0000000300037305 */ /* 0x000e24000021f000 */
[----:B0-----:R-:W-:-:S04]  /*03b0*/  IMAD.MOV R9, RZ, RZ, -R3 ;  /* 0x000000ffff097224 */ /* 0x001fc800078e0a03 */
[----:B------:R-:W-:Y:S01]  /*03c0*/  IMAD.MOV.U32 R2, RZ, RZ, R9 ;  /* 0x000000ffff027224 */ /* 0x000fe200078e0009 */
[----:B------:R-:W-:-:S03]  /*03d0*/  IABS R9, R11 ;  /* 0x0000000b00097213 */ /* 0x000fc60000000000 */
[----:B------:R-:W-:Y:S02]  /*03e0*/  IMAD R5, R2, R7, RZ ;  /* 0x0000000702057224 */ /* 0x000fe400078e02ff */
[----:B------:R-:W-:-:S04]  /*03f0*/  IMAD.MOV.U32 R2, RZ, RZ, RZ ;  /* 0x000000ffff027224 */ /* 0x000fc800078e00ff */
[----:B------:R-:W-:-:S04]  /*0400*/  IMAD.HI.U32 R2, R3, R5, R2 ;  /* 0x0000000503027227 */ /* 0x000fc800078e0002 */
[----:B------:R-:W-:Y:S02]  /*0410*/  IMAD.MOV R3, RZ, RZ, -R4 ;  /* 0x000000ffff037224 */ /* 0x000fe400078e0a04 */
        /* <DEDUP_REMOVED lines=8> */
[----:B------:R-:W-:Y:S02]  /*04a0*/  ISETP.GE.AND P2, PT, R2, RZ, PT ;  /* 0x000000ff0200720c */ /* 0x000fe40003f46270 */
[----:B------:R-:W0:Y:S05]  /*04b0*/  S2R R2, SR_TID.X ;  /* 0x0000000000027919 */ /* 0x000e2a0000002100 */
[----:B------:R-:W-:Y:S01]  /*04c0*/  @P0 VIADD R0, R0, 0x1 ;  /* 0x0000000100000836 */ /* 0x000fe20000000000 */
[----:B------:R-:W-:-:S05]  /*04d0*/  ISETP.GT.AND P0, PT, R114, 0x7f, PT ;  /* 0x0000007f7200780c */ /* 0x000fca0003f04270 */
[----:B------:R-:W-:Y:S01]  /*04e0*/  @!P2 IMAD.MOV R0, RZ, RZ, -R0 ;  /* 0x000000ffff00a224 */ /* 0x000fe200078e0a00 */
[----:B------:R-:W-:-:S05]  /*04f0*/  @!P1 LOP3.LUT R0, RZ, R8, RZ, 0x33, !PT ;  /* 0x00000008ff009212 */ /* 0x000fca00078e33ff */
[----:B------:R-:W-:Y:S01]  /*0500*/  IMAD.MOV R3, RZ, RZ, -R0 ;  /* 0x000000ffff037224 */ /* 0x000fe200078e0a00 */
[----:B------:R-:W-:-:S03]  /*0510*/  LEA R0, R0, UR4, 0x7 ;  /* 0x0000000400007c11 */ /* 0x000fc6000f8e38ff */
[----:B------:R-:W-:Y:S02]  /*0520*/  IMAD R3, R8, R3, R11 ;  /* 0x0000000308037224 */ /* 0x000fe400078e020b */
[----:B------:R-:W-:Y:S02]  /*0530*/  VIADD R59, R0, 0x1 ;  /* 0x00000001003b7836 */ /* 0x000fe40000000000 */
[----:B------:R-:W-:Y:S02]  /*0540*/  IMAD.IADD R3, R6, 0x1, R3 ;  /* 0x0000000106037824 */ /* 0x000fe400078e0203 */
[C---:B------:R-:W-:Y:S02]  /*0550*/  VIADD R57, R0.reuse, 0x2 ;  /* 0x0000000200397836 */ /* 0x040fe40000000000 */
[C---:B------:R-:W-:Y:S02]  /*0560*/  VIADD R67, R0.reuse, 0x3 ;  /* 0x0000000300437836 */ /* 0x040fe40000000000 */
[----:B------:R-:W-:Y:S01]  /*0570*/  VIADD R65, R0, 0x4 ;  /* 0x0000000400417836 */ /* 0x000fe20000000000 */
[----:B0-----:R-:W-:Y:S01]  /*0580*/  LOP3.LUT R177, R2, 0x7f, RZ, 0xc0, !PT ;  /* 0x0000007f02b17812 */ /* 0x001fe200078ec0ff */
[----:B------:R-:W-:-:S02]  /*0590*/  VIADD R63, R0, 0x5 ;  /* 0x00000005003f7836 */ /* 0x000fc40000000000 */
[C---:B------:R-:W-:Y:S02]  /*05a0*/  VIADD R61, R0.reuse, 0x6 ;  /* 0x00000006003d7836 */ /* 0x040fe40000000000 */
[----:B------:R-:W-:Y:S02]  /*05b0*/  IMAD R88, R3, 0x80, R177 ;  /* 0x0000008003587824 */ /* 0x000fe400078e02b1 */
[C---:B------:R-:W-:Y:S02]  /*05c0*/  VIADD R69, R0.reuse, 0x7 ;  /* 0x0000000700457836 */ /* 0x040fe40000000000 */
[C---:B------:R-:W-:Y:S01]  /*05d0*/  VIADD R79, R0.reuse, 0x8 ;  /* 0x00000008004f7836 */ /* 0x040fe20000000000 */
[----:B------:R0:W-:Y:S01]  /*05e0*/  STL [R1+0x598], R88 ;  /* 0x0005985801007387 */ /* 0x0001e20000100800 */
[C---:B------:R-:W-:Y:S02]  /*05f0*/  VIADD R77, R0.reuse, 0x9 ;  /* 0x00000009004d7836 */ /* 0x040fe40000000000 */
[----:B------:R-:W-:-:S02]  /*0600*/  VIADD R73, R0, 0xa ;  /* 0x0000000a00497836 */ /* 0x000fc40000000000 */
[C---:B------:R-:W-:Y:S02]  /*0610*/  VIADD R71, R0.reuse, 0xb ;  /* 0x0000000b00477836 */ /* 0x040fe40000000000 */
[C---:B------:R-:W-:Y:S02]  /*0620*/  VIADD R75, R0.reuse, 0xc ;  /* 0x0000000c004b7836 */ /* 0x040fe40000000000 */
[C---:B------:R-:W-:Y:S02]  /*0630*/  VIADD R55, R0.reuse, 0xd ;  /* 0x0000000d00377836 */ /* 0x040fe40000000000 */
[C---:B------:R-:W-:Y:S02]  /*0640*/  VIADD R78, R0.reuse, 0xe ;  /* 0x0000000e004e7836 */ /* 0x040fe40000000000 */
        /* <DEDUP_REMOVED lines=48> */
[----:B------:R-:W-:Y:S01]  /*0950*/  VIADD R12, R0, 0x3f ;  /* 0x0000003f000c7836 */ /* 0x000fe20000000000 */
[----:B0-----:R-:W-:Y:S06]  /*0960*/  @P0 BRA `(.L_x_0) ;  /* 0x00000000008c0947 */ /* 0x001fec0003800000 */
[----:B------:R-:W-:Y:S01]  /*0970*/  IMAD.SHL.U32 R2, R2, 0x10, RZ ;  /* 0x0000001002027824 */ /* 0x000fe200078e00ff */
[----:B------:R-:W-:Y:S02]  /*0980*/  CS2R R56, SRZ ;  /* 0x0000000000387805 */ /* 0x000fe4000001ff00 */
[----:B------:R-:W-:Y:S02]  /*0990*/  CS2R R58, SRZ ;  /* 0x00000000003a7805 */ /* 0x000fe4000001ff00 */
[----:B------:R-:W-:Y:S02]  /*09a0*/  CS2R R60, SRZ ;  /* 0x00000000003c7805 */ /* 0x000fe4000001ff00 */
[----:B------:R-:W-:Y:S01]  /*09b0*/  CS2R R62, SRZ ;  /* 0x00000000003e7805 */ /* 0x000fe2000001ff00 */
[----:B------:R0:W-:Y:S01]  /*09c0*/  STL [R1+0x59c], R2 ;  /* 0x00059c0201007387 */ /* 0x0001e20000100800 */
[----:B------:R-:W-:Y:S02]  /*09d0*/  CS2R R64, SRZ ;  /* 0x0000000000407805 */ /* 0x000fe4000001ff00 */
[----:B------:R-:W-:-:S02]  /*09e0*/  CS2R R66, SRZ ;  /* 0x0000000000427805 */ /* 0x000fc4000001ff00 */
[----:B------:R-:W-:Y:S02]  /*09f0*/  CS2R R68, SRZ ;  /* 0x0000000000447805 */ /* 0x000fe4000001ff00 */
[----:B------:R-:W-:Y:S02]  /*0a00*/  CS2R R70, SRZ ;  /* 0x0000000000467805 */ /* 0x000fe4000001ff00 */
[----:B------:R-:W-:Y:S02]  /*0a10*/  CS2R R72, SRZ ;  /* 0x0000000000487805 */ /* 0x000fe4000001ff00 */
[----:B------:R-:W-:Y:S02]  /*0a20*/  CS2R R74, SRZ ;  /* 0x00000000004a7805 */ /* 0x000fe4000001ff00 */
        /* <DEDUP_REMOVED lines=21> */
[----:B------:R-:W-:Y:S01]  /*0b80*/  CS2R R54, SRZ ;  /* 0x0000000000367805 */ /* 0x000fe2000001ff00 */
[----:B0-----:R-:W-:Y:S06]  /*0b90*/  BRA `(.L_x_1) ;  /* 0x0000011400247947 */ /* 0x001fec0003800000 */
.L_x_0:
[----:B------:R-:W-:Y:S01]  /*0ba0*/  IABS R11, R44 ;  /* 0x0000002c000b7213 */ /* 0x000fe20000000000 */
[----:B------:R-:W-:Y:S01]  /*0bb0*/  ULDC UR13, c[0x0][0x23c] ;  /* 0x00008f00000d7ab9 */ /* 0x000fe20000000800 */
[----:B------:R-:W-:Y:S01]  /*0bc0*/  IABS R3, R45 ;  /* 0x0000002d00037213 */ /* 0x000fe20000000000 */
[----:B------:R-:W-:Y:S01]  /*0bd0*/  ULDC.64 UR4, c[0x0][0x218] ;  /* 0x0000860000047ab9 */ /* 0x000fe20000000a00 */
[----:B------:R-:W0:Y:S01]  /*0be0*/  I2F.RP R6, R11 ;  /* 0x0000000b00067306 */ /* 0x000e220000209400 */
[----:B------:R-:W-:Y:S01]  /*0bf0*/  ISETP.GE.AND P0, PT, R12, RZ, PT ;  /* 0x000000ff0c00720c */ /* 0x000fe20003f06270 */
[----:B------:R-:W-:Y:S01]  /*0c00*/  ULDC.64 UR6, c[0x0][0x210] ;  /* 0x0000840000067ab9 */ /* 0x000fe20000000a00 */
[----:B------:R-:W-:Y:S01]  /*0c10*/  IABS R12, R12 ;  /* 0x0000000c000c7213 */ /* 0x000fe20000000000 */
[----:B------:R-:W-:Y:S01]  /*0c20*/  USHF.R.U32.HI UR8, URZ, 0x4, UR12 ;  /* 0x000000043f087899 */ /* 0x000fe2000801160c */
[----:B------:R-:W-:Y:S02]  /*0c30*/  ISETP.GE.AND P1, PT, R10, RZ, PT ;  /* 0x000000ff0a00720c */ /* 0x000fe40003f26270 */
[----:B------:R-:W-:Y:S01]  /*0c40*/  IABS R16, R25 ;  /* 0x0000001900107213 */ /* 0x000fe20000000000 */
[----:B------:R-:W1:Y:S01]  /*0c50*/  I2F.RP R7, R3 ;  /* 0x0000000300077306 */ /* 0x000e620000209400 */
[----:B------:R-:W-:Y:S01]  /*0c60*/  ISETP.NE.AND P5, PT, R44, RZ, PT ;  /* 0x000000ff2c00720c */ /* 0x000fe20003fa5270 */
[----:B------:R-:W-:Y:S01]  /*0c70*/  USGXT.U32 UR8, UR8, 0xe ;  /* 0x0000000e0808789a */ /* 0x000fe20008000000 */
[----:B------:R-:W-:-:S02]  /*0c80*/  ISETP.GE.AND P4, PT, R38, RZ, PT ;  /* 0x000000ff2600720c */ /* 0x000fc40003f86270 */
[----:B------:R-:W-:Y:S02]  /*0c90*/  IABS R40, R70 ;  /* 0x0000004600287213 */ /* 0x000fe40000000000 */
[----:B------:R-:W-:Y:S01]  /*0ca0*/  IABS R39, R66 ;  /* 0x0000004200277213 */ /* 0x000fe20000000000 */
[----:B0-----:R-:W0:Y:S01]  /*0cb0*/  MUFU.RCP R6, R6 ;  /* 0x0000000600067308 */ /* 0x001e220000001000 */
[----:B------:R-:W-:Y:S02]  /*0cc0*/  IABS R81, R61 ;  /* 0x0000003d00517213 */ /* 0x000fe40000000000 */
[----:B------:R-:W-:Y:S02]  /*0cd0*/  IABS R83, R63 ;  /* 0x0000003f00537213 */ /* 0x000fe40000000000 */
[----:B------:R-:W-:Y:S02]  /*0ce0*/  IABS R86, R67 ;  /* 0x0000004300567213 */ /* 0x000fe40000000000 */
[----:B------:R-:W-:Y:S01]  /*0cf0*/  IABS R90, R59 ;  /* 0x0000003b005a7213 */ /* 0x000fe20000000000 */
[----:B-1----:R-:W1:Y:S01]  /*0d00*/  MUFU.RCP R7, R7 ;  /* 0x0000000700077308 */ /* 0x002e620000001000 */
[----:B------:R-:W-:Y:S01]  /*0d10*/  IABS R92, R0 ;  /* 0x00000000005c7213 */ /* 0x000fe20000000000 */
[----:B0-----:R-:W-:Y:S01]  /*0d20*/  VIADD R4, R6, 0xffffffe ;  /* 0x0ffffffe06047836 */ /* 0x001fe20000000000 */
[----:B------:R-:W-:-:S05]  /*0d30*/  IABS R6, R88 ;  /* 0x0000005800067213 */ /* 0x000fca0000000000 */
[----:B------:R0:W2:Y:S01]  /*0d40*/  F2I.FTZ.U32.TRUNC.NTZ R5, R4 ;  /* 0x0000000400057305 */ /* 0x0000a2000021f000 */
[----:B-1----:R-:W-:-:S07]  /*0d50*/  VIADD R8, R7, 0xffffffe ;  /* 0x0ffffffe07087836 */ /* 0x002fce0000000000 */
[----:B------:R1:W3:Y:S01]  /*0d60*/  F2I.FTZ.U32.TRUNC.NTZ R9, R8 ;  /* 0x0000000800097305 */ /* 0x0002e2000021f000 */
[----:B0-----:R-:W-:Y:S02]  /*0d70*/  IMAD.MOV.U32 R4, RZ, RZ, RZ ;  /* 0x000000ffff047224 */ /* 0x001fe400078e00ff */
[----:B--2---:R-:W-:Y:S02]  /*0d80*/  IMAD.MOV R14, RZ, RZ, -R5 ;  /* 0x000000ffff0e7224 */ /* 0x004fe400078e0a05 */
[----:B-1----:R-:W-:Y:S02]  /*0d90*/  IMAD.MOV.U32 R8, RZ, RZ, RZ ;  /* 0x000000ffff087224 */ /* 0x002fe400078e00ff */
[----:B------:R-:W-:-:S04]  /*0da0*/  IMAD R13, R14, R11, RZ ;  /* 0x0000000b0e0d7224 */ /* 0x000fc800078e02ff */
[----:B------:R-:W-:Y:S01]  /*0db0*/  IMAD.HI.U32 R5, R5, R13, R4 ;  /* 0x0000000d05057227 */ /* 0x000fe200078e0004 */
[----:B------:R-:W-:Y:S02]  /*0dc0*/  IABS R13, R38 ;  /* 0x00000026000d7213 */ /* 0x000fe40000000000 */
[----:B------:R-:W-:Y:S01]  /*0dd0*/  IABS R38, R72 ;  /* 0x0000004800267213 */ /* 0x000fe20000000000 */
[----:B---3--:R-:W-:Y:S02]  /*0de0*/  IMAD.MOV R4, RZ, RZ, -R9 ;  /* 0x000000ffff047224 */ /* 0x008fe400078e0a09 */
[----:B------:R-:W-:-:S04]  /*0df0*/  IMAD.HI.U32 R5, R5, R6, RZ ;  /* 0x0000000605057227 */ /* 0x000fc800078e00ff */
[----:B------:R-:W-:-:S04]  /*0e00*/  IMAD.MOV R5, RZ, RZ, -R5 ;  /* 0x000000ffff057224 */ /* 0x000fc800078e0a05 */
[C---:B------:R-:W-:Y:S02]  /*0e10*/  IMAD R6, R11.reuse, R5, R6 ;  /* 0x000000050b067224 */ /* 0x040fe400078e0206 */
[----:B------:R-:W-:Y:S01]  /*0e20*/  IMAD R5, R4, R3, RZ ;  /* 0x0000000304057224 */ /* 0x000fe200078e02ff */
[----:B------:R-:W-:Y:S01]  /*0e30*/  IABS R4, R10 ;  /* 0x0000000a00047213 */ /* 0x000fe20000000000 */
[----:B------:R-:W-:Y:S01]  /*0e40*/  IMAD.MOV.U32 R10, RZ, RZ, R12 ;  /* 0x000000ffff0a7224 */ /* 0x000fe200078e000c */
[----:B------:R-:W-:Y:S01]  /*0e50*/  ISETP.GT.U32.AND P2, PT, R11, R6, PT ;  /* 0x000000060b00720c */ /* 0x000fe20003f44070 */
[----:B------:R-:W-:-:S04]  /*0e60*/  IMAD.HI.U32 R8, R9, R5, R8 ;  /* 0x0000000509087227 */ /* 0x000fc800078e0008 */
[----:B------:R-:W-:Y:S02]  /*0e70*/  IMAD.MOV.U32 R12, RZ, RZ, R4 ;  /* 0x000000ffff0c7224 */ /* 0x000fe400078e0004 */
[----:B------:R-:W-:-:S04]  /*0e80*/  IMAD.HI.U32 R4, R8, R10, RZ ;  /* 0x0000000a08047227 */ /* 0x000fc800078e00ff */
[----:B------:R-:W-:Y:S02]  /*0e90*/  IMAD.MOV R4, RZ, RZ, -R4 ;  /* 0x000000ffff047224 */ /* 0x000fe400078e0a04 */
[----:B------:R-:W-:Y:S01]  /*0ea0*/  @!P2 IMAD.IADD R6, R6, 0x1, -R11 ;  /* 0x000000010606a824 */ /* 0x000fe200078e0a0b */
[----:B------:R-:W-:Y:S01]  /*0eb0*/  ISETP.GE.AND P2, PT, R88, RZ, PT ;  /* 0x000000ff5800720c */ /* 0x000fe20003f46270 */
[----:B------:R-:W-:Y:S01]  /*0ec0*/  IMAD R4, R3, R4, R10 ;  /* 0x0000000403047224 */ /* 0x000fe200078e020a */
[----:B------:R-:W-:Y:S01]  /*0ed0*/  IABS R88, R57 ;  /* 0x0000003900587213 */ /* 0x000fe20000000000 */
[----:B------:R-:W-:Y:S01]  /*0ee0*/  IMAD.HI.U32 R7, R8, R13, RZ ;  /* 0x0000000d08077227 */ /* 0x000fe200078e00ff */
[----:B------:R-:W-:Y:S02]  /*0ef0*/  ISETP.GT.U32.AND P3, PT, R11, R6, PT ;  /* 0x000000060b00720c */ /* 0x000fe40003f64070 */
[----:B------:R-:W-:Y:S01]  /*0f00*/  ISETP.GT.U32.AND P6, PT, R3, R4, PT ;  /* 0x000000040300720c */ /* 0x000fe20003fc4070 */
[----:B------:R-:W-:-:S02]  /*0f10*/  IMAD.MOV R14, RZ, RZ, -R7 ;  /* 0x000000ffff0e7224 */ /* 0x000fc400078e0a07 */
[----:B------:R-:W-:-:S04]  /*0f20*/  IMAD.HI.U32 R5, R8, R12, RZ ;  /* 0x0000000c08057227 */ /* 0x000fc800078e00ff */
[C---:B------:R-:W-:Y:S01]  /*0f30*/  IMAD R7, R3.reuse, R14, R13 ;  /* 0x0000000e03077224 */ /* 0x040fe200078e020d */
[----:B------:R-:W-:Y:S01]  /*0f40*/  IABS R13, R21 ;  /* 0x00000015000d7213 */ /* 0x000fe20000000000 */
[----:B------:R-:W-:Y:S01]  /*0f50*/  IMAD.MOV R5, RZ, RZ, -R5 ;  /* 0x000000ffff057224 */ /* 0x000fe200078e0a05 */
[----:B------:R-:W-:Y:S01]  /*0f60*/  IABS R14, R19 ;  /* 0x00000013000e7213 */ /* 0x000fe20000000000 */
[----:B------:R-:W-:Y:S02]  /*0f70*/  @!P3 IMAD.IADD R6, R6, 0x1, -R11 ;  /* 0x000000010606b824 */ /* 0x000fe400078e0a0b */
[----:B------:R-:W-:Y:S02]  /*0f80*/  @!P6 IMAD.IADD R4, R4, 0x1, -R3 ;  /* 0x000000010404e824 */ /* 0x000fe400078e0a03 */
[----:B------:R-:W-:Y:S01]  /*0f90*/  @!P2 IMAD.MOV R6, RZ, RZ, -R6 ;  /* 0x000000ffff06a224 */ /* 0x000fe200078e0a06 */
[C---:B------:R-:W-:Y:S01]  /*0fa0*/  ISETP.GT.U32.AND P2, PT, R3.reuse, R7, PT ;  /* 0x000000070300720c */ /* 0x040fe20003f44070 */
[----:B------:R-:W-:Y:S01]  /*0fb0*/  IMAD.HI.U32 R9, R8, R16, RZ ;  /* 0x0000001008097227 */ /* 0x000fe200078e00ff */
[----:B------:R-:W-:-:S02]  /*0fc0*/  ISETP.GT.U32.AND P6, PT, R3, R4, PT ;  /* 0x000000040300720c */ /* 0x000fc40003fc4070 */
[----:B------:R-:W-:Y:S01]  /*0fd0*/  @!P5 LOP3.LUT R6, RZ, R44, RZ, 0x33, !PT ;  /* 0x0000002cff06d212 */ /* 0x000fe200078e33ff */
[C---:B------:R-:W-:Y:S01]  /*0fe0*/  IMAD R5, R3.reuse, R5, R12 ;  /* 0x0000000503057224 */ /* 0x040fe200078e020c */
[----:B------:R-:W-:Y:S01]  /*0ff0*/  IABS R44, R50 ;  /* 0x00000032002c7213 */ /* 0x000fe20000000000 */
[----:B------:R-:W-:Y:S02]  /*1000*/  IMAD.MOV R9, RZ, RZ, -R9 ;  /* 0x000000ffff097224 */ /* 0x000fe400078e0a09 */
[----:B------:R-:W-:Y:S01]  /*1010*/  IMAD.HI.U32 R10, R8, R13, RZ ;  /* 0x0000000d080a7227 */ /* 0x000fe200078e00ff */
[----:B------:R-:W-:-:S03]  /*1020*/  ISETP.GT.U32.AND P3, PT, R3, R5, PT ;  /* 0x000000050300720c */ /* 0x000fc60003f64070 */
[----:B------:R-:W-:Y:S01]  /*1030*/  IMAD R9, R3, R9, R16 ;  /* 0x0000000903097224 */ /* 0x000fe200078e0210 */
[----:B------:R-:W-:Y:S01]  /*1040*/  IABS R16, R18 ;  /* 0x0000001200107213 */ /* 0x000fe20000000000 */
[--C-:B------:R-:W-:Y:S01]  /*1050*/  @!P2 IMAD.IADD R7, R7, 0x1, -R3.reuse ;  /* 0x000000010707a824 */ /* 0x100fe200078e0a03 */
[----:B------:R-:W-:Y:S01]  /*1060*/  ISETP.GE.AND P2, PT, R25, RZ, PT ;  /* 0x000000ff1900720c */ /* 0x000fe20003f46270 */
[----:B------:R-:W-:Y:S01]  /*1070*/  @!P6 IMAD.IADD R4, R4, 0x1, -R3 ;  /* 0x000000010404e824 */ /* 0x000fe200078e0a03 */
[C---:B------:R-:W-:Y:S01]  /*1080*/  ISETP.GT.U32.AND P5, PT, R3.reuse, R9, PT ;  /* 0x000000090300720c */ /* 0x040fe20003fa4070 */
[C---:B------:R-:W-:Y:S01]  /*1090*/  IMAD.HI.U32 R11, R8.reuse, R14, RZ ;  /* 0x0000000e080b7227 */ /* 0x040fe200078e00ff */
[----:B------:R-:W-:Y:S02]  /*10a0*/  ISETP.GT.U32.AND P6, PT, R3, R7, PT ;  /* 0x000000070300720c */ /* 0x000fe40003fc4070 */
[----:B------:R-:W-:Y:S01]  /*10b0*/  IABS R25, R32 ;  /* 0x0000002000197213 */ /* 0x000fe20000000000 */
[----:B------:R-:W-:-:S04]  /*10c0*/  IMAD.HI.U32 R12, R8, R16, RZ ;  /* 0x00000010080c7227 */ /* 0x000fc800078e00ff */
[----:B------:R-:W-:Y:S02]  /*10d0*/  IMAD.MOV R10, RZ, RZ, -R10 ;  /* 0x000000ffff0a7224 */ /* 0x000fe400078e0a0a */
[----:B------:R-:W-:Y:S02]  /*10e0*/  @!P3 IMAD.IADD R5, R5, 0x1, -R3 ;  /* 0x000000010505b824 */ /* 0x000fe400078e0a03 */
[----:B------:R-:W-:Y:S02]  /*10f0*/  IMAD.MOV R11, RZ, RZ, -R11 ;  /* 0x000000ffff0b7224 */ /* 0x000fe400078e0a0b */
[----:B------:R-:W-:Y:S01]  /*1100*/  IMAD.MOV R12, RZ, RZ, -R12 ;  /* 0x000000ffff0c7224 */ /* 0x000fe200078e0a0c */
[C---:B------:R-:W-:Y:S01]  /*1110*/  ISETP.GT.U32.AND P3, PT, R3.reuse, R5, PT ;  /* 0x000000050300720c */ /* 0x040fe20003f64070 */
[C---:B------:R-:W-:Y:S02]  /*1120*/  IMAD R10, R3.reuse, R10, R13 ;  /* 0x0000000a030a7224 */ /* 0x040fe400078e020d */
[C---:B------:R-:W-:Y:S01]  /*1130*/  IMAD R11, R3.reuse, R11, R14 ;  /* 0x0000000b030b7224 */ /* 0x040fe200078e020e */
[----:B------:R-:W-:Y:S01]  /*1140*/  IABS R14, R17 ;  /* 0x00000011000e7213 */ /* 0x000fe20000000000 */
[----:B------:R-:W-:Y:S01]  /*1150*/  IMAD R12, R3, R12, R16 ;  /* 0x0000000c030c7224 */ /* 0x000fe200078e0210 */
[----:B------:R-:W-:Y:S01]  /*1160*/  IABS R16, R20 ;  /* 0x0000001400107213 */ /* 0x000fe20000000000 */
[--C-:B------:R-:W-:Y:S01]  /*1170*/  @!P5 IMAD.IADD R9, R9, 0x1, -R3.reuse ;  /* 0x000000010909d824 */ /* 0x100fe200078e0a03 */
[C---:B------:R-:W-:Y:S01]  /*1180*/  ISETP.GT.U32.AND P5, PT, R3.reuse, R10, PT ;  /* 0x0000000a0300720c */ /* 0x040fe20003fa4070 */
[----:B------:R-:W-:Y:S01]  /*1190*/  @!P0 IMAD.MOV R4, RZ, RZ, -R4 ;  /* 0x000000ffff048224 */ /* 0x000fe200078e0a04 */
[----:B------:R-:W-:Y:S01]  /*11a0*/  ISETP.GT.U32.AND P0, PT, R3, R11, PT ;  /* 0x0000000b0300720c */ /* 0x000fe20003f04070 */
[--C-:B------:R-:W-:Y:S01]  /*11b0*/  @!P6 IMAD.IADD R7, R7, 0x1, -R3.reuse ;  /* 0x000000010707e824 */ /* 0x100fe200078e0a03 */
[----:B------:R-:W-:Y:S01]  /*11c0*/  ISETP.GT.U32.AND P6, PT, R3, R12, PT ;  /* 0x0000000c0300720c */ /* 0x000fe20003fc4070 */
[----:B------:R-:W-:Y:S01]  /*11d0*/  @!P3 IMAD.IADD R5, R5, 0x1, -R3 ;  /* 0x000000010505b824 */ /* 0x000fe200078e0a03 */
[----:B------:R-:W-:Y:S01]  /*11e0*/  ISETP.GT.U32.AND P3, PT, R3, R9, PT ;  /* 0x000000090300720c */ /* 0x000fe20003f64070 */
[----:B------:R-:W-:-:S04]  /*11f0*/  IMAD.HI.U32 R13, R8, R14, RZ ;  /* 0x0000000e080d7227 */ /* 0x000fc800078e00ff */
[----:B------:R-:W-:Y:S02]  /*1200*/  IMAD.MOV R13, RZ, RZ, -R13 ;  /* 0x000000ffff0d7224 */ /* 0x000fe400078e0a0d */
[--C-:B------:R-:W-:Y:S01]  /*1210*/  @!P5 IMAD.IADD R10, R10, 0x1, -R3.reuse ;  /* 0x000000010a0ad824 */ /* 0x100fe200078e0a03 */
[----:B------:R-:W-:Y:S01]  /*1220*/  ISETP.GE.AND P5, PT, R18, RZ, PT ;  /* 0x000000ff1200720c */ /* 0x000fe20003fa6270 */
[--C-:B------:R-:W-:Y:S01]  /*1230*/  @!P0 IMAD.IADD R11, R11, 0x1, -R3.reuse ;  /* 0x000000010b0b8824 */ /* 0x100fe200078e0a03 */
[----:B------:R-:W-:Y:S01]  /*1240*/  IABS R18, R22 ;  /* 0x0000001600127213 */ /* 0x000fe20000000000 */
[--C-:B------:R-:W-:Y:S01]  /*1250*/  @!P6 IMAD.IADD R12, R12, 0x1, -R3.reuse ;  /* 0x000000010c0ce824 */ /* 0x100fe200078e0a03 */
[----:B------:R-:W-:Y:S01]  /*1260*/  ISETP.GT.U32.AND P0, PT, R3, R10, PT ;  /* 0x0000000a0300720c */ /* 0x000fe20003f04070 */
[----:B------:R-:W-:Y:S01]  /*1270*/  @!P3 IMAD.IADD R9, R9, 0x1, -R3 ;  /* 0x000000010909b824 */ /* 0x000fe200078e0a03 */
[----:B------:R-:W-:Y:S01]  /*1280*/  ISETP.GE.AND P3, PT, R19, RZ, PT ;  /* 0x000000ff1300720c */ /* 0x000fe20003f66270 */
[----:B------:R-:W-:Y:S01]  /*1290*/  @!P4 IMAD.MOV R7, RZ, RZ, -R7 ;  /* 0x000000ffff07c224 */ /* 0x000fe200078e0a07 */
[C---:B------:R-:W-:Y:S01]  /*12a0*/  ISETP.GT.U32.AND P6, PT, R3.reuse, R12, PT ;  /* 0x0000000c0300720c */ /* 0x040fe20003fc4070 */
[C---:B------:R-:W-:Y:S01]  /*12b0*/  IMAD R13, R3.reuse, R13, R14 ;  /* 0x0000000d030d7224 */ /* 0x040fe200078e020e */
[----:B------:R-:W-:Y:S01]  /*12c0*/  ISETP.GT.U32.AND P4, PT, R3, R11, PT ;  /* 0x0000000b0300720c */ /* 0x000fe20003f84070 */
[----:B------:R-:W-:Y:S01]  /*12d0*/  IMAD.HI.U32 R14, R8, R16, RZ ;  /* 0x00000010080e7227 */ /* 0x000fe200078e00ff */
[----:B------:R-:W-:-:S03]  /*12e0*/  IABS R19, R24 ;  /* 0x0000001800137213 */ /* 0x000fc60000000000 */
[----:B------:R-:W-:Y:S02]  /*12f0*/  IMAD.MOV R14, RZ, RZ, -R14 ;  /* 0x000000ffff0e7224 */ /* 0x000fe400078e0a0e */
[----:B------:R-:W-:Y:S01]  /*1300*/  @!P0 IMAD.IADD R10, R10, 0x1, -R3 ;  /* 0x000000010a0a8824 */ /* 0x000fe200078e0a03 */
[----:B------:R-:W-:Y:S01]  /*1310*/  ISETP.GE.AND P0, PT, R17, RZ, PT ;  /* 0x000000ff1100720c */ /* 0x000fe20003f06270 */
[----:B------:R-:W-:-:S04]  /*1320*/  IMAD.HI.U32 R17, R8, R19, RZ ;  /* 0x0000001308117227 */ /* 0x000fc800078e00ff */
[----:B------:R-:W-:Y:S01]  /*1330*/  @!P6 IMAD.IADD R12, R12, 0x1, -R3 ;  /* 0x000000010c0ce824 */ /* 0x000fe200078e0a03 */
[----:B------:R-:W-:Y:S01]  /*1340*/  ISETP.GE.AND P6, PT, R20, RZ, PT ;  /* 0x000000ff1400720c */ /* 0x000fe20003fc6270 */
[C---:B------:R-:W-:Y:S02]  /*1350*/  IMAD R14, R3.reuse, R14, R16 ;  /* 0x0000000e030e7224 */ /* 0x040fe400078e0210 */
[----:B------:R-:W-:Y:S02]  /*1360*/  IMAD.MOV R20, RZ, RZ, -R17 ;  /* 0x000000ffff147224 */ /* 0x000fe400078e0a11 */
[----:B------:R-:W-:Y:S01]  /*1370*/  @!P2 IMAD.MOV R9, RZ, RZ, -R9 ;  /* 0x000000ffff09a224 */ /* 0x000fe200078e0a09 */
[----:B------:R-:W-:Y:S01]  /*1380*/  ISETP.GT.U32.AND P2, PT, R3, R13, PT ;  /* 0x0000000d0300720c */ /* 0x000fe20003f44070 */
[----:B------:R-:W-:Y:S01]  /*1390*/  @!P4 IMAD.IADD R11, R11, 0x1, -R3 ;  /* 0x000000010b0bc824 */ /* 0x000fe200078e0a03 */
[C---:B------:R-:W-:Y:S01]  /*13a0*/  ISETP.GT.U32.AND P4, PT, R3.reuse, R14, PT ;  /* 0x0000000e0300720c */ /* 0x040fe20003f84070 */
[----:B------:R-:W-:Y:S01]  /*13b0*/  IMAD R17, R3, R20, R19 ;  /* 0x0000001403117224 */ /* 0x000fe200078e0213 */
[----:B------:R-:W-:Y:S01]  /*13c0*/  IABS R20, R35 ;  /* 0x0000002300147213 */ /* 0x000fe20000000000 */
[----:B------:R-:W-:Y:S01]  /*13d0*/  @!P1 IMAD.MOV R5, RZ, RZ, -R5 ;  /* 0x000000ffff059224 */ /* 0x000fe200078e0a05 */
[----:B------:R-:W-:Y:S01]  /*13e0*/  ISETP.GE.AND P1, PT, R21, RZ, PT ;  /* 0x000000ff1500720c */ /* 0x000fe20003f26270 */
[----:B------:R-:W-:Y:S01]  /*13f0*/  @!P5 IMAD.MOV R12, RZ, RZ, -R12 ;  /* 0x000000ffff0cd224 */ /* 0x000fe200078e0a0c */
[----:B------:R-:W-:Y:S01]  /*1400*/  ISETP.GT.U32.AND P5, PT, R3, R17, PT ;  /* 0x000000110300720c */ /* 0x000fe20003fa4070 */
[----:B------:R-:W-:Y:S01]  /*1410*/  IMAD.HI.U32 R16, R8, R18, RZ ;  /* 0x0000001208107227 */ /* 0x000fe200078e00ff */
[----:B------:R-:W-:-:S03]  /*1420*/  IABS R21, R23 ;  /* 0x0000001700157213 */ /* 0x000fc60000000000 */
[----:B------:R-:W-:Y:S02]  /*1430*/  IMAD.MOV R16, RZ, RZ, -R16 ;  /* 0x000000ffff107224 */ /* 0x000fe400078e0a10 */
[--C-:B------:R-:W-:Y:S01]  /*1440*/  @!P2 IMAD.IADD R13, R13, 0x1, -R3.reuse ;  /* 0x000000010d0da824 */ /* 0x100fe200078e0a03 */
[----:B------:R-:W-:Y:S01]  /*1450*/  ISETP.GE.AND P2, PT, R22, RZ, PT ;  /* 0x000000ff1600720c */ /* 0x000fe20003f46270 */
[C---:B------:R-:W-:Y:S01]  /*1460*/  IMAD R16, R3.reuse, R16, R18 ;  /* 0x0000001003107224 */ /* 0x040fe200078e0212 */
[----:B------:R-:W-:Y:S01]  /*1470*/  IABS R22, R34 ;  /* 0x0000002200167213 */ /* 0x000fe20000000000 */
[----:B------:R-:W-:Y:S02]  /*1480*/  @!P4 IMAD.IADD R14, R14, 0x1, -R3 ;  /* 0x000000010e0ec824 */ /* 0x000fe400078e0a03 */
[----:B------:R-:W-:Y:S01]  /*1490*/  IMAD.HI.U32 R19, R8, R20, RZ ;  /* 0x0000001408137227 */ /* 0x000fe200078e00ff */
[----:B------:R-:W-:-:S03]  /*14a0*/  ISETP.GT.U32.AND P4, PT, R3, R16, PT ;  /* 0x000000100300720c */ /* 0x000fc60003f84070 */
[----:B------:R-:W-:Y:S01]  /*14b0*/  @!P1 IMAD.MOV R10, RZ, RZ, -R10 ;  /* 0x000000ffff0a9224 */ /* 0x000fe200078e0a0a */
[C---:B------:R-:W-:Y:S01]  /*14c0*/  ISETP.GT.U32.AND P1, PT, R3.reuse, R13, PT ;  /* 0x0000000d0300720c */ /* 0x040fe20003f24070 */
[----:B------:R-:W-:Y:S01]  /*14d0*/  @!P3 IMAD.MOV R11, RZ, RZ, -R11 ;  /* 0x000000ffff0bb224 */ /* 0x000fe200078e0a0b */
[----:B------:R-:W-:Y:S01]  /*14e0*/  ISETP.GT.U32.AND P3, PT, R3, R14, PT ;  /* 0x0000000e0300720c */ /* 0x000fe20003f64070 */
[----:B------:R-:W-:Y:S02]  /*14f0*/  @!P5 IMAD.IADD R17, R17, 0x1, -R3 ;  /* 0x000000011111d824 */ /* 0x000fe400078e0a03 */
[----:B------:R-:W-:Y:S02]  /*1500*/  IMAD.MOV R19, RZ, RZ, -R19 ;  /* 0x000000ffff137224 */ /* 0x000fe400078e0a13 */
[----:B------:R-:W-:Y:S01]  /*1510*/  IMAD.HI.U32 R18, R8, R21, RZ ;  /* 0x0000001508127227 */ /* 0x000fe200078e00ff */
[----:B------:R-:W-:-:S03]  /*1520*/  ISETP.GT.U32.AND P5, PT, R3, R17, PT ;  /* 0x000000110300720c */ /* 0x000fc60003fa4070 */
[----:B------:R-:W-:Y:S02]  /*1530*/  IMAD R19, R3, R19, R20 ;  /* 0x0000001303137224 */ /* 0x000fe400078e0214 */
[----:B------:R-:W-:-:S04]  /*1540*/  IMAD.HI.U32 R20, R8, R22, RZ ;  /* 0x0000001608147227 */ /* 0x000fc800078e00ff */
[----:B------:R-:W-:Y:S02]  /*1550*/  IMAD.MOV R20, RZ, RZ, -R20 ;  /* 0x000000ffff147224 */ /* 0x000fe400078e0a14 */
[--C-:B------:R-:W-:Y:S01]  /*1560*/  @!P1 IMAD.IADD R13, R13, 0x1, -R3.reuse ;  /* 0x000000010d0d9824 */ /* 0x100fe200078e0a03 */
[----:B------:R-:W-:Y:S01]  /*1570*/  ISETP.GE.AND P1, PT, R24, RZ, PT ;  /* 0x000000ff1800720c */ /* 0x000fe20003f26270 */
[--C-:B------:R-:W-:Y:S02]  /*1580*/  @!P3 IMAD.IADD R14, R14, 0x1, -R3.reuse ;  /* 0x000000010e0eb824 */ /* 0x100fe400078e0a03 */
[----:B------:R-:W-:Y:S01]  /*1590*/  @!P4 IMAD.IADD R16, R16, 0x1, -R3 ;  /* 0x000000011010c824 */ /* 0x000fe200078e0a03 */
[----:B------:R-:W-:Y:S01]  /*15a0*/  ISETP.GE.AND P4, PT, R23, RZ, PT ;  /* 0x000000ff1700720c */ /* 0x000fe20003f86270 */
[----:B------:R-:W-:Y:S01]  /*15b0*/  IMAD.MOV R18, RZ, RZ, -R18 ;  /* 0x000000ffff127224 */ /* 0x000fe200078e0a12 */
[----:B------:R-:W-:Y:S01]  /*15c0*/  IABS R23, R33 ;  /* 0x0000002100177213 */ /* 0x000fe20000000000 */
[----:B------:R-:W-:-:S02]  /*15d0*/  IMAD R20, R3, R20, R22 ;  /* 0x0000001403147224 */ /* 0x000fc400078e0216 */
[----:B------:R-:W-:Y:S01]  /*15e0*/  @!P0 IMAD.MOV R13, RZ, RZ, -R13 ;  /* 0x000000ffff0d8224 */ /* 0x000fe200078e0a0d */
[C---:B------:R-:W-:Y:S01]  /*15f0*/  ISETP.GT.U32.AND P0, PT, R3.reuse, R16, PT ;  /* 0x000000100300720c */ /* 0x040fe20003f04070 */
[----:B------:R-:W-:Y:S01]  /*1600*/  @!P6 IMAD.MOV R14, RZ, RZ, -R14 ;  /* 0x000000ffff0ee224 */ /* 0x000fe200078e0a0e */
[C---:B------:R-:W-:Y:S01]  /*1610*/  ISETP.GT.U32.AND P6, PT, R3.reuse, R19, PT ;  /* 0x000000130300720c */ /* 0x040fe20003fc4070 */
[----:B------:R-:W-:Y:S02]  /*1620*/  IMAD R18, R3, R18, R21 ;  /* 0x0000001203127224 */ /* 0x000fe400078e0215 */
[----:B------:R-:W-:Y:S01]  /*1630*/  @!P5 IMAD.IADD R17, R17, 0x1, -R3 ;  /* 0x000000011111d824 */ /* 0x000fe200078e0a03 */
[C---:B------:R-:W-:Y:S01]  /*1640*/  ISETP.GT.U32.AND P5, PT, R3.reuse, R20, PT ;  /* 0x000000140300720c */ /* 0x040fe20003fa4070 */
[----:B------:R-:W-:Y:S01]  /*1650*/  IMAD.HI.U32 R22, R8, R25, RZ ;  /* 0x0000001908167227 */ /* 0x000fe200078e00ff */
[----:B------:R-:W-:-:S03]  /*1660*/  ISETP.GT.U32.AND P3, PT, R3, R18, PT ;  /* 0x000000120300720c */ /* 0x000fc60003f64070 */
[----:B------:R-:W-:-:S04]  /*1670*/  IMAD.HI.U32 R21, R8, R23, RZ ;  /* 0x0000001708157227 */ /* 0x000fc800078e00ff */
[----:B------:R-:W-:Y:S02]  /*1680*/  IMAD.MOV R22, RZ, RZ, -R22 ;  /* 0x000000ffff167224 */ /* 0x000fe400078e0a16 */
[----:B------:R-:W-:Y:S02]  /*1690*/  IMAD.MOV R24, RZ, RZ, -R21 ;  /* 0x000000ffff187224 */ /* 0x000fe400078e0a15 */
[--C-:B------:R-:W-:Y:S01]  /*16a0*/  @!P0 IMAD.IADD R16, R16, 0x1, -R3.reuse ;  /* 0x0000000110108824 */ /* 0x100fe200078e0a03 */
[----:B------:R-:W-:Y:S01]  /*16b0*/  ISETP.GE.AND P0, PT, R35, RZ, PT ;  /* 0x000000ff2300720c */ /* 0x000fe20003f06270 */
[----:B------:R-:W-:Y:S01]  /*16c0*/  @!P6 IMAD.IADD R19, R19, 0x1, -R3 ;  /* 0x000000011313e824 */ /* 0x000fe200078e0a03 */
[----:B------:R-:W-:Y:S01]  /*16d0*/  IABS R35, R41 ;  /* 0x0000002900237213 */ /* 0x000fe20000000000 */
[C---:B------:R-:W-:Y:S01]  /*16e0*/  IMAD R22, R3.reuse, R22, R25 ;  /* 0x0000001603167224 */ /* 0x040fe200078e0219 */
[----:B------:R-:W-:Y:S01]  /*16f0*/  IABS R25, R31 ;  /* 0x0000001f00197213 */ /* 0x000fe20000000000 */
[----:B------:R-:W-:Y:S01]  /*1700*/  IMAD R21, R3, R24, R23 ;  /* 0x0000001803157224 */ /* 0x000fe200078e0217 */
[----:B------:R-:W-:Y:S01]  /*1710*/  IABS R24, R26 ;  /* 0x0000001a00187213 */ /* 0x000fe20000000000 */
[----:B------:R-:W-:-:S02]  /*1720*/  @!P5 IMAD.IADD R20, R20, 0x1, -R3 ;  /* 0x000000011414d824 */ /* 0x000fc400078e0a03 */
[----:B------:R-:W-:Y:S01]  /*1730*/  @!P2 IMAD.MOV R16, RZ, RZ, -R16 ;  /* 0x000000ffff10a224 */ /* 0x000fe200078e0a10 */
[C---:B------:R-:W-:Y:S01]  /*1740*/  ISETP.GT.U32.AND P2, PT, R3.reuse, R19, PT ;  /* 0x000000130300720c */ /* 0x040fe20003f44070 */
[----:B------:R-:W-:Y:S01]  /*1750*/  @!P1 IMAD.MOV R17, RZ, RZ, -R17 ;  /* 0x000000ffff119224 */ /* 0x000fe200078e0a11 */
[C---:B------:R-:W-:Y:S01]  /*1760*/  ISETP.GT.U32.AND P1, PT, R3.reuse, R22, PT ;  /* 0x000000160300720c */ /* 0x040fe20003f24070 */
[----:B------:R-:W-:Y:S01]  /*1770*/  @!P3 IMAD.IADD R18, R18, 0x1, -R3 ;  /* 0x000000011212b824 */ /* 0x000fe200078e0a03 */
[C---:B------:R-:W-:Y:S01]  /*1780*/  ISETP.GT.U32.AND P5, PT, R3.reuse, R20, PT ;  /* 0x000000140300720c */ /* 0x040fe20003fa4070 */
[----:B------:R-:W-:Y:S01]  /*1790*/  IMAD.HI.U32 R23, R8, R24, RZ ;  /* 0x0000001808177227 */ /* 0x000fe200078e00ff */
[C---:B------:R-:W-:Y:S02]  /*17a0*/  ISETP.GT.U32.AND P6, PT, R3.reuse, R21, PT ;  /* 0x000000150300720c */ /* 0x040fe40003fc4070 */
[----:B------:R-:W-:Y:S01]  /*17b0*/  ISETP.GT.U32.AND P3, PT, R3, R18, PT ;  /* 0x000000120300720c */ /* 0x000fe20003f64070 */
[----:B------:R-:W-:-:S04]  /*17c0*/  IMAD.MOV R23, RZ, RZ, -R23 ;  /* 0x000000ffff177224 */ /* 0x000fc800078e0a17 */
[----:B------:R-:W-:Y:S02]  /*17d0*/  IMAD R23, R3, R23, R24 ;  /* 0x0000001703177224 */ /* 0x000fe400078e0218 */
[--C-:B------:R-:W-:Y:S01]  /*17e0*/  @!P2 IMAD.IADD R19, R19, 0x1, -R3.reuse ;  /* 0x000000011313a824 */ /* 0x100fe200078e0a03 */
[----:B------:R-:W-:Y:S01]  /*17f0*/  ISETP.GE.AND P2, PT, R32, RZ, PT ;  /* 0x000000ff2000720c */ /* 0x000fe20003f46270 */
[--C-:B------:R-:W-:Y:S01]  /*1800*/  @!P1 IMAD.IADD R22, R22, 0x1, -R3.reuse ;  /* 0x0000000116169824 */ /* 0x100fe200078e0a03 */
[----:B------:R-:W-:Y:S01]  /*1810*/  ISETP.GE.AND P1, PT, R26, RZ, PT ;  /* 0x000000ff1a00720c */ /* 0x000fe20003f26270 */
[----:B------:R-:W-:Y:S01]  /*1820*/  @!P5 IMAD.IADD R20, R20, 0x1, -R3 ;  /* 0x000000011414d824 */ /* 0x000fe200078e0a03 */
[C---:B------:R-:W-:Y:S01]  /*1830*/  ISETP.GT.U32.AND P5, PT, R3.reuse, R23, PT ;  /* 0x000000170300720c */ /* 0x040fe20003fa4070 */
[----:B------:R-:W-:Y:S01]  /*1840*/  @!P0 IMAD.MOV R19, RZ, RZ, -R19 ;  /* 0x000000ffff138224 */ /* 0x000fe200078e0a13 */
[----:B------:R-:W-:Y:S01]  /*1850*/  ISETP.GT.U32.AND P0, PT, R3, R22, PT ;  /* 0x000000160300720c */ /* 0x000fe20003f04070 */
[----:B------:R-:W-:Y:S01]  /*1860*/  @!P3 IMAD.IADD R18, R18, 0x1, -R3 ;  /* 0x000000011212b824 */ /* 0x000fe200078e0a03 */
[----:B------:R-:W-:Y:S01]  /*1870*/  ISETP.GE.AND P3, PT, R34, RZ, PT ;  /* 0x000000ff2200720c */ /* 0x000fe20003f66270 */
[----:B------:R-:W-:Y:S01]  /*1880*/  IMAD.HI.U32 R24, R8, R25, RZ ;  /* 0x0000001908187227 */ /* 0x000fe200078e00ff */
[----:B------:R-:W-:-:S02]  /*1890*/  IABS R26, R27 ;  /* 0x0000001b001a7213 */ /* 0x000fc40000000000 */
[----:B------:R-:W-:Y:S01]  /*18a0*/  IABS R32, R37 ;  /* 0x0000002500207213 */ /* 0x000fe20000000000 */
[----:B------:R-:W-:Y:S02]  /*18b0*/  IMAD.MOV R24, RZ, RZ, -R24 ;  /* 0x000000ffff187224 */ /* 0x000fe400078e0a18 */
[----:B------:R-:W-:Y:S01]  /*18c0*/  @!P6 IMAD.IADD R21, R21, 0x1, -R3 ;  /* 0x000000011515e824 */ /* 0x000fe200078e0a03 */
[----:B------:R-:W-:Y:S01]  /*18d0*/  ISETP.GE.AND P6, PT, R33, RZ, PT ;  /* 0x000000ff2100720c */ /* 0x000fe20003fc6270 */
[----:B------:R-:W-:Y:S01]  /*18e0*/  IMAD R24, R3, R24, R25 ;  /* 0x0000001803187224 */ /* 0x000fe200078e0219 */
[----:B------:R-:W-:Y:S01]  /*18f0*/  IABS R33, R36 ;  /* 0x0000002400217213 */ /* 0x000fe20000000000 */
[--C-:B------:R-:W-:Y:S01]  /*1900*/  @!P5 IMAD.IADD R23, R23, 0x1, -R3.reuse ;  /* 0x000000011717d824 */ /* 0x100fe200078e0a03 */
[----:B------:R-:W-:Y:S01]  /*1910*/  ISETP.GE.AND P5, PT, R27, RZ, PT ;  /* 0x000000ff1b00720c */ /* 0x000fe20003fa6270 */
[----:B------:R-:W-:Y:S01]  /*1920*/  @!P0 IMAD.IADD R22, R22, 0x1, -R3 ;  /* 0x0000000116168824 */ /* 0x000fe200078e0a03 */
[C---:B------:R-:W-:Y:S01]  /*1930*/  ISETP.GT.U32.AND P0, PT, R3.reuse, R24, PT ;  /* 0x000000180300720c */ /* 0x040fe20003f04070 */
[----:B------:R-:W-:Y:S01]  /*1940*/  @!P3 IMAD.MOV R20, RZ, RZ, -R20 ;  /* 0x000000ffff14b224 */ /* 0x000fe200078e0a14 */
[----:B------:R-:W-:Y:S01]  /*1950*/  ISETP.GT.U32.AND P3, PT, R3, R23, PT ;  /* 0x000000170300720c */ /* 0x000fe20003f64070 */
[----:B------:R-:W-:Y:S01]  /*1960*/  IMAD.HI.U32 R25, R8, R26, RZ ;  /* 0x0000001a08197227 */ /* 0x000fe200078e00ff */
[----:B------:R-:W-:-:S03]  /*1970*/  IABS R27, R29 ;  /* 0x0000001d001b7213 */ /* 0x000fc60000000000 */
[----:B------:R-:W-:Y:S02]  /*1980*/  IMAD.MOV R25, RZ, RZ, -R25 ;  /* 0x000000ffff197224 */ /* 0x000fe400078e0a19 */
[----:B------:R-:W-:Y:S01]  /*1990*/  @!P4 IMAD.MOV R18, RZ, RZ, -R18 ;  /* 0x000000ffff12c224 */ /* 0x000fe200078e0a12 */
[C---:B------:R-:W-:Y:S01]  /*19a0*/  ISETP.GT.U32.AND P4, PT, R3.reuse, R21, PT ;  /* 0x000000150300720c */ /* 0x040fe20003f84070 */
[----:B------:R-:W-:Y:S02]  /*19b0*/  IMAD R25, R3, R25, R26 ;  /* 0x0000001903197224 */ /* 0x000fe400078e021a */
[--C-:B------:R-:W-:Y:S02]  /*19c0*/  @!P0 IMAD.IADD R24, R24, 0x1, -R3.reuse ;  /* 0x0000000118188824 */ /* 0x100fe400078e0a03 */
[----:B------:R-:W-:Y:S01]  /*19d0*/  @!P3 IMAD.IADD R23, R23, 0x1, -R3 ;  /* 0x000000011717b824 */ /* 0x000fe200078e0a03 */
[C---:B------:R-:W-:Y:S01]  /*19e0*/  ISETP.GT.U32.AND P3, PT, R3.reuse, R25, PT ;  /* 0x000000190300720c */ /* 0x040fe20003f64070 */
[----:B------:R-:W-:Y:S01]  /*19f0*/  IMAD.HI.U32 R26, R8, R27, RZ ;  /* 0x0000001b081a7227 */ /* 0x000fe200078e00ff */
[----:B------:R-:W-:-:S03]  /*1a00*/  ISETP.GT.U32.AND P0, PT, R3, R24, PT ;  /* 0x000000180300720c */ /* 0x000fc60003f04070 */
[----:B------:R-:W-:Y:S02]  /*1a10*/  IMAD.MOV R26, RZ, RZ, -R26 ;  /* 0x000000ffff1a7224 */ /* 0x000fe400078e0a1a */
[----:B------:R-:W-:Y:S01]  /*1a20*/  @!P4 IMAD.IADD R21, R21, 0x1, -R3 ;  /* 0x000000011515c824 */ /* 0x000fe200078e0a03 */
[----:B------:R-:W-:Y:S01]  /*1a30*/  ISETP.GE.AND P4, PT, R31, RZ, PT ;  /* 0x000000ff1f00720c */ /* 0x000fe20003f86270 */
[----:B------:R-:W-:Y:S01]  /*1a40*/  IMAD R26, R3, R26, R27 ;  /* 0x0000001a031a7224 */ /* 0x000fe200078e021b */
[----:B------:R-:W-:Y:S01]  /*1a50*/  IABS R31, R30 ;  /* 0x0000001e001f7213 */ /* 0x000fe20000000000 */
[----:B------:R-:W-:Y:S01]  /*1a60*/  @!P6 IMAD.MOV R21, RZ, RZ, -R21 ;  /* 0x000000ffff15e224 */ /* 0x000fe200078e0a15 */
[----:B------:R-:W-:Y:S01]  /*1a70*/  ISETP.GE.AND P6, PT, R29, RZ, PT ;  /* 0x000000ff1d00720c */ /* 0x000fe20003fc6270 */
[--C-:B------:R-:W-:Y:S01]  /*1a80*/  @!P3 IMAD.IADD R25, R25, 0x1, -R3.reuse ;  /* 0x000000011919b824 */ /* 0x100fe200078e0a03 */
[----:B------:R-:W-:Y:S01]  /*1a90*/  IABS R29, R28 ;  /* 0x0000001c001d7213 */ /* 0x000fe20000000000 */
[----:B------:R-:W-:Y:S01]  /*1aa0*/  @!P0 IMAD.IADD R24, R24, 0x1, -R3 ;  /* 0x0000000118188824 */ /* 0x000fe200078e0a03 */
[C---:B------:R-:W-:Y:S01]  /*1ab0*/  ISETP.GT.U32.AND P0, PT, R3.reuse, R26, PT ;  /* 0x0000001a0300720c */ /* 0x040fe20003f04070 */
[----:B------:R-:W-:Y:S01]  /*1ac0*/  @!P1 IMAD.MOV R23, RZ, RZ, -R23 ;  /* 0x000000ffff179224 */ /* 0x000fe200078e0a17 */
[----:B------:R-:W-:Y:S01]  /*1ad0*/  ISETP.GT.U32.AND P3, PT, R3, R25, PT ;  /* 0x000000190300720c */ /* 0x000fe20003f64070 */
[----:B------:R-:W-:Y:S01]  /*1ae0*/  IMAD.HI.U32 R27, R8, R29, RZ ;  /* 0x0000001d081b7227 */ /* 0x000fe200078e00ff */
[----:B------:R-:W-:-:S03]  /*1af0*/  ISETP.GE.AND P1, PT, R30, RZ, PT ;  /* 0x000000ff1e00720c */ /* 0x000fc60003f26270 */
[----:B------:R-:W-:Y:S02]  /*1b00*/  IMAD.MOV R30, RZ, RZ, -R27 ;  /* 0x000000ffff1e7224 */ /* 0x000fe400078e0a1b */
[----:B------:R-:W-:Y:S01]  /*1b10*/  @!P2 IMAD.MOV R22, RZ, RZ, -R22 ;  /* 0x000000ffff16a224 */ /* 0x000fe200078e0a16 */
[----:B------:R-:W-:Y:S01]  /*1b20*/  ISETP.GE.AND P2, PT, R28, RZ, PT ;  /* 0x000000ff1c00720c */ /* 0x000fe20003f46270 */
[----:B------:R-:W-:Y:S02]  /*1b30*/  IMAD R27, R3, R30, R29 ;  /* 0x0000001e031b7224 */ /* 0x000fe400078e021d */
[----:B------:R-:W-:-:S04]  /*1b40*/  IMAD.HI.U32 R28, R8, R31, RZ ;  /* 0x0000001f081c7227 */ /* 0x000fc800078e00ff */
[--C-:B------:R-:W-:Y:S02]  /*1b50*/  @!P0 IMAD.IADD R26, R26, 0x1, -R3.reuse ;  /* 0x000000011a1a8824 */ /* 0x100fe400078e0a03 */
[----:B------:R-:W-:Y:S01]  /*1b60*/  @!P3 IMAD.IADD R25, R25, 0x1, -R3 ;  /* 0x000000011919b824 */ /* 0x000fe200078e0a03 */
[C---:B------:R-:W-:Y:S01]  /*1b70*/  ISETP.GT.U32.AND P3, PT, R3.reuse, R27, PT ;  /* 0x0000001b0300720c */ /* 0x040fe20003f64070 */
[----:B------:R-:W-:Y:S01]  /*1b80*/  IMAD.MOV R28, RZ, RZ, -R28 ;  /* 0x000000ffff1c7224 */ /* 0x000fe200078e0a1c */
[----:B------:R-:W-:Y:S01]  /*1b90*/  ISETP.GT.U32.AND P0, PT, R3, R26, PT ;  /* 0x0000001a0300720c */ /* 0x000fe20003f04070 */
[----:B------:R-:W-:-:S04]  /*1ba0*/  IMAD.HI.U32 R29, R8, R33, RZ ;  /* 0x00000021081d7227 */ /* 0x000fc800078e00ff */
[C---:B------:R-:W-:Y:S02]  /*1bb0*/  IMAD R31, R3.reuse, R28, R31 ;  /* 0x0000001c031f7224 */ /* 0x040fe400078e021f */
[----:B------:R-:W-:Y:S02]  /*1bc0*/  @!P4 IMAD.MOV R24, RZ, RZ, -R24 ;  /* 0x000000ffff18c224 */ /* 0x000fe400078e0a18 */
[----:B------:R-:W-:Y:S01]  /*1bd0*/  IMAD.MOV R34, RZ, RZ, -R29 ;  /* 0x000000ffff227224 */ /* 0x000fe200078e0a1d */
[----:B------:R-:W-:Y:S01]  /*1be0*/  ISETP.GT.U32.AND P4, PT, R3, R31, PT ;  /* 0x0000001f0300720c */ /* 0x000fe20003f84070 */
[----:B------:R-:W-:Y:S02]  /*1bf0*/  @!P3 IMAD.IADD R27, R27, 0x1, -R3 ;  /* 0x000000011b1bb824 */ /* 0x000fe400078e0a03 */
[C---:B------:R-:W-:Y:S01]  /*1c00*/  IMAD R29, R3.reuse, R34, R33 ;  /* 0x00000022031d7224 */ /* 0x040fe200078e0221 */
[----:B------:R-:W-:Y:S01]  /*1c10*/  IABS R33, R80 ;  /* 0x0000005000217213 */ /* 0x000fe20000000000 */
[----:B------:R-:W-:Y:S01]  /*1c20*/  @!P0 IMAD.IADD R26, R26, 0x1, -R3 ;  /* 0x000000011a1a8824 */ /* 0x000fe200078e0a03 */
[----:B------:R-:W-:Y:S01]  /*1c30*/  ISETP.GT.U32.AND P3, PT, R3, R27, PT ;  /* 0x0000001b0300720c */ /* 0x000fe20003f64070 */
[----:B------:R-:W-:-:S04]  /*1c40*/  IMAD.HI.U32 R28, R8, R32, RZ ;  /* 0x00000020081c7227 */ /* 0x000fc800078e00ff */
[----:B------:R-:W-:-:S04]  /*1c50*/  IMAD.HI.U32 R30, R8, R35, RZ ;  /* 0x00000023081e7227 */ /* 0x000fc800078e00ff */
[----:B------:R-:W-:Y:S01]  /*1c60*/  @!P6 IMAD.MOV R26, RZ, RZ, -R26 ;  /* 0x000000ffff1ae224 */ /* 0x000fe200078e0a1a */
[----:B------:R-:W-:Y:S01]  /*1c70*/  ISETP.GT.U32.AND P6, PT, R3, R29, PT ;  /* 0x0000001d0300720c */ /* 0x000fe20003fc4070 */
[----:B------:R-:W-:Y:S02]  /*1c80*/  IMAD.MOV R28, RZ, RZ, -R28 ;  /* 0x000000ffff1c7224 */ /* 0x000fe400078e0a1c */
[----:B------:R-:W-:Y:S02]  /*1c90*/  IMAD.MOV R30, RZ, RZ, -R30 ;  /* 0x000000ffff1e7224 */ /* 0x000fe400078e0a1e */
[----:B------:R-:W-:Y:S02]  /*1ca0*/  @!P4 IMAD.IADD R31, R31, 0x1, -R3 ;  /* 0x000000011f1fc824 */ /* 0x000fe400078e0a03 */
[C---:B------:R-:W-:Y:S02]  /*1cb0*/  IMAD R28, R3.reuse, R28, R32 ;  /* 0x0000001c031c7224 */ /* 0x040fe400078e0220 */
[C---:B------:R-:W-:Y:S01]  /*1cc0*/  IMAD R30, R3.reuse, R30, R35 ;  /* 0x0000001e031e7224 */ /* 0x040fe200078e0223 */
[C---:B------:R-:W-:Y:S01]  /*1cd0*/  ISETP.GT.U32.AND P4, PT, R3.reuse, R31, PT ;  /* 0x0000001f0300720c */ /* 0x040fe20003f84070 */
[----:B------:R-:W-:Y:S01]  /*1ce0*/  IMAD.HI.U32 R32, R8, R33, RZ ;  /* 0x0000002108207227 */ /* 0x000fe200078e00ff */
[----:B------:R-:W-:-:S02]  /*1cf0*/  ISETP.GT.U32.AND P0, PT, R3, R28, PT ;  /* 0x0000001c0300720c */ /* 0x000fc40003f04070 */
[----:B------:R-:W-:Y:S01]  /*1d00*/  IABS R35, R76 ;  /* 0x0000004c00237213 */ /* 0x000fe20000000000 */
[--C-:B------:R-:W-:Y:S01]  /*1d10*/  @!P3 IMAD.IADD R27, R27, 0x1, -R3.reuse ;  /* 0x000000011b1bb824 */ /* 0x100fe200078e0a03 */
[----:B------:R-:W-:Y:S01]  /*1d20*/  ISETP.GT.U32.AND P3, PT, R3, R30, PT ;  /* 0x0000001e0300720c */ /* 0x000fe20003f64070 */
[----:B------:R-:W-:Y:S02]  /*1d30*/  @!P6 IMAD.IADD R29, R29, 0x1, -R3 ;  /* 0x000000011d1de824 */ /* 0x000fe400078e0a03 */
[----:B------:R-:W-:Y:S02]  /*1d40*/  IMAD.MOV R32, RZ, RZ, -R32 ;  /* 0x000000ffff207224 */ /* 0x000fe400078e0a20 */
[----:B------:R-:W-:Y:S01]  /*1d50*/  @!P5 IMAD.MOV R25, RZ, RZ, -R25 ;  /* 0x000000ffff19d224 */ /* 0x000fe200078e0a19 */
[C---:B------:R-:W-:Y:S01]  /*1d60*/  ISETP.GT.U32.AND P6, PT, R3.reuse, R29, PT ;  /* 0x0000001d0300720c */ /* 0x040fe20003fc4070 */
[----:B------:R-:W-:Y:S01]  /*1d70*/  IMAD R32, R3, R32, R33 ;  /* 0x0000002003207224 */ /* 0x000fe200078e0221 */
[----:B------:R-:W-:Y:S01]  /*1d80*/  ISETP.GE.AND P5, PT, R37, RZ, PT ;  /* 0x000000ff2500720c */ /* 0x000fe20003fa6270 */
[----:B------:R-:W-:Y:S01]  /*1d90*/  IMAD.HI.U32 R33, R8, R35, RZ ;  /* 0x0000002308217227 */ /* 0x000fe200078e00ff */
[----:B------:R-:W-:-:S03]  /*1da0*/  IABS R37, R74 ;  /* 0x0000004a00257213 */ /* 0x000fc60000000000 */
[--C-:B------:R-:W-:Y:S01]  /*1db0*/  @!P4 IMAD.IADD R31, R31, 0x1, -R3.reuse ;  /* 0x000000011f1fc824 */ /* 0x100fe200078e0a03 */
[----:B------:R-:W-:Y:S01]  /*1dc0*/  ISETP.GE.AND P4, PT, R36, RZ, PT ;  /* 0x000000ff2400720c */ /* 0x000fe20003f86270 */
[----:B------:R-:W-:Y:S02]  /*1dd0*/  @!P0 IMAD.IADD R28, R28, 0x1, -R3 ;  /* 0x000000011c1c8824 */ /* 0x000fe400078e0a03 */
[----:B------:R-:W-:Y:S02]  /*1de0*/  IMAD.MOV R36, RZ, RZ, -R33 ;  /* 0x000000ffff247224 */ /* 0x000fe400078e0a21 */
[----:B------:R-:W-:Y:S01]  /*1df0*/  @!P3 IMAD.IADD R30, R30, 0x1, -R3 ;  /* 0x000000011e1eb824 */ /* 0x000fe200078e0a03 */
[C---:B------:R-:W-:Y:S01]  /*1e00*/  ISETP.GT.U32.AND P0, PT, R3.reuse, R28, PT ;  /* 0x0000001c0300720c */ /* 0x040fe20003f04070 */
[C---:B------:R-:W-:Y:S02]  /*1e10*/  IMAD R33, R3.reuse, R36, R35 ;  /* 0x0000002403217224 */ /* 0x040fe400078e0223 */
[----:B------:R-:W-:Y:S01]  /*1e20*/  IMAD.HI.U32 R34, R8, R37, RZ ;  /* 0x0000002508227227 */ /* 0x000fe200078e00ff */
[----:B------:R-:W-:-:S03]  /*1e30*/  ISETP.GT.U32.AND P3, PT, R3, R30, PT ;  /* 0x0000001e0300720c */ /* 0x000fc60003f64070 */
[----:B------:R-:W-:Y:S01]  /*1e40*/  @!P6 IMAD.IADD R29, R29, 0x1, -R3 ;  /* 0x000000011d1de824 */ /* 0x000fe200078e0a03 */
[----:B------:R-:W-:Y:S01]  /*1e50*/  ISETP.GT.U32.AND P6, PT, R3, R33, PT ;  /* 0x000000210300720c */ /* 0x000fe20003fc4070 */
[----:B------:R-:W-:-:S04]  /*1e60*/  IMAD.HI.U32 R35, R8, R38, RZ ;  /* 0x0000002608237227 */ /* 0x000fc800078e00ff */
[----:B------:R-:W-:Y:S02]  /*1e70*/  IMAD.MOV R34, RZ, RZ, -R34 ;  /* 0x000000ffff227224 */ /* 0x000fe400078e0a22 */
[----:B------:R-:W-:Y:S02]  /*1e80*/  IMAD.MOV R35, RZ, RZ, -R35 ;  /* 0x000000ffff237224 */ /* 0x000fe400078e0a23 */
[C---:B------:R-:W-:Y:S02]  /*1e90*/  IMAD R34, R3.reuse, R34, R37 ;  /* 0x0000002203227224 */ /* 0x040fe400078e0225 */
[--C-:B------:R-:W-:Y:S01]  /*1ea0*/  @!P0 IMAD.IADD R28, R28, 0x1, -R3.reuse ;  /* 0x000000011c1c8824 */ /* 0x100fe200078e0a03 */
[C---:B------:R-:W-:Y:S01]  /*1eb0*/  ISETP.GT.U32.AND P0, PT, R3.reuse, R32, PT ;  /* 0x000000200300720c */ /* 0x040fe20003f04070 */
[C---:B------:R-:W-:Y:S02]  /*1ec0*/  IMAD R35, R3.reuse, R35, R38 ;  /* 0x0000002303237224 */ /* 0x040fe400078e0226 */
[--C-:B------:R-:W-:Y:S01]  /*1ed0*/  @!P3 IMAD.IADD R30, R30, 0x1, -R3.reuse ;  /* 0x000000011e1eb824 */ /* 0x100fe200078e0a03 */
[----:B------:R-:W-:Y:S01]  /*1ee0*/  ISETP.GT.U32.AND P3, PT, R3, R34, PT ;  /* 0x000000220300720c */ /* 0x000fe20003f64070 */
[----:B------:R-:W-:Y:S01]  /*1ef0*/  @!P6 IMAD.IADD R33, R33, 0x1, -R3 ;  /* 0x000000012121e824 */ /* 0x000fe200078e0a03 */
[----:B------:R-:W-:Y:S01]  /*1f00*/  ISETP.GT.U32.AND P6, PT, R3, R35, PT ;  /* 0x000000230300720c */ /* 0x000fe20003fc4070 */
[----:B------:R-:W-:-:S02]  /*1f10*/  @!P5 IMAD.MOV R28, RZ, RZ, -R28 ;  /* 0x000000ffff1cd224 */ /* 0x000fc400078e0a1c */
[----:B------:R-:W-:Y:S01]  /*1f20*/  @!P1 IMAD.MOV R31, RZ, RZ, -R31 ;  /* 0x000000ffff1f9224 */ /* 0x000fe200078e0a1f */
[----:B------:R-:W-:Y:S01]  /*1f30*/  ISETP.GT.U32.AND P1, PT, R3, R33, PT ;  /* 0x000000210300720c */ /* 0x000fe20003f24070 */
[----:B------:R-:W-:-:S04]  /*1f40*/  IMAD.HI.U32 R37, R8, R40, RZ ;  /* 0x0000002808257227 */ /* 0x000fc800078e00ff */
[--C-:B------:R-:W-:Y:S01]  /*1f50*/  @!P0 IMAD.IADD R32, R32, 0x1, -R3.reuse ;  /* 0x0000000120208824 */ /* 0x100fe200078e0a03 */
[----:B------:R-:W-:Y:S01]  /*1f60*/  ISETP.GE.AND P0, PT, R41, RZ, PT ;  /* 0x000000ff2900720c */ /* 0x000fe20003f06270 */
[--C-:B------:R-:W-:Y:S01]  /*1f70*/  @!P3 IMAD.IADD R34, R34, 0x1, -R3.reuse ;  /* 0x000000012222b824 */ /* 0x100fe200078e0a03 */
[----:B------:R-:W-:Y:S01]  /*1f80*/  IABS R41, R42 ;  /* 0x0000002a00297213 */ /* 0x000fe20000000000 */
[----:B------:R-:W-:Y:S01]  /*1f90*/  @!P6 IMAD.IADD R35, R35, 0x1, -R3 ;  /* 0x000000012323e824 */ /* 0x000fe200078e0a03 */
[----:B------:R-:W-:Y:S01]  /*1fa0*/  ISETP.GE.AND P3, PT, R80, RZ, PT ;  /* 0x000000ff5000720c */ /* 0x000fe20003f66270 */
[C---:B------:R-:W-:Y:S01]  /*1fb0*/  IMAD.HI.U32 R36, R8.reuse, R39, RZ ;  /* 0x0000002708247227 */ /* 0x040fe200078e00ff */
[C---:B------:R-:W-:Y:S02]  /*1fc0*/  ISETP.GT.U32.AND P5, PT, R3.reuse, R34, PT ;  /* 0x000000220300720c */ /* 0x040fe40003fa4070 */
[----:B------:R-:W-:Y:S01]  /*1fd0*/  ISETP.GT.U32.AND P6, PT, R3, R35, PT ;  /* 0x000000230300720c */ /* 0x000fe20003fc4070 */
[----:B------:R-:W-:Y:S01]  /*1fe0*/  IMAD.HI.U32 R38, R8, R41, RZ ;  /* 0x0000002908267227 */ /* 0x000fe200078e00ff */
[----:B------:R-:W-:-:S03]  /*1ff0*/  IABS R80, R69 ;  /* 0x0000004500507213 */ /* 0x000fc60000000000 */
[----:B------:R-:W-:Y:S02]  /*2000*/  IMAD.MOV R38, RZ, RZ, -R38 ;  /* 0x000000ffff267224 */ /* 0x000fe400078e0a26 */
[----:B------:R-:W-:Y:S02]  /*2010*/  IMAD.MOV R37, RZ, RZ, -R37 ;  /* 0x000000ffff257224 */ /* 0x000fe400078e0a25 */
[C---:B------:R-:W-:Y:S01]  /*2020*/  IMAD R38, R3.reuse, R38, R41 ;  /* 0x0000002603267224 */ /* 0x040fe200078e0229 */
[----:B------:R-:W-:Y:S01]  /*2030*/  IABS R41, R46 ;  /* 0x0000002e00297213 */ /* 0x000fe20000000000 */
[----:B------:R-:W-:Y:S02]  /*2040*/  IMAD.MOV R36, RZ, RZ, -R36 ;  /* 0x000000ffff247224 */ /* 0x000fe400078e0a24 */
[C---:B------:R-:W-:Y:S02]  /*2050*/  IMAD R37, R3.reuse, R37, R40 ;  /* 0x0000002503257224 */ /* 0x040fe400078e0228 */
[----:B------:R-:W-:Y:S01]  /*2060*/  @!P2 IMAD.MOV R27, RZ, RZ, -R27 ;  /* 0x000000ffff1ba224 */ /* 0x000fe200078e0a1b */
[C---:B------:R-:W-:Y:S01]  /*2070*/  ISETP.GT.U32.AND P2, PT, R3.reuse, R32, PT ;  /* 0x000000200300720c */ /* 0x040fe20003f44070 */
[--C-:B------:R-:W-:Y:S01]  /*2080*/  @!P5 IMAD.IADD R34, R34, 0x1, -R3.reuse ;  /* 0x000000012222d824 */ /* 0x100fe200078e0a03 */
[----:B------:R-:W-:Y:S01]  /*2090*/  ISETP.GT.U32.AND P5, PT, R3, R38, PT ;  /* 0x000000260300720c */ /* 0x000fe20003fa4070 */
[----:B------:R-:W-:Y:S01]  /*20a0*/  IMAD.MOV.U32 R40, RZ, RZ, R44 ;  /* 0x000000ffff287224 */ /* 0x000fe200078e002c */
[----:B------:R-:W-:Y:S01]  /*20b0*/  IABS R44, R43 ;  /* 0x0000002b002c7213 */ /* 0x000fe20000000000 */
[----:B------:R-:W-:Y:S01]  /*20c0*/  @!P6 IMAD.IADD R35, R35, 0x1, -R3 ;  /* 0x000000012323e824 */ /* 0x000fe200078e0a03 */
[----:B------:R-:W-:Y:S01]  /*20d0*/  ISETP.GE.AND P6, PT, R72, RZ, PT ;  /* 0x000000ff4800720c */ /* 0x000fe20003fc6270 */
[----:B------:R-:W-:Y:S01]  /*20e0*/  IMAD R36, R3, R36, R39 ;  /* 0x0000002403247224 */ /* 0x000fe200078e0227 */
[----:B------:R-:W-:Y:S01]  /*20f0*/  IABS R72, R71 ;  /* 0x0000004700487213 */ /* 0x000fe20000000000 */
[----:B------:R-:W-:Y:S01]  /*2100*/  @!P1 IMAD.IADD R33, R33, 0x1, -R3 ;  /* 0x0000000121219824 */ /* 0x000fe200078e0a03 */
[----:B------:R-:W-:Y:S01]  /*2110*/  ISETP.GE.AND P1, PT, R74, RZ, PT ;  /* 0x000000ff4a00720c */ /* 0x000fe20003f26270 */
[----:B------:R-:W-:Y:S01]  /*2120*/  IMAD.HI.U32 R39, R8, R40, RZ ;  /* 0x0000002808277227 */ /* 0x000fe200078e00ff */
[----:B------:R-:W-:-:S03]  /*2130*/  IABS R74, R73 ;  /* 0x00000049004a7213 */ /* 0x000fc60000000000 */
[----:B------:R-:W-:Y:S02]  /*2140*/  IMAD.MOV R39, RZ, RZ, -R39 ;  /* 0x000000ffff277224 */ /* 0x000fe400078e0a27 */
[--C-:B------:R-:W-:Y:S01]  /*2150*/  @!P2 IMAD.IADD R32, R32, 0x1, -R3.reuse ;  /* 0x000000012020a824 */ /* 0x100fe200078e0a03 */
[----:B------:R-:W-:Y:S01]  /*2160*/  ISETP.GE.AND P2, PT, R76, RZ, PT ;  /* 0x000000ff4c00720c */ /* 0x000fe20003f46270 */
[----:B------:R-:W-:Y:S01]  /*2170*/  IMAD R39, R3, R39, R40 ;  /* 0x0000002703277224 */ /* 0x000fe200078e0228 */
[----:B------:R-:W-:Y:S01]  /*2180*/  IABS R76, R77 ;  /* 0x0000004d004c7213 */ /* 0x000fe20000000000 */
[----:B------:R-:W-:Y:S02]  /*2190*/  @!P5 IMAD.IADD R38, R38, 0x1, -R3 ;  /* 0x000000012626d824 */ /* 0x000fe400078e0a03 */
[----:B------:R-:W-:-:S04]  /*21a0*/  IMAD.HI.U32 R40, R8, R41, RZ ;  /* 0x0000002908287227 */ /* 0x000fc800078e00ff */
[----:B------:R-:W-:Y:S01]  /*21b0*/  @!P0 IMAD.MOV R30, RZ, RZ, -R30 ;  /* 0x000000ffff1e8224 */ /* 0x000fe200078e0a1e */
[C---:B------:R-:W-:Y:S01]  /*21c0*/  ISETP.GT.U32.AND P0, PT, R3.reuse, R37, PT ;  /* 0x000000250300720c */ /* 0x040fe20003f04070 */
[----:B------:R-:W-:Y:S01]  /*21d0*/  @!P6 IMAD.MOV R35, RZ, RZ, -R35 ;  /* 0x000000ffff23e224 */ /* 0x000fe200078e0a23 */
[C---:B------:R-:W-:Y:S01]  /*21e0*/  ISETP.GT.U32.AND P6, PT, R3.reuse, R39, PT ;  /* 0x000000270300720c */ /* 0x040fe20003fc4070 */
[----:B------:R-:W-:Y:S01]  /*21f0*/  @!P3 IMAD.MOV R32, RZ, RZ, -R32 ;  /* 0x000000ffff20b224 */ /* 0x000fe200078e0a20 */
[C---:B------:R-:W-:Y:S01]  /*2200*/  ISETP.GT.U32.AND P3, PT, R3.reuse, R38, PT ;  /* 0x000000260300720c */ /* 0x040fe20003f64070 */
[----:B------:R-:W-:Y:S01]  /*2210*/  @!P1 IMAD.MOV R34, RZ, RZ, -R34 ;  /* 0x000000ffff229224 */ /* 0x000fe200078e0a22 */
[----:B------:R-:W-:Y:S01]  /*2220*/  ISETP.GE.AND P1, PT, R42, RZ, PT ;  /* 0x000000ff2a00720c */ /* 0x000fe20003f26270 */
[----:B------:R-:W-:Y:S02]  /*2230*/  IMAD.MOV R40, RZ, RZ, -R40 ;  /* 0x000000ffff287224 */ /* 0x000fe400078e0a28 */
[----:B------:R-:W-:Y:S01]  /*2240*/  IMAD.MOV.U32 R42, RZ, RZ, R44 ;  /* 0x000000ffff2a7224 */ /* 0x000fe200078e002c */
[----:B------:R-:W-:Y:S01]  /*2250*/  IABS R44, R48 ;  /* 0x00000030002c7213 */ /* 0x000fe20000000000 */
[----:B------:R-:W-:Y:S01]  /*2260*/  @!P4 IMAD.MOV R29, RZ, RZ, -R29 ;  /* 0x000000ffff1dc224 */ /* 0x000fe200078e0a1d */
[C---:B------:R-:W-:Y:S01]  /*2270*/  ISETP.GT.U32.AND P4, PT, R3.reuse, R36, PT ;  /* 0x000000240300720c */ /* 0x040fe20003f84070 */
[----:B------:R-:W-:-:S02]  /*2280*/  IMAD R40, R3, R40, R41 ;  /* 0x0000002803287224 */ /* 0x000fc400078e0229 */
[----:B------:R-:W-:-:S04]  /*2290*/  IMAD.HI.U32 R41, R8, R42, RZ ;  /* 0x0000002a08297227 */ /* 0x000fc800078e00ff */
[----:B------:R-:W-:Y:S02]  /*22a0*/  IMAD.MOV R41, RZ, RZ, -R41 ;  /* 0x000000ffff297224 */ /* 0x000fe400078e0a29 */
[--C-:B------:R-:W-:Y:S01]  /*22b0*/  @!P0 IMAD.IADD R37, R37, 0x1, -R3.reuse ;  /* 0x0000000125258824 */ /* 0x100fe200078e0a03 */
[----:B------:R-:W-:Y:S01]  /*22c0*/  ISETP.GE.AND P0, PT, R70, RZ, PT ;  /* 0x000000ff4600720c */ /* 0x000fe20003f06270 */
[--C-:B------:R-:W-:Y:S01]  /*22d0*/  @!P6 IMAD.IADD R39, R39, 0x1, -R3.reuse ;  /* 0x000000012727e824 */ /* 0x100fe200078e0a03 */
[----:B------:R-:W-:Y:S01]  /*22e0*/  IABS R70, R55 ;  /* 0x0000003700467213 */ /* 0x000fe20000000000 */
[----:B------:R-:W-:Y:S01]  /*22f0*/  @!P3 IMAD.IADD R38, R38, 0x1, -R3 ;  /* 0x000000012626b824 */ /* 0x000fe200078e0a03 */
[C---:B------:R-:W-:Y:S01]  /*2300*/  ISETP.GT.U32.AND P3, PT, R3.reuse, R40, PT ;  /* 0x000000280300720c */ /* 0x040fe20003f64070 */
[C---:B------:R-:W-:Y:S01]  /*2310*/  IMAD R41, R3.reuse, R41, R42 ;  /* 0x0000002903297224 */ /* 0x040fe200078e022a */
[C---:B------:R-:W-:Y:S01]  /*2320*/  ISETP.GT.U32.AND P6, PT, R3.reuse, R39, PT ;  /* 0x000000270300720c */ /* 0x040fe20003fc4070 */
[----:B------:R-:W-:Y:S01]  /*2330*/  @!P2 IMAD.MOV R33, RZ, RZ, -R33 ;  /* 0x000000ffff21a224 */ /* 0x000fe200078e0a21 */
[C---:B------:R-:W-:Y:S01]  /*2340*/  ISETP.GT.U32.AND P2, PT, R3.reuse, R37, PT ;  /* 0x000000250300720c */ /* 0x040fe20003f44070 */
[----:B------:R-:W-:Y:S01]  /*2350*/  @!P4 IMAD.IADD R36, R36, 0x1, -R3 ;  /* 0x000000012424c824 */ /* 0x000fe200078e0a03 */
[----:B------:R-:W-:Y:S01]  /*2360*/  ISETP.GE.AND P4, PT, R66, RZ, PT ;  /* 0x000000ff4200720c */ /* 0x000fe20003f86270 */
[----:B------:R-:W-:Y:S01]  /*2370*/  @!P1 IMAD.MOV R38, RZ, RZ, -R38 ;  /* 0x000000ffff269224 */ /* 0x000fe200078e0a26 */
[C---:B------:R-:W-:Y:S01]  /*2380*/  ISETP.GT.U32.AND P1, PT, R3.reuse, R41, PT ;  /* 0x000000290300720c */ /* 0x040fe20003f24070 */
[----:B------:R-:W-:Y:S01]  /*2390*/  IMAD.HI.U32 R42, R8, R44, RZ ;  /* 0x0000002c082a7227 */ /* 0x000fe200078e00ff */
[----:B------:R-:W-:-:S02]  /*23a0*/  ISETP.GT.U32.AND P5, PT, R3, R36, PT ;  /* 0x000000240300720c */ /* 0x000fc40003fa4070 */
[----:B------:R-:W-:Y:S01]  /*23b0*/  IABS R66, R58 ;  /* 0x0000003a00427213 */ /* 0x000fe20000000000 */
[--C-:B------:R-:W-:Y:S02]  /*23c0*/  @!P3 IMAD.IADD R40, R40, 0x1, -R3.reuse ;  /* 0x000000012828b824 */ /* 0x100fe400078e0a03 */
[--C-:B------:R-:W-:Y:S01]  /*23d0*/  @!P6 IMAD.IADD R39, R39, 0x1, -R3.reuse ;  /* 0x000000012727e824 */ /* 0x100fe200078e0a03 */
[----:B------:R-:W-:Y:S01]  /*23e0*/  ISETP.GE.AND P6, PT, R47, RZ, PT ;  /* 0x000000ff2f00720c */ /* 0x000fe20003fc6270 */
[--C-:B------:R-:W-:Y:S01]  /*23f0*/  @!P2 IMAD.IADD R37, R37, 0x1, -R3.reuse ;  /* 0x000000012525a824 */ /* 0x100fe200078e0a03 */
[----:B------:R-:W-:Y:S01]  /*2400*/  ISETP.GE.AND P2, PT, R46, RZ, PT ;  /* 0x000000ff2e00720c */ /* 0x000fe20003f46270 */
[----:B------:R-:W-:Y:S01]  /*2410*/  IMAD.MOV R42, RZ, RZ, -R42 ;  /* 0x000000ffff2a7224 */ /* 0x000fe200078e0a2a */
[----:B------:R-:W-:Y:S01]  /*2420*/  IABS R46, R47 ;  /* 0x0000002f002e7213 */ /* 0x000fe20000000000 */
[--C-:B------:R-:W-:Y:S01]  /*2430*/  @!P1 IMAD.IADD R41, R41, 0x1, -R3.reuse ;  /* 0x0000000129299824 */ /* 0x100fe200078e0a03 */
[----:B------:R-:W-:Y:S01]  /*2440*/  IABS R47, R49 ;  /* 0x00000031002f7213 */ /* 0x000fe20000000000 */
[----:B------:R-:W-:Y:S01]  /*2450*/  @!P5 IMAD.IADD R36, R36, 0x1, -R3 ;  /* 0x000000012424d824 */ /* 0x000fe200078e0a03 */
[C---:B------:R-:W-:Y:S01]  /*2460*/  ISETP.GT.U32.AND P3, PT, R3.reuse, R40, PT ;  /* 0x000000280300720c */ /* 0x040fe20003f64070 */
[C---:B------:R-:W-:Y:S01]  /*2470*/  IMAD R42, R3.reuse, R42, R44 ;  /* 0x0000002a032a7224 */ /* 0x040fe200078e022c */
[----:B------:R-:W-:Y:S01]  /*2480*/  ISETP.GT.U32.AND P1, PT, R3, R41, PT ;  /* 0x000000290300720c */ /* 0x000fe20003f24070 */
[----:B------:R-:W-:Y:S01]  /*2490*/  IMAD.HI.U32 R44, R8, R47, RZ ;  /* 0x0000002f082c7227 */ /* 0x000fe200078e00ff */
[----:B------:R-:W-:-:S02]  /*24a0*/  ISETP.GE.AND P5, PT, R50, RZ, PT ;  /* 0x000000ff3200720c */ /* 0x000fc40003fa6270 */
[----:B------:R-:W-:Y:S01]  /*24b0*/  IABS R50, R60 ;  /* 0x0000003c00327213 */ /* 0x000fe20000000000 */
[----:B------:R-:W-:Y:S01]  /*24c0*/  @!P4 IMAD.MOV R36, RZ, RZ, -R36 ;  /* 0x000000ffff24c224 */ /* 0x000fe200078e0a24 */
[----:B------:R-:W-:Y:S01]  /*24d0*/  ISETP.GE.AND P4, PT, R43, RZ, PT ;  /* 0x000000ff2b00720c */ /* 0x000fe20003f86270 */
[----:B------:R-:W-:-:S04]  /*24e0*/  IMAD.HI.U32 R43, R8, R46, RZ ;  /* 0x0000002e082b7227 */ /* 0x000fc800078e00ff */
[----:B------:R-:W-:Y:S02]  /*24f0*/  IMAD.MOV R44, RZ, RZ, -R44 ;  /* 0x000000ffff2c7224 */ /* 0x000fe400078e0a2c */
[----:B------:R-:W-:Y:S02]  /*2500*/  IMAD.MOV R43, RZ, RZ, -R43 ;  /* 0x000000ffff2b7224 */ /* 0x000fe400078e0a2b */
[C---:B------:R-:W-:Y:S02]  /*2510*/  IMAD R44, R3.reuse, R44, R47 ;  /* 0x0000002c032c7224 */ /* 0x040fe400078e022f */
[----:B------:R-:W-:Y:S01]  /*2520*/  @!P0 IMAD.MOV R37, RZ, RZ, -R37 ;  /* 0x000000ffff258224 */ /* 0x000fe200078e0a25 */
[----:B------:R-:W-:Y:S01]  /*2530*/  ISETP.GE.AND P0, PT, R48, RZ, PT ;  /* 0x000000ff3000720c */ /* 0x000fe20003f06270 */
[C---:B------:R-:W-:Y:S01]  /*2540*/  IMAD R43, R3.reuse, R43, R46 ;  /* 0x0000002b032b7224 */ /* 0x040fe200078e022e */
[----:B------:R-:W-:Y:S01]  /*2550*/  IABS R48, R62 ;  /* 0x0000003e00307213 */ /* 0x000fe20000000000 */
[--C-:B------:R-:W-:Y:S01]  /*2560*/  @!P3 IMAD.IADD R40, R40, 0x1, -R3.reuse ;  /* 0x000000012828b824 */ /* 0x100fe200078e0a03 */
[----:B------:R-:W-:Y:S01]  /*2570*/  ISETP.GT.U32.AND P3, PT, R3, R42, PT ;  /* 0x0000002a0300720c */ /* 0x000fe20003f64070 */
[----:B------:R-:W-:Y:S01]  /*2580*/  @!P1 IMAD.IADD R41, R41, 0x1, -R3 ;  /* 0x0000000129299824 */ /* 0x000fe200078e0a03 */
[C---:B------:R-:W-:Y:S01]  /*2590*/  ISETP.GT.U32.AND P1, PT, R3.reuse, R44, PT ;  /* 0x0000002c0300720c */ /* 0x040fe20003f24070 */
[----:B------:R-:W-:Y:S01]  /*25a0*/  @!P5 IMAD.MOV R39, RZ, RZ, -R39 ;  /* 0x000000ffff27d224 */ /* 0x000fe200078e0a27 */
[----:B------:R-:W-:Y:S01]  /*25b0*/  ISETP.GT.U32.AND P5, PT, R3, R43, PT ;  /* 0x0000002b0300720c */ /* 0x000fe20003fa4070 */
[----:B------:R-:W-:-:S04]  /*25c0*/  IMAD.HI.U32 R46, R8, R48, RZ ;  /* 0x00000030082e7227 */ /* 0x000fc800078e00ff */
[----:B------:R-:W-:Y:S01]  /*25d0*/  @!P2 IMAD.MOV R40, RZ, RZ, -R40 ;  /* 0x000000ffff28a224 */ /* 0x000fe200078e0a28 */
[----:B------:R-:W-:Y:S01]  /*25e0*/  ISETP.GE.AND P2, PT, R49, RZ, PT ;  /* 0x000000ff3100720c */ /* 0x000fe20003f46270 */
[----:B------:R-:W-:Y:S02]  /*25f0*/  IMAD.MOV R46, RZ, RZ, -R46 ;  /* 0x000000ffff2e7224 */ /* 0x000fe400078e0a2e */
[----:B------:R-:W-:Y:S01]  /*2600*/  IMAD.MOV.U32 R49, RZ, RZ, R50 ;  /* 0x000000ffff317224 */ /* 0x000fe200078e0032 */
[----:B------:R-:W-:Y:S01]  /*2610*/  IABS R50, R52 ;  /* 0x0000003400327213 */ /* 0x000fe20000000000 */
[--C-:B------:R-:W-:Y:S02]  /*2620*/  @!P3 IMAD.IADD R42, R42, 0x1, -R3.reuse ;  /* 0x000000012a2ab824 */ /* 0x100fe400078e0a03 */
[C---:B------:R-:W-:Y:S02]  /*2630*/  IMAD R46, R3.reuse, R46, R48 ;  /* 0x0000002e032e7224 */ /* 0x040fe400078e0230 */
[----:B------:R-:W-:Y:S01]  /*2640*/  @!P1 IMAD.IADD R44, R44, 0x1, -R3 ;  /* 0x000000012c2c9824 */ /* 0x000fe200078e0a03 */
[----:B------:R-:W-:Y:S01]  /*2650*/  ISETP.GT.U32.AND P3, PT, R3, R42, PT ;  /* 0x0000002a0300720c */ /* 0x000fe20003f64070 */
[----:B------:R-:W-:-:S03]  /*2660*/  IMAD.HI.U32 R47, R8, R49, RZ ;  /* 0x00000031082f7227 */ /* 0x000fc600078e00ff */
[----:B------:R-:W-:Y:S01]  /*2670*/  ISETP.GT.U32.AND P1, PT, R3, R44, PT ;  /* 0x0000002c0300720c */ /* 0x000fe20003f24070 */
[----:B------:R-:W-:Y:S02]  /*2680*/  @!P5 IMAD.IADD R43, R43, 0x1, -R3 ;  /* 0x000000012b2bd824 */ /* 0x000fe400078e0a03 */
[----:B------:R-:W-:Y:S01]  /*2690*/  @!P4 IMAD.MOV R41, RZ, RZ, -R41 ;  /* 0x000000ffff29c224 */ /* 0x000fe200078e0a29 */
[C---:B------:R-:W-:Y:S01]  /*26a0*/  ISETP.GT.U32.AND P4, PT, R3.reuse, R46, PT ;  /* 0x0000002e0300720c */ /* 0x040fe20003f84070 */
[----:B------:R-:W-:Y:S01]  /*26b0*/  IMAD.MOV R48, RZ, RZ, -R47 ;  /* 0x000000ffff307224 */ /* 0x000fe200078e0a2f */
[----:B------:R-:W-:Y:S01]  /*26c0*/  ISETP.GT.U32.AND P5, PT, R3, R43, PT ;  /* 0x0000002b0300720c */ /* 0x000fe20003fa4070 */
[----:B------:R-:W-:-:S04]  /*26d0*/  IMAD.HI.U32 R47, R8, R50, RZ ;  /* 0x00000032082f7227 */ /* 0x000fc800078e00ff */
[C---:B------:R-:W-:Y:S02]  /*26e0*/  IMAD R48, R3.reuse, R48, R49 ;  /* 0x0000003003307224 */ /* 0x040fe400078e0231 */
[----:B------:R-:W-:Y:S02]  /*26f0*/  IMAD.MOV R49, RZ, RZ, -R47 ;  /* 0x000000ffff317224 */ /* 0x000fe400078e0a2f */
[--C-:B------:R-:W-:Y:S01]  /*2700*/  @!P3 IMAD.IADD R42, R42, 0x1, -R3.reuse ;  /* 0x000000012a2ab824 */ /* 0x100fe200078e0a03 */
[----:B------:R-:W-:Y:S01]  /*2710*/  ISETP.GE.AND P3, PT, R62, RZ, PT ;  /* 0x000000ff3e00720c */ /* 0x000fe20003f66270 */
[C---:B------:R-:W-:Y:S02]  /*2720*/  IMAD R50, R3.reuse, R49, R50 ;  /* 0x0000003103327224 */ /* 0x040fe400078e0232 */
[--C-:B------:R-:W-:Y:S02]  /*2730*/  @!P4 IMAD.IADD R46, R46, 0x1, -R3.reuse ;  /* 0x000000012e2ec824 */ /* 0x100fe400078e0a03 */
[--C-:B------:R-:W-:Y:S01]  /*2740*/  @!P1 IMAD.IADD R44, R44, 0x1, -R3.reuse ;  /* 0x000000012c2c9824 */ /* 0x100fe200078e0a03 */
[C---:B------:R-:W-:Y:S01]  /*2750*/  ISETP.GT.U32.AND P1, PT, R3.reuse, R50, PT ;  /* 0x000000320300720c */ /* 0x040fe20003f24070 */
[----:B------:R-:W-:Y:S01]  /*2760*/  IMAD.MOV.U32 R62, RZ, RZ, R66 ;  /* 0x000000ffff3e7224 */ /* 0x000fe200078e0042 */
[----:B------:R-:W-:Y:S01]  /*2770*/  ISETP.GT.U32.AND P4, PT, R3, R46, PT ;  /* 0x0000002e0300720c */ /* 0x000fe20003f84070 */
[----:B------:R-:W-:Y:S01]  /*2780*/  @!P5 IMAD.IADD R43, R43, 0x1, -R3 ;  /* 0x000000012b2bd824 */ /* 0x000fe200078e0a03 */
[----:B------:R-:W-:Y:S01]  /*2790*/  ISETP.GT.U32.AND P5, PT, R3, R48, PT ;  /* 0x000000300300720c */ /* 0x000fe20003fa4070 */
[----:B------:R-:W-:Y:S01]  /*27a0*/  IMAD.HI.U32 R47, R8, R62, RZ ;  /* 0x0000003e082f7227 */ /* 0x000fe200078e00ff */
[----:B------:R-:W-:-:S03]  /*27b0*/  IABS R66, R78 ;  /* 0x0000004e00427213 */ /* 0x000fc60000000000 */
[----:B------:R-:W-:Y:S02]  /*27c0*/  IMAD.MOV R47, RZ, RZ, -R47 ;  /* 0x000000ffff2f7224 */ /* 0x000fe400078e0a2f */
[----:B------:R-:W-:Y:S01]  /*27d0*/  @!P6 IMAD.MOV R43, RZ, RZ, -R43 ;  /* 0x000000ffff2be224 */ /* 0x000fe200078e0a2b */
[----:B------:R-:W-:Y:S01]  /*27e0*/  ISETP.GE.AND P6, PT, R52, RZ, PT ;  /* 0x000000ff3400720c */ /* 0x000fe20003fc6270 */
[C---:B------:R-:W-:Y:S01]  /*27f0*/  IMAD R52, R3.reuse, R47, R62 ;  /* 0x0000002f03347224 */ /* 0x040fe200078e023e */
[----:B------:R-:W-:Y:S01]  /*2800*/  IABS R62, R54 ;  /* 0x00000036003e7213 */ /* 0x000fe20000000000 */
[--C-:B------:R-:W-:Y:S02]  /*2810*/  @!P1 IMAD.IADD R50, R50, 0x1, -R3.reuse ;  /* 0x0000000132329824 */ /* 0x100fe400078e0a03 */
[--C-:B------:R-:W-:Y:S02]  /*2820*/  @!P5 IMAD.IADD R48, R48, 0x1, -R3.reuse ;  /* 0x000000013030d824 */ /* 0x100fe400078e0a03 */
[----:B------:R-:W-:Y:S01]  /*2830*/  @!P4 IMAD.IADD R46, R46, 0x1, -R3 ;  /* 0x000000012e2ec824 */ /* 0x000fe200078e0a03 */
[C---:B------:R-:W-:Y:S01]  /*2840*/  ISETP.GT.U32.AND P4, PT, R3.reuse, R52, PT ;  /* 0x000000340300720c */ /* 0x040fe20003f84070 */
[----:B------:R-:W-:Y:S01]  /*2850*/  @!P0 IMAD.MOV R42, RZ, RZ, -R42 ;  /* 0x000000ffff2a8224 */ /* 0x000fe200078e0a2a */
[----:B------:R-:W-:Y:S01]  /*2860*/  ISETP.GT.U32.AND P1, PT, R3, R50, PT ;  /* 0x000000320300720c */ /* 0x000fe20003f24070 */
[----:B------:R-:W-:Y:S01]  /*2870*/  IMAD.HI.U32 R49, R8, R62, RZ ;  /* 0x0000003e08317227 */ /* 0x000fe200078e00ff */
[----:B------:R-:W-:-:S02]  /*2880*/  ISETP.GE.AND P0, PT, R60, RZ, PT ;  /* 0x000000ff3c00720c */ /* 0x000fc40003f06270 */
[----:B------:R-:W-:Y:S01]  /*2890*/  ISETP.GT.U32.AND P5, PT, R3, R48, PT ;  /* 0x000000300300720c */ /* 0x000fe20003fa4070 */
[----:B------:R-:W-:Y:S01]  /*28a0*/  IMAD.MOV.U32 R47, RZ, RZ, R44 ;  /* 0x000000ffff2f7224 */ /* 0x000fe200078e002c */
[----:B------:R-:W-:Y:S01]  /*28b0*/  IABS R60, R56 ;  /* 0x00000038003c7213 */ /* 0x000fe20000000000 */
[----:B------:R-:W-:Y:S02]  /*28c0*/  IMAD.MOV R49, RZ, RZ, -R49 ;  /* 0x000000ffff317224 */ /* 0x000fe400078e0a31 */
[----:B------:R-:W-:Y:S01]  /*28d0*/  @!P3 IMAD.MOV R46, RZ, RZ, -R46 ;  /* 0x000000ffff2eb224 */ /* 0x000fe200078e0a2e */
[----:B------:R-:W-:Y:S01]  /*28e0*/  ISETP.GE.AND P3, PT, R54, RZ, PT ;  /* 0x000000ff3600720c */ /* 0x000fe20003f66270 */
[----:B------:R-:W-:-:S04]  /*28f0*/  IMAD.HI.U32 R44, R8, R60, RZ ;  /* 0x0000003c082c7227 */ /* 0x000fc800078e00ff */
[----:B------:R-:W-:Y:S02]  /*2900*/  IMAD.MOV R44, RZ, RZ, -R44 ;  /* 0x000000ffff2c7224 */ /* 0x000fe400078e0a2c */
[--C-:B------:R-:W-:Y:S02]  /*2910*/  @!P4 IMAD.IADD R52, R52, 0x1, -R3.reuse ;  /* 0x000000013434c824 */ /* 0x100fe400078e0a03 */
[C---:B------:R-:W-:Y:S01]  /*2920*/  IMAD R54, R3.reuse, R49, R62 ;  /* 0x0000003103367224 */ /* 0x040fe200078e023e */
[----:B------:R-:W-:Y:S01]  /*2930*/  IABS R62, R64 ;  /* 0x00000040003e7213 */ /* 0x000fe20000000000 */
[--C-:B------:R-:W-:Y:S01]  /*2940*/  @!P1 IMAD.IADD R50, R50, 0x1, -R3.reuse ;  /* 0x0000000132329824 */ /* 0x100fe200078e0a03 */
[C---:B------:R-:W-:Y:S01]  /*2950*/  ISETP.GT.U32.AND P4, PT, R3.reuse, R52, PT ;  /* 0x000000340300720c */ /* 0x040fe20003f84070 */
[----:B------:R-:W-:Y:S01]  /*2960*/  @!P5 IMAD.IADD R48, R48, 0x1, -R3 ;  /* 0x000000013030d824 */ /* 0x000fe200078e0a03 */
[----:B------:R-:W-:Y:S01]  /*2970*/  ISETP.GE.AND P5, PT, R56, RZ, PT ;  /* 0x000000ff3800720c */ /* 0x000fe20003fa6270 */
[C---:B------:R-:W-:Y:S01]  /*2980*/  IMAD R44, R3.reuse, R44, R60 ;  /* 0x0000002c032c7224 */ /* 0x040fe200078e023c */
[----:B------:R-:W-:Y:S01]  /*2990*/  IABS R56, R51 ;  /* 0x0000003300387213 */ /* 0x000fe20000000000 */
[----:B------:R-:W-:Y:S01]  /*29a0*/  @!P6 IMAD.MOV R50, RZ, RZ, -R50 ;  /* 0x000000ffff32e224 */ /* 0x000fe200078e0a32 */
[C---:B------:R-:W-:Y:S01]  /*29b0*/  ISETP.GT.U32.AND P6, PT, R3.reuse, R54, PT ;  /* 0x000000360300720c */ /* 0x040fe20003fc4070 */
[----:B------:R-:W-:Y:S01]  /*29c0*/  @!P2 IMAD.MOV R47, RZ, RZ, -R47 ;  /* 0x000000ffff2fa224 */ /* 0x000fe200078e0a2f */
[----:B------:R-:W-:Y:S01]  /*29d0*/  ISETP.GE.AND P2, PT, R58, RZ, PT ;  /* 0x000000ff3a00720c */ /* 0x000fe20003f46270 */
[----:B------:R-:W-:Y:S01]  /*29e0*/  IMAD.HI.U32 R49, R8, R56, RZ ;  /* 0x0000003808317227 */ /* 0x000fe200078e00ff */
[----:B------:R-:W-:-:S02]  /*29f0*/  ISETP.GT.U32.AND P1, PT, R3, R44, PT ;  /* 0x0000002c0300720c */ /* 0x000fc40003f24070 */
[----:B------:R-:W-:Y:S01]  /*2a00*/  IABS R60, R53 ;  /* 0x00000035003c7213 */ /* 0x000fe20000000000 */
[----:B------:R-:W-:Y:S01]  /*2a10*/  IMAD.MOV R49, RZ, RZ, -R49 ;  /* 0x000000ffff317224 */ /* 0x000fe200078e0a31 */
[----:B------:R-:W-:Y:S01]  /*2a20*/  IABS R58, R15 ;  /* 0x0000000f003a7213 */ /* 0x000fe20000000000 */
[--C-:B------:R-:W-:Y:S01]  /*2a30*/  @!P4 IMAD.IADD R52, R52, 0x1, -R3.reuse ;  /* 0x000000013434c824 */ /* 0x100fe200078e0a03 */
[----:B------:R-:W-:Y:S01]  /*2a40*/  ISETP.GE.AND P4, PT, R15, RZ, PT ;  /* 0x000000ff0f00720c */ /* 0x000fe20003f86270 */
[C---:B------:R-:W-:Y:S02]  /*2a50*/  IMAD R56, R3.reuse, R49, R56 ;  /* 0x0000003103387224 */ /* 0x040fe400078e0238 */
[--C-:B------:R-:W-:Y:S02]  /*2a60*/  @!P6 IMAD.IADD R54, R54, 0x1, -R3.reuse ;  /* 0x000000013636e824 */ /* 0x100fe400078e0a03 */
[----:B------:R-:W-:Y:S01]  /*2a70*/  @!P2 IMAD.MOV R52, RZ, RZ, -R52 ;  /* 0x000000ffff34a224 */ /* 0x000fe200078e0a34 */
[C---:B------:R-:W-:Y:S01]  /*2a80*/  ISETP.GT.U32.AND P2, PT, R3.reuse, R56, PT ;  /* 0x000000380300720c */ /* 0x040fe20003f44070 */
[----:B------:R-:W-:Y:S01]  /*2a90*/  @!P1 IMAD.IADD R44, R44, 0x1, -R3 ;  /* 0x000000012c2c9824 */ /* 0x000fe200078e0a03 */
[----:B------:R-:W-:Y:S01]  /*2aa0*/  ISETP.GT.U32.AND P6, PT, R3, R54, PT ;  /* 0x000000360300720c */ /* 0x000fe20003fc4070 */
[----:B------:R-:W-:-:S03]  /*2ab0*/  IMAD.HI.U32 R49, R8, R60, RZ ;  /* 0x0000003c08317227 */ /* 0x000fc600078e00ff */
[----:B------:R-:W-:Y:S01]  /*2ac0*/  ISETP.GT.U32.AND P1, PT, R3, R44, PT ;  /* 0x0000002c0300720c */ /* 0x000fe20003f24070 */
[----:B------:R-:W-:Y:S01]  /*2ad0*/  @!P0 IMAD.MOV R48, RZ, RZ, -R48 ;  /* 0x000000ffff308224 */ /* 0x000fe200078e0a30 */
[----:B------:R-:W-:Y:S01]  /*2ae0*/  ISETP.GE.AND P0, PT, R51, RZ, PT ;  /* 0x000000ff3300720c */ /* 0x000fe20003f06270 */
[----:B------:R-:W-:-:S04]  /*2af0*/  IMAD.HI.U32 R15, R8, R58, RZ ;  /* 0x0000003a080f7227 */ /* 0x000fc800078e00ff */
[----:B------:R-:W-:-:S04]  /*2b00*/  IMAD.HI.U32 R51, R8, R62, RZ ;  /* 0x0000003e08337227 */ /* 0x000fc800078e00ff */
[----:B------:R-:W-:Y:S02]  /*2b10*/  IMAD.MOV R49, RZ, RZ, -R49 ;  /* 0x000000ffff317224 */ /* 0x000fe400078e0a31 */
[----:B------:R-:W-:Y:S02]  /*2b20*/  IMAD.MOV R15, RZ, RZ, -R15 ;  /* 0x000000ffff0f7224 */ /* 0x000fe400078e0a0f */
[----:B------:R-:W-:Y:S02]  /*2b30*/  IMAD.MOV R51, RZ, RZ, -R51 ;  /* 0x000000ffff337224 */ /* 0x000fe400078e0a33 */
[C---:B------:R-:W-:Y:S02]  /*2b40*/  IMAD R60, R3.reuse, R49, R60 ;  /* 0x00000031033c7224 */ /* 0x040fe400078e023c */
[C---:B------:R-:W-:Y:S01]  /*2b50*/  IMAD R58, R3.reuse, R15, R58 ;  /* 0x0000000f033a7224 */ /* 0x040fe200078e023a */
[----:B------:R-:W-:Y:S01]  /*2b60*/  IABS R15, R68 ;  /* 0x00000044000f7213 */ /* 0x000fe20000000000 */
[----:B------:R-:W-:-:S02]  /*2b70*/  IMAD R62, R3, R51, R62 ;  /* 0x00000033033e7224 */ /* 0x000fc400078e023e */
[--C-:B------:R-:W-:Y:S01]  /*2b80*/  @!P6 IMAD.IADD R54, R54, 0x1, -R3.reuse ;  /* 0x000000013636e824 */ /* 0x100fe200078e0a03 */
[C---:B------:R-:W-:Y:S01]  /*2b90*/  ISETP.GT.U32.AND P6, PT, R3.reuse, R58, PT ;  /* 0x0000003a0300720c */ /* 0x040fe20003fc4070 */
[--C-:B------:R-:W-:Y:S01]  /*2ba0*/  @!P2 IMAD.IADD R56, R56, 0x1, -R3.reuse ;  /* 0x000000013838a824 */ /* 0x100fe200078e0a03 */
[----:B------:R-:W-:Y:S01]  /*2bb0*/  ISETP.GT.U32.AND P2, PT, R3, R60, PT ;  /* 0x0000003c0300720c */ /* 0x000fe20003f44070 */
[----:B------:R-:W-:Y:S01]  /*2bc0*/  @!P1 IMAD.IADD R44, R44, 0x1, -R3 ;  /* 0x000000012c2c9824 */ /* 0x000fe200078e0a03 */
[----:B------:R-:W-:Y:S01]  /*2bd0*/  ISETP.GE.AND P1, PT, R53, RZ, PT ;  /* 0x000000ff3500720c */ /* 0x000fe20003f26270 */
[----:B------:R-:W-:Y:S01]  /*2be0*/  @!P3 IMAD.MOV R54, RZ, RZ, -R54 ;  /* 0x000000ffff36b224 */ /* 0x000fe200078e0a36 */
[----:B------:R-:W-:Y:S01]  /*2bf0*/  ISETP.GT.U32.AND P3, PT, R3, R62, PT ;  /* 0x0000003e0300720c */ /* 0x000fe20003f64070 */
[----:B------:R-:W-:Y:S02]  /*2c00*/  IMAD.MOV.U32 R49, RZ, RZ, R44 ;  /* 0x000000ffff317224 */ /* 0x000fe400078e002c */
[----:B------:R-:W-:-:S02]  /*2c10*/  IMAD.MOV.U32 R44, RZ, RZ, R15 ;  /* 0x000000ffff2c7224 */ /* 0x000fc400078e000f */
[----:B------:R-:W-:Y:S01]  /*2c20*/  @!P5 IMAD.MOV R49, RZ, RZ, -R49 ;  /* 0x000000ffff31d224 */ /* 0x000fe200078e0a31 */
[C---:B------:R-:W-:Y:S01]  /*2c30*/  ISETP.GT.U32.AND P5, PT, R3.reuse, R56, PT ;  /* 0x000000380300720c */ /* 0x040fe20003fa4070 */
[--C-:B------:R-:W-:Y:S02]  /*2c40*/  @!P6 IMAD.IADD R58, R58, 0x1, -R3.reuse ;  /* 0x000000013a3ae824 */ /* 0x100fe400078e0a03 */
[--C-:B------:R-:W-:Y:S02]  /*2c50*/  @!P2 IMAD.IADD R60, R60, 0x1, -R3.reuse ;  /* 0x000000013c3ca824 */ /* 0x100fe400078e0a03 */
[----:B------:R-:W-:Y:S01]  /*2c60*/  IMAD.HI.U32 R51, R8, R66, RZ ;  /* 0x0000004208337227 */ /* 0x000fe200078e00ff */
[C---:B------:R-:W-:Y:S02]  /*2c70*/  ISETP.GT.U32.AND P6, PT, R3.reuse, R58, PT ;  /* 0x0000003a0300720c */ /* 0x040fe40003fc4070 */
[----:B------:R-:W-:Y:S01]  /*2c80*/  ISETP.GT.U32.AND P2, PT, R3, R60, PT ;  /* 0x0000003c0300720c */ /* 0x000fe20003f44070 */
[----:B------:R-:W-:-:S02]  /*2c90*/  @!P3 IMAD.IADD R62, R62, 0x1, -R3 ;  /* 0x000000013e3eb824 */ /* 0x000fc400078e0a03 */
[----:B------:R-:W-:-:S03]  /*2ca0*/  IMAD.HI.U32 R15, R8, R44, RZ ;  /* 0x0000002c080f7227 */ /* 0x000fc600078e00ff */
[----:B------:R-:W-:Y:S01]  /*2cb0*/  ISETP.GT.U32.AND P3, PT, R3, R62, PT ;  /* 0x0000003e0300720c */ /* 0x000fe20003f64070 */
[----:B------:R-:W-:-:S04]  /*2cc0*/  IMAD.HI.U32 R53, R8, R70, RZ ;  /* 0x0000004608357227 */ /* 0x000fc800078e00ff */
[----:B------:R-:W-:Y:S02]  /*2cd0*/  IMAD.MOV R51, RZ, RZ, -R51 ;  /* 0x000000ffff337224 */ /* 0x000fe400078e0a33 */
[----:B------:R-:W-:Y:S01]  /*2ce0*/  @!P5 IMAD.IADD R56, R56, 0x1, -R3 ;  /* 0x000000013838d824 */ /* 0x000fe200078e0a03 */
[----:B------:R-:W-:Y:S01]  /*2cf0*/  ISETP.GE.AND P5, PT, R64, RZ, PT ;  /* 0x000000ff4000720c */ /* 0x000fe20003fa6270 */
        /* <DEDUP_REMOVED lines=9> */
[C---:B------:R-:W-:Y:S01]  /*2d90*/  ISETP.GT.U32.AND P6, PT, R3.reuse, R44, PT ;  /* 0x0000002c0300720c */ /* 0x040fe20003fc4070 */
[----:B------:R-:W-:Y:S01]  /*2da0*/  @!P3 IMAD.IADD R62, R62, 0x1, -R3 ;  /* 0x000000013e3eb824 */ /* 0x000fe200078e0a03 */
[----:B------:R-:W-:Y:S01]  /*2db0*/  ISETP.GT.U32.AND P3, PT, R3, R66, PT ;  /* 0x000000420300720c */ /* 0x000fe20003f64070 */
[----:B------:R-:W-:Y:S02]  /*2dc0*/  IMAD.MOV.U32 R51, RZ, RZ, R15 ;  /* 0x000000ffff337224 */ /* 0x000fe400078e000f */
[----:B------:R-:W-:Y:S02]  /*2dd0*/  @!P0 IMAD.MOV R56, RZ, RZ, -R56 ;  /* 0x000000ffff388224 */ /* 0x000fe400078e0a38 */
[----:B------:R-:W-:-:S04]  /*2de0*/  IMAD.HI.U32 R15, R8, R51, RZ ;  /* 0x00000033080f7227 */ /* 0x000fc800078e00ff */
[----:B------:R-:W-:Y:S02]  /*2df0*/  @!P2 IMAD.IADD R64, R64, 0x1, -R3 ;  /* 0x000000014040a824 */ /* 0x000fe400078e0a03 */
[----:B------:R-:W-:Y:S02]  /*2e00*/  IMAD.MOV R70, RZ, RZ, -R15 ;  /* 0x000000ffff467224 */ /* 0x000fe400078e0a0f */
[----:B------:R-:W-:-:S04]  /*2e10*/  IMAD.HI.U32 R15, R8, R72, RZ ;  /* 0x00000048080f7227 */ /* 0x000fc800078e00ff */
[--C-:B------:R-:W-:Y:S01]  /*2e20*/  @!P6 IMAD.IADD R44, R44, 0x1, -R3.reuse ;  /* 0x000000012c2ce824 */ /* 0x100fe200078e0a03 */
[----:B------:R-:W-:Y:S01]  /*2e30*/  ISETP.GE.AND P6, PT, R68, RZ, PT ;  /* 0x000000ff4400720c */ /* 0x000fe20003fc6270 */
[----:B------:R-:W-:Y:S01]  /*2e40*/  @!P3 IMAD.IADD R66, R66, 0x1, -R3 ;  /* 0x000000014242b824 */ /* 0x000fe200078e0a03 */
[C---:B------:R-:W-:Y:S01]  /*2e50*/  ISETP.GT.U32.AND P3, PT, R3.reuse, R64, PT ;  /* 0x000000400300720c */ /* 0x040fe20003f64070 */
[C---:B------:R-:W-:Y:S01]  /*2e60*/  IMAD R68, R3.reuse, R70, R51 ;  /* 0x0000004603447224 */ /* 0x040fe200078e0233 */
[C---:B------:R-:W-:Y:S01]  /*2e70*/  ISETP.GT.U32.AND P2, PT, R3.reuse, R44, PT ;  /* 0x0000002c0300720c */ /* 0x040fe20003f44070 */
[----:B------:R-:W-:Y:S01]  /*2e80*/  IMAD.MOV R15, RZ, RZ, -R15 ;  /* 0x000000ffff0f7224 */ /* 0x000fe200078e0a0f */
[----:B------:R-:W-:Y:S01]  /*2e90*/  ISETP.GT.U32.AND P0, PT, R3, R66, PT ;  /* 0x000000420300720c */ /* 0x000fe20003f04070 */
[----:B------:R-:W-:-:S04]  /*2ea0*/  IMAD.HI.U32 R51, R8, R74, RZ ;  /* 0x0000004a08337227 */ /* 0x000fc800078e00ff */
[----:B------:R-:W-:Y:S01]  /*2eb0*/  IMAD R70, R3, R15, R72 ;  /* 0x0000000f03467224 */ /* 0x000fe200078e0248 */
[----:B------:R-:W-:Y:S01]  /*2ec0*/  IABS R15, R79 ;  /* 0x0000004f000f7213 */ /* 0x000fe20000000000 */
[----:B------:R-:W-:Y:S02]  /*2ed0*/  IMAD.MOV R51, RZ, RZ, -R51 ;  /* 0x000000ffff337224 */ /* 0x000fe400078e0a33 */
[----:B------:R-:W-:-:S04]  /*2ee0*/  IMAD.HI.U32 R53, R8, R76, RZ ;  /* 0x0000004c08357227 */ /* 0x000fc800078e00ff */
[C---:B------:R-:W-:Y:S02]  /*2ef0*/  IMAD R72, R3.reuse, R51, R74 ;  /* 0x0000003303487224 */ /* 0x040fe400078e024a */
[----:B------:R-:W-:Y:S02]  /*2f00*/  IMAD.MOV.U32 R51, RZ, RZ, R15 ;  /* 0x000000ffff337224 */ /* 0x000fe400078e000f */
[----:B------:R-:W-:Y:S01]  /*2f10*/  @!P3 IMAD.IADD R64, R64, 0x1, -R3 ;  /* 0x000000014040b824 */ /* 0x000fe200078e0a03 */
[----:B------:R-:W-:Y:S01]  /*2f20*/  ISETP.GT.U32.AND P3, PT, R3, R70, PT ;  /* 0x000000460300720c */ /* 0x000fe20003f64070 */
[----:B------:R-:W-:Y:S02]  /*2f30*/  IMAD.MOV R53, RZ, RZ, -R53 ;  /* 0x000000ffff357224 */ /* 0x000fe400078e0a35 */
[----:B------:R-:W-:-:S04]  /*2f40*/  IMAD.HI.U32 R15, R8, R51, RZ ;  /* 0x00000033080f7227 */ /* 0x000fc800078e00ff */
[C---:B------:R-:W-:Y:S02]  /*2f50*/  IMAD R74, R3.reuse, R53, R76 ;  /* 0x00000035034a7224 */ /* 0x040fe400078e024c */
[----:B------:R-:W-:Y:S02]  /*2f60*/  IMAD.MOV R76, RZ, RZ, -R15 ;  /* 0x000000ffff4c7224 */ /* 0x000fe400078e0a0f */
[----:B------:R-:W-:Y:S01]  /*2f70*/  @!P0 IMAD.IADD R66, R66, 0x1, -R3 ;  /* 0x0000000142428824 */ /* 0x000fe200078e0a03 */
[C---:B------:R-:W-:Y:S01]  /*2f80*/  ISETP.GT.U32.AND P0, PT, R3.reuse, R72, PT ;  /* 0x000000480300720c */ /* 0x040fe20003f04070 */
[C---:B------:R-:W-:Y:S02]  /*2f90*/  IMAD R76, R3.reuse, R76, R51 ;  /* 0x0000004c034c7224 */ /* 0x040fe400078e0233 */
[----:B------:R-:W-:Y:S02]  /*2fa0*/  @!P3 IMAD.IADD R70, R70, 0x1, -R3 ;  /* 0x000000014646b824 */ /* 0x000fe400078e0a03 */
[----:B------:R-:W-:Y:S01]  /*2fb0*/  IMAD.HI.U32 R15, R8, R80, RZ ;  /* 0x00000050080f7227 */ /* 0x000fe200078e00ff */
[----:B------:R-:W-:-:S03]  /*2fc0*/  ISETP.GT.U32.AND P3, PT, R3, R76, PT ;  /* 0x0000004c0300720c */ /* 0x000fc60003f64070 */
[----:B------:R-:W-:Y:S01]  /*2fd0*/  @!P2 IMAD.IADD R44, R44, 0x1, -R3 ;  /* 0x000000012c2ca824 */ /* 0x000fe200078e0a03 */
[C---:B------:R-:W-:Y:S01]  /*2fe0*/  ISETP.GT.U32.AND P2, PT, R3.reuse, R68, PT ;  /* 0x000000440300720c */ /* 0x040fe20003f44070 */
[----:B------:R-:W-:Y:S02]  /*2ff0*/  IMAD.MOV R15, RZ, RZ, -R15 ;  /* 0x000000ffff0f7224 */ /* 0x000fe400078e0a0f */
[----:B------:R-:W-:Y:S01]  /*3000*/  @!P0 IMAD.IADD R72, R72, 0x1, -R3 ;  /* 0x0000000148488824 */ /* 0x000fe200078e0a03 */
[----:B------:R-:W-:Y:S01]  /*3010*/  ISETP.GE.AND P0, PT, R78, RZ, PT ;  /* 0x000000ff4e00720c */ /* 0x000fe20003f06270 */
[----:B------:R-:W-:Y:S02]  /*3020*/  IMAD R78, R3, R15, R80 ;  /* 0x0000000f034e7224 */ /* 0x000fe400078e0250 */
[----:B------:R-:W-:-:S04]  /*3030*/  IMAD.HI.U32 R51, R8, R81, RZ ;  /* 0x0000005108337227 */ /* 0x000fc800078e00ff */
[--C-:B------:R-:W-:Y:S01]  /*3040*/  @!P3 IMAD.IADD R76, R76, 0x1, -R3.reuse ;  /* 0x000000014c4cb824 */ /* 0x100fe200078e0a03 */
[C---:B------:R-:W-:Y:S01]  /*3050*/  ISETP.GT.U32.AND P3, PT, R3.reuse, R78, PT ;  /* 0x0000004e0300720c */ /* 0x040fe20003f64070 */
[----:B------:R-:W-:Y:S01]  /*3060*/  @!P2 IMAD.IADD R68, R68, 0x1, -R3 ;  /* 0x000000014444a824 */ /* 0x000fe200078e0a03 */
[----:B------:R-:W-:Y:S01]  /*3070*/  ISETP.GT.U32.AND P2, PT, R3, R74, PT ;  /* 0x0000004a0300720c */ /* 0x000fe20003f44070 */
[----:B------:R-:W-:Y:S02]  /*3080*/  IMAD.MOV R82, RZ, RZ, -R51 ;  /* 0x000000ffff527224 */ /* 0x000fe400078e0a33 */
[----:B------:R-:W-:-:S04]  /*3090*/  IMAD.HI.U32 R53, R8, R83, RZ ;  /* 0x0000005308357227 */ /* 0x000fc800078e00ff */
[C---:B------:R-:W-:Y:S02]  /*30a0*/  IMAD R80, R3.reuse, R82, R81 ;  /* 0x0000005203507224 */ /* 0x040fe400078e0251 */
[----:B------:R-:W-:Y:S02]  /*30b0*/  IMAD.MOV R84, RZ, RZ, -R53 ;  /* 0x000000ffff547224 */ /* 0x000fe400078e0a35 */
[--C-:B------:R-:W-:Y:S01]  /*30c0*/  @!P3 IMAD.IADD R78, R78, 0x1, -R3.reuse ;  /* 0x000000014e4eb824 */ /* 0x100fe200078e0a03 */
[----:B------:R-:W-:Y:S01]  /*30d0*/  ISETP.GT.U32.AND P3, PT, R3, R80, PT ;  /* 0x000000500300720c */ /* 0x000fe20003f64070 */
[----:B------:R-:W-:Y:S01]  /*30e0*/  @!P2 IMAD.IADD R74, R74, 0x1, -R3 ;  /* 0x000000014a4aa824 */ /* 0x000fe200078e0a03 */
[----:B------:R-:W-:Y:S01]  /*30f0*/  ISETP.GE.AND P2, PT, R55, RZ, PT ;  /* 0x000000ff3700720c */ /* 0x000fe20003f46270 */
[C---:B------:R-:W-:Y:S01]  /*3100*/  IMAD R82, R3.reuse, R84, R83 ;  /* 0x0000005403527224 */ /* 0x040fe200078e0253 */
[----:B------:R-:W-:Y:S01]  /*3110*/  IABS R84, R65 ;  /* 0x0000004100547213 */ /* 0x000fe20000000000 */
[----:B------:R-:W-:Y:S01]  /*3120*/  @!P4 IMAD.MOV R58, RZ, RZ, -R58 ;  /* 0x000000ffff3ac224 */ /* 0x000fe200078e0a3a */
[----:B------:R-:W-:Y:S01]  /*3130*/  ISETP.GT.U32.AND P4, PT, R3, R72, PT ;  /* 0x000000480300720c */ /* 0x000fe20003f84070 */
[----:B------:R-:W-:-:S04]  /*3140*/  IMAD.HI.U32 R51, R8, R86, RZ ;  /* 0x0000005608337227 */ /* 0x000fc800078e00ff */
[----:B------:R-:W-:-:S04]  /*3150*/  IMAD.HI.U32 R15, R8, R84, RZ ;  /* 0x00000054080f7227 */ /* 0x000fc800078e00ff */
[----:B------:R-:W-:Y:S01]  /*3160*/  @!P3 IMAD.IADD R80, R80, 0x1, -R3 ;  /* 0x000000015050b824 */ /* 0x000fe200078e0a03 */
[C---:B------:R-:W-:Y:S01]  /*3170*/  ISETP.GT.U32.AND P3, PT, R3.reuse, R68, PT ;  /* 0x000000440300720c */ /* 0x040fe20003f64070 */
[----:B------:R-:W-:Y:S01]  /*3180*/  @!P2 IMAD.MOV R66, RZ, RZ, -R66 ;  /* 0x000000ffff42a224 */ /* 0x000fe200078e0a42 */
[----:B------:R-:W-:Y:S01]  /*3190*/  ISETP.GT.U32.AND P2, PT, R3, R78, PT ;  /* 0x0000004e0300720c */ /* 0x000fe20003f44070 */
[----:B------:R-:W-:-:S04]  /*31a0*/  IMAD.HI.U32 R53, R8, R88, RZ ;  /* 0x0000005808357227 */ /* 0x000fc800078e00ff */
[----:B------:R-:W-:-:S04]  /*31b0*/  IMAD.HI.U32 R55, R8, R90, RZ ;  /* 0x0000005a08377227 */ /* 0x000fc800078e00ff */
[----:B------:R-:W-:-:S04]  /*31c0*/  IMAD.HI.U32 R8, R8, R92, RZ ;  /* 0x0000005c08087227 */ /* 0x000fc800078e00ff */
[----:B------:R-:W-:Y:S01]  /*31d0*/  @!P1 IMAD.MOV R60, RZ, RZ, -R60 ;  /* 0x000000ffff3c9224 */ /* 0x000fe200078e0a3c */
[C---:B------:R-:W-:Y:S01]  /*31e0*/  ISETP.GT.U32.AND P1, PT, R3.reuse, R70, PT ;  /* 0x000000460300720c */ /* 0x040fe20003f24070 */
[----:B------:R-:W-:Y:S01]  /*31f0*/  @!P5 IMAD.MOV R62, RZ, RZ, -R62 ;  /* 0x000000ffff3ed224 */ /* 0x000fe200078e0a3e */
[C---:B------:R-:W-:Y:S01]  /*3200*/  ISETP.GT.U32.AND P5, PT, R3.reuse, R74, PT ;  /* 0x0000004a0300720c */ /* 0x040fe20003fa4070 */
[----:B------:R-:W-:Y:S01]  /*3210*/  @!P0 IMAD.MOV R64, RZ, RZ, -R64 ;  /* 0x000000ffff408224 */ /* 0x000fe200078e0a40 */
[----:B------:R-:W-:Y:S01]  /*3220*/  ISETP.GT.U32.AND P0, PT, R3, R76, PT ;  /* 0x0000004c0300720c */ /* 0x000fe20003f04070 */
[----:B------:R-:W-:Y:S02]  /*3230*/  IMAD.MOV R51, RZ, RZ, -R51 ;  /* 0x000000ffff337224 */ /* 0x000fe400078e0a33 */
[----:B------:R-:W-:Y:S02]  /*3240*/  IMAD.MOV R8, RZ, RZ, -R8 ;  /* 0x000000ffff087224 */ /* 0x000fe400078e0a08 */
[----:B------:R-:W-:-:S02]  /*3250*/  IMAD.MOV R15, RZ, RZ, -R15 ;  /* 0x000000ffff0f7224 */ /* 0x000fc400078e0a0f */
[----:B------:R-:W-:Y:S02]  /*3260*/  IMAD.MOV R53, RZ, RZ, -R53 ;  /* 0x000000ffff357224 */ /* 0x000fe400078e0a35 */
[----:B------:R-:W-:Y:S02]  /*3270*/  IMAD.MOV R55, RZ, RZ, -R55 ;  /* 0x000000ffff377224 */ /* 0x000fe400078e0a37 */
[C---:B------:R-:W-:Y:S02]  /*3280*/  IMAD R86, R3.reuse, R51, R86 ;  /* 0x0000003303567224 */ /* 0x040fe400078e0256 */
[C---:B------:R-:W-:Y:S02]  /*3290*/  IMAD R92, R3.reuse, R8, R92 ;  /* 0x00000008035c7224 */ /* 0x040fe400078e025c */
[----:B------:R-:W-:Y:S01]  /*32a0*/  @!P3 IMAD.IADD R68, R68, 0x1, -R3 ;  /* 0x000000014444b824 */ /* 0x000fe200078e0a03 */
[C---:B------:R-:W-:Y:S01]  /*32b0*/  ISETP.GT.U32.AND P3, PT, R3.reuse, R82, PT ;  /* 0x000000520300720c */ /* 0x040fe20003f64070 */
[C---:B------:R-:W-:Y:S01]  /*32c0*/  IMAD R84, R3.reuse, R15, R84 ;  /* 0x0000000f03547224 */ /* 0x040fe200078e0254 */
[----:B------:R-:W-:Y:S01]  /*32d0*/  SHF.R.S32.HI R15, RZ, 0x1f, R114 ;  /* 0x0000001fff0f7819 */ /* 0x000fe20000011472 */
[----:B------:R-:W-:-:S02]  /*32e0*/  IMAD R88, R3, R53, R88 ;  /* 0x0000003503587224 */ /* 0x000fc400078e0258 */
[----:B------:R-:W-:Y:S01]  /*32f0*/  IMAD R90, R3, R55, R90 ;  /* 0x00000037035a7224 */ /* 0x000fe200078e025a */
[----:B------:R-:W-:Y:S01]  /*3300*/  LEA.HI R114, R15, R114, RZ, 0x7 ;  /* 0x000000720f727211 */ /* 0x000fe200078f38ff */
[----:B------:R-:W-:Y:S01]  /*3310*/  IMAD.MOV.U32 R51, RZ, RZ, R44 ;  /* 0x000000ffff337224 */ /* 0x000fe200078e002c */
[----:B------:R-:W-:Y:S01]  /*3320*/  LOP3.LUT R44, RZ, R45, RZ, 0x33, !PT ;  /* 0x0000002dff2c7212 */ /* 0x000fe200078e33ff */
[--C-:B------:R-:W-:Y:S01]  /*3330*/  @!P4 IMAD.IADD R72, R72, 0x1, -R3.reuse ;  /* 0x000000014848c824 */ /* 0x100fe200078e0a03 */
[C---:B------:R-:W-:Y:S01]  /*3340*/  ISETP.GT.U32.AND P4, PT, R3.reuse, R86, PT ;  /* 0x000000560300720c */ /* 0x040fe20003f84070 */
[----:B------:R-:W-:Y:S01]  /*3350*/  @!P2 IMAD.IADD R78, R78, 0x1, -R3 ;  /* 0x000000014e4ea824 */ /* 0x000fe200078e0a03 */
[C---:B------:R-:W-:Y:S01]  /*3360*/  ISETP.GT.U32.AND P2, PT, R3.reuse, R92, PT ;  /* 0x0000005c0300720c */ /* 0x040fe20003f44070 */
[----:B------:R-:W-:Y:S01]  /*3370*/  @!P6 IMAD.MOV R51, RZ, RZ, -R51 ;  /* 0x000000ffff33e224 */ /* 0x000fe200078e0a33 */
[C---:B------:R-:W-:Y:S01]  /*3380*/  ISETP.GT.U32.AND P6, PT, R3.reuse, R80, PT ;  /* 0x000000500300720c */ /* 0x040fe20003fc4070 */
[--C-:B------:R-:W-:Y:S01]  /*3390*/  @!P1 IMAD.IADD R70, R70, 0x1, -R3.reuse ;  /* 0x0000000146469824 */ /* 0x100fe200078e0a03 */
[C---:B------:R-:W-:Y:S01]  /*33a0*/  ISETP.GT.U32.AND P1, PT, R3.reuse, R84, PT ;  /* 0x000000540300720c */ /* 0x040fe20003f24070 */
[--C-:B------:R-:W-:Y:S01]  /*33b0*/  @!P5 IMAD.IADD R74, R74, 0x1, -R3.reuse ;  /* 0x000000014a4ad824 */ /* 0x100fe200078e0a03 */
[C---:B------:R-:W-:Y:S01]  /*33c0*/  ISETP.GT.U32.AND P5, PT, R3.reuse, R88, PT ;  /* 0x000000580300720c */ /* 0x040fe20003fa4070 */
[--C-:B------:R-:W-:Y:S01]  /*33d0*/  @!P0 IMAD.IADD R76, R76, 0x1, -R3.reuse ;  /* 0x000000014c4c8824 */ /* 0x100fe200078e0a03 */
[----:B------:R-:W-:Y:S01]  /*33e0*/  ISETP.GT.U32.AND P0, PT, R3, R90, PT ;  /* 0x0000005a0300720c */ /* 0x000fe20003f04070 */
[--C-:B------:R-:W-:Y:S01]  /*33f0*/  @!P3 IMAD.IADD R82, R82, 0x1, -R3.reuse ;  /* 0x000000015252b824 */ /* 0x100fe200078e0a03 */
[----:B------:R-:W-:Y:S01]  /*3400*/  ISETP.GE.AND P3, PT, R71, RZ, PT ;  /* 0x000000ff4700720c */ /* 0x000fe20003f66270 */
[--C-:B------:R-:W-:Y:S01]  /*3410*/  @!P4 IMAD.IADD R86, R86, 0x1, -R3.reuse ;  /* 0x000000015656c824 */ /* 0x100fe200078e0a03 */
[----:B------:R-:W-:Y:S01]  /*3420*/  ISETP.GE.AND P4, PT, R77, RZ, PT ;  /* 0x000000ff4d00720c */ /* 0x000fe20003f86270 */
[--C-:B------:R-:W-:Y:S01]  /*3430*/  @!P2 IMAD.IADD R92, R92, 0x1, -R3.reuse ;  /* 0x000000015c5ca824 */ /* 0x100fe200078e0a03 */
[----:B------:R-:W-:Y:S01]  /*3440*/  ISETP.GT.U32.AND P2, PT, R3, R82, PT ;  /* 0x000000520300720c */ /* 0x000fe20003f44070 */
[--C-:B------:R-:W-:Y:S01]  /*3450*/  @!P6 IMAD.IADD R80, R80, 0x1, -R3.reuse ;  /* 0x000000015050e824 */ /* 0x100fe200078e0a03 */
[----:B------:R-:W-:Y:S01]  /*3460*/  ISETP.GE.AND P6, PT, R75, RZ, PT ;  /* 0x000000ff4b00720c */ /* 0x000fe20003fc6270 */
[--C-:B------:R-:W-:Y:S01]  /*3470*/  @!P1 IMAD.IADD R84, R84, 0x1, -R3.reuse ;  /* 0x0000000154549824 */ /* 0x100fe200078e0a03 */
[----:B------:R-:W-:Y:S01]  /*3480*/  ISETP.GE.AND P1, PT, R73, RZ, PT ;  /* 0x000000ff4900720c */ /* 0x000fe20003f26270 */
[--C-:B------:R-:W-:Y:S01]  /*3490*/  @!P5 IMAD.IADD R88, R88, 0x1, -R3.reuse ;  /* 0x000000015858d824 */ /* 0x100fe200078e0a03 */
[----:B------:R-:W-:Y:S01]  /*34a0*/  ISETP.GE.AND P5, PT, R79, RZ, PT ;  /* 0x000000ff4f00720c */ /* 0x000fe20003fa6270 */
[--C-:B------:R-:W-:Y:S01]  /*34b0*/  @!P0 IMAD.IADD R90, R90, 0x1, -R3.reuse ;  /* 0x000000015a5a8824 */ /* 0x100fe200078e0a03 */
[----:B------:R-:W-:Y:S01]  /*34c0*/  ISETP.GE.AND P0, PT, R69, RZ, PT ;  /* 0x000000ff4500720c */ /* 0x000fe20003f06270 */
[----:B------:R-:W-:Y:S01]  /*34d0*/  @!P3 IMAD.MOV R70, RZ, RZ, -R70 ;  /* 0x000000ffff46b224 */ /* 0x000fe200078e0a46 */
[C---:B------:R-:W-:Y:S01]  /*34e0*/  ISETP.GT.U32.AND P3, PT, R3.reuse, R84, PT ;  /* 0x000000540300720c */ /* 0x040fe20003f64070 */
[----:B------:R-:W-:Y:S01]  /*34f0*/  @!P4 IMAD.MOV R74, RZ, RZ, -R74 ;  /* 0x000000ffff4ac224 */ /* 0x000fe200078e0a4a */
[----:B------:R-:W-:Y:S01]  /*3500*/  ISETP.GT.U32.AND P4, PT, R3, R88, PT ;  /* 0x000000580300720c */ /* 0x000fe20003f84070 */
[--C-:B------:R-:W-:Y:S01]  /*3510*/  @!P2 IMAD.IADD R82, R82, 0x1, -R3.reuse ;  /* 0x000000015252a824 */ /* 0x100fe200078e0a03 */
[----:B------:R-:W-:Y:S01]  /*3520*/  ISETP.GE.AND P2, PT, R63, RZ, PT ;  /* 0x000000ff3f00720c */ /* 0x000fe20003f46270 */
[----:B------:R-:W-:Y:S01]  /*3530*/  @!P6 IMAD.MOV R68, RZ, RZ, -R68 ;  /* 0x000000ffff44e224 */ /* 0x000fe200078e0a44 */
[----:B------:R-:W-:Y:S01]  /*3540*/  ISETP.GE.AND P6, PT, R61, RZ, PT ;  /* 0x000000ff3d00720c */ /* 0x000fe20003fc6270 */
[----:B------:R-:W-:Y:S01]  /*3550*/  @!P1 IMAD.MOV R72, RZ, RZ, -R72 ;  /* 0x000000ffff489224 */ /* 0x000fe200078e0a48 */
[C---:B------:R-:W-:Y:S01]  /*3560*/  ISETP.GT.U32.AND P1, PT, R3.reuse, R86, PT ;  /* 0x000000560300720c */ /* 0x040fe20003f24070 */
[----:B------:R-:W-:Y:S01]  /*3570*/  @!P5 IMAD.MOV R76, RZ, RZ, -R76 ;  /* 0x000000ffff4cd224 */ /* 0x000fe200078e0a4c */
[C---:B------:R-:W-:Y:S01]  /*3580*/  ISETP.GT.U32.AND P5, PT, R3.reuse, R90, PT ;  /* 0x0000005a0300720c */ /* 0x040fe20003fa4070 */
[----:B------:R-:W-:Y:S01]  /*3590*/  @!P0 IMAD.MOV R78, RZ, RZ, -R78 ;  /* 0x000000ffff4e8224 */ /* 0x000fe200078e0a4e */
[----:B------:R-:W-:Y:S01]  /*35a0*/  ISETP.GT.U32.AND P0, PT, R3, R92, PT ;  /* 0x0000005c0300720c */ /* 0x000fe20003f04070 */
[----:B------:R-:W-:Y:S01]  /*35b0*/  IMAD R8, R177, UR13, RZ ;  /* 0x0000000db1087c24 */ /* 0x000fe2000f8e02ff */
[----:B------:R-:W-:Y:S01]  /*35c0*/  SHF.R.S32.HI R114, RZ, 0x7, R114 ;  /* 0x00000007ff727819 */ /* 0x000fe20000011472 */
[--C-:B------:R-:W-:Y:S01]  /*35d0*/  @!P4 IMAD.IADD R88, R88, 0x1, -R3.reuse ;  /* 0x000000015858c824 */ /* 0x100fe200078e0a03 */
[----:B------:R-:W-:Y:S01]  /*35e0*/  ISETP.GE.AND P4, PT, R57, RZ, PT ;  /* 0x000000ff3900720c */ /* 0x000fe20003f86270 */
[----:B------:R-:W-:Y:S01]  /*35f0*/  @!P2 IMAD.MOV R82, RZ, RZ, -R82 ;  /* 0x000000ffff52a224 */ /* 0x000fe200078e0a52 */
[----:B------:R-:W-:Y:S01]  /*3600*/  ISETP.NE.AND P2, PT, R45, RZ, PT ;  /* 0x000000ff2d00720c */ /* 0x000fe20003f45270 */
[--C-:B------:R-:W-:Y:S01]  /*3610*/  @!P3 IMAD.IADD R84, R84, 0x1, -R3.reuse ;  /* 0x000000015454b824 */ /* 0x100fe200078e0a03 */
[----:B------:R-:W-:Y:S01]  /*3620*/  ISETP.GE.AND P3, PT, R65, RZ, PT ;  /* 0x000000ff4100720c */ /* 0x000fe20003f66270 */
[--C-:B------:R-:W-:Y:S01]  /*3630*/  @!P1 IMAD.IADD R86, R86, 0x1, -R3.reuse ;  /* 0x0000000156569824 */ /* 0x100fe200078e0a03 */
[----:B------:R-:W-:Y:S01]  /*3640*/  SEL R15, R44, R4, !P2 ;  /* 0x000000042c0f7207 */ /* 0x000fe20005000000 */
[--C-:B------:R-:W-:Y:S01]  /*3650*/  @!P5 IMAD.IADD R90, R90, 0x1, -R3.reuse ;  /* 0x000000015a5ad824 */ /* 0x100fe200078e0a03 */
[----:B------:R-:W-:Y:S01]  /*3660*/  ISETP.GE.AND P1, PT, R67, RZ, PT ;  /* 0x000000ff4300720c */ /* 0x000fe20003f26270 */
[----:B------:R-:W-:Y:S01]  /*3670*/  @!P0 IMAD.IADD R92, R92, 0x1, -R3 ;  /* 0x000000015c5c8824 */ /* 0x000fe200078e0a03 */
[----:B------:R-:W-:Y:S01]  /*3680*/  ISETP.GE.AND P5, PT, R59, RZ, PT ;  /* 0x000000ff3b00720c */ /* 0x000fe20003fa6270 */
[----:B------:R-:W-:Y:S01]  /*3690*/  @!P6 IMAD.MOV R80, RZ, RZ, -R80 ;  /* 0x000000ffff50e224 */ /* 0x000fe200078e0a50 */
[----:B------:R-:W-:Y:S01]  /*36a0*/  IADD3 R3, P6, R8, UR4, RZ ;  /* 0x0000000408037c10 */ /* 0x000fe2000ffde0ff */
[----:B------:R-:W-:Y:S01]  /*36b0*/  @!P4 IMAD.MOV R88, RZ, RZ, -R88 ;  /* 0x000000ffff58c224 */ /* 0x000fe200078e0a58 */
[----:B------:R-:W-:Y:S01]  /*36c0*/  SEL R5, R44, R5, !P2 ;  /* 0x000000052c057207 */ /* 0x000fe20005000000 */
[----:B------:R-:W-:Y:S01]  /*36d0*/  ULDC UR4, c[0x0][0x234] ;  /* 0x00008d0000047ab9 */ /* 0x000fe20000000800 */
[----:B------:R-:W-:Y:S01]  /*36e0*/  LEA.HI.X.SX32 R4, R8, UR5, 0x1, P6 ;  /* 0x0000000508047c11 */ /* 0x000fe2000b0f0eff */
[----:B------:R-:W-:Y:S01]  /*36f0*/  ULDC UR5, c[0x0][0x240] ;  /* 0x0000900000057ab9 */ /* 0x000fe20000000800 */
[----:B------:R-:W-:Y:S01]  /*3700*/  ISETP.GE.AND P0, PT, R0, RZ, PT ;  /* 0x000000ff0000720c */ /* 0x000fe20003f06270 */
[----:B------:R-:W-:Y:S01]  /*3710*/  IMAD R15, R15, UR5, RZ ;  /* 0x000000050f0f7c24 */ /* 0x000fe2000f8e02ff */
[C---:B------:R-:W-:Y:S01]  /*3720*/  SEL R13, R44.reuse, R13, !P2 ;  /* 0x0000000d2c0d7207 */ /* 0x040fe20005000000 */
[----:B------:R-:W-:Y:S01]  /*3730*/  IMAD R5, R5, UR5, RZ ;  /* 0x0000000505057c24 */ /* 0x000fe2000f8e02ff */
[C---:B------:R-:W-:Y:S01]  /*3740*/  SEL R7, R44.reuse, R7, !P2 ;  /* 0x000000072c077207 */ /* 0x040fe20005000000 */
[----:B------:R-:W-:Y:S01]  /*3750*/  @!P3 IMAD.MOV R84, RZ, RZ, -R84 ;  /* 0x000000ffff54b224 */ /* 0x000fe200078e0a54 */
[C---:B------:R-:W-:Y:S01]  /*3760*/  SEL R14, R44.reuse, R14, !P2 ;  /* 0x0000000e2c0e7207 */ /* 0x040fe20005000000 */
[----:B------:R-:W-:Y:S01]  /*3770*/  IMAD R13, R13, UR5, RZ ;  /* 0x000000050d0d7c24 */ /* 0x000fe2000f8e02ff */
[C---:B------:R-:W-:Y:S01]  /*3780*/  SEL R9, R44.reuse, R9, !P2 ;  /* 0x000000092c097207 */ /* 0x040fe20005000000 */
[----:B------:R-:W-:Y:S01]  /*3790*/  IMAD R7, R7, UR5, RZ ;  /* 0x0000000507077c24 */ /* 0x000fe2000f8e02ff */
[----:B------:R-:W-:Y:S01]  /*37a0*/  SEL R21, R44, R21, !P2 ;  /* 0x000000152c157207 */ /* 0x000fe20005000000 */
[----:B------:R-:W-:Y:S01]  /*37b0*/  IMAD R14, R14, UR5, RZ ;  /* 0x000000050e0e7c24 */ /* 0x000fe2000f8e02ff */
[-C--:B------:R-:W-:Y:S01]  /*37c0*/  IADD3 R198, P4, R15, R3.reuse, RZ ;  /* 0x000000030fc67210 */ /* 0x080fe20007f9e0ff */
[----:B------:R-:W-:Y:S01]  /*37d0*/  IMAD R9, R9, UR5, RZ ;  /* 0x0000000509097c24 */ /* 0x000fe2000f8e02ff */
[C---:B------:R-:W-:Y:S01]  /*37e0*/  SEL R16, R44.reuse, R16, !P2 ;  /* 0x000000102c107207 */ /* 0x040fe20005000000 */
[----:B------:R-:W-:Y:S01]  /*37f0*/  @!P1 IMAD.MOV R86, RZ, RZ, -R86 ;  /* 0x000000ffff569224 */ /* 0x000fe200078e0a56 */
[C---:B------:R-:W-:Y:S01]  /*3800*/  SEL R10, R44.reuse, R10, !P2 ;  /* 0x0000000a2c0a7207 */ /* 0x040fe20005000000 */
[----:B------:R-:W-:Y:S01]  /*3810*/  @!P5 IMAD.MOV R90, RZ, RZ, -R90 ;  /* 0x000000ffff5ad224 */ /* 0x000fe200078e0a5a */
[C---:B------:R-:W-:Y:S01]  /*3820*/  SEL R22, R44.reuse, R22, !P2 ;  /* 0x000000162c167207 */ /* 0x040fe20005000000 */
[----:B------:R-:W-:Y:S01]  /*3830*/  IMAD R21, R21, UR5, RZ ;  /* 0x0000000515157c24 */ /* 0x000fe2000f8e02ff */
[----:B------:R-:W-:Y:S01]  /*3840*/  IADD3 R200, P6, R5, R3, RZ ;  /* 0x0000000305c87210 */ /* 0x000fe20007fde0ff */
[----:B------:R-:W-:Y:S01]  /*3850*/  @!P0 IMAD.MOV R92, RZ, RZ, -R92 ;  /* 0x000000ffff5c8224 */ /* 0x000fe200078e0a5c */
[----:B------:R-:W-:Y:S01]  /*3860*/  SEL R17, R44, R17, !P2 ;  /* 0x000000112c117207 */ /* 0x000fe20005000000 */
[----:B------:R-:W-:Y:S01]  /*3870*/  IMAD R16, R16, UR5, RZ ;  /* 0x0000000510107c24 */ /* 0x000fe2000f8e02ff */
[----:B------:R-:W-:Y:S01]  /*3880*/  SEL R11, R44, R11, !P2 ;  /* 0x0000000b2c0b7207 */ /* 0x000fe20005000000 */
[----:B------:R-:W-:Y:S01]  /*3890*/  IMAD R10, R10, UR5, RZ ;  /* 0x000000050a0a7c24 */ /* 0x000fe2000f8e02ff */
[-C--:B------:R-:W-:Y:S01]  /*38a0*/  LEA.HI.X.SX32 R197, R15, R4.reuse, 0x1, P4 ;  /* 0x000000040fc57211 */ /* 0x080fe200020f0eff */
[----:B------:R-:W-:Y:S01]  /*38b0*/  IMAD R22, R22, UR5, RZ ;  /* 0x0000000516167c24 */ /* 0x000fe2000f8e02ff */
[C---:B------:R-:W-:Y:S01]  /*38c0*/  SEL R31, R44.reuse, R31, !P2 ;  /* 0x0000001f2c1f7207 */ /* 0x040fe20005000000 */
[----:B------:R-:W-:Y:S01]  /*38d0*/  IMAD R17, R17, UR5, RZ ;  /* 0x0000000511117c24 */ /* 0x000fe2000f8e02ff */
[----:B------:R-:W-:Y:S01]  /*38e0*/  IADD3 R212, P4, R13, R3, RZ ;  /* 0x000000030dd47210 */ /* 0x000fe20007f9e0ff */
[----:B------:R-:W-:Y:S01]  /*38f0*/  IMAD R11, R11, UR5, RZ ;  /* 0x000000050b0b7c24 */ /* 0x000fe2000f8e02ff */
[----:B------:R-:W-:Y:S01]  /*3900*/  SEL R23, R44, R23, !P2 ;  /* 0x000000172c177207 */ /* 0x000fe20005000000 */
[----:B------:R-:W-:Y:S01]  /*3910*/  IMAD R31, R31, UR5, RZ ;  /* 0x000000051f1f7c24 */ /* 0x000fe2000f8e02ff */
[-C--:B------:R-:W-:Y:S01]  /*3920*/  IADD3 R202, P5, R7, R3.reuse, RZ ;  /* 0x0000000307ca7210 */ /* 0x080fe20007fbe0ff */
[----:B------:R-:W-:Y:S01]  /*3930*/  IMAD R6, R6, UR4, RZ ;  /* 0x0000000406067c24 */ /* 0x000fe2000f8e02ff */
[----:B------:R-:W-:Y:S01]  /*3940*/  LEA.HI.X.SX32 R199, R5, R4, 0x1, P6 ;  /* 0x0000000405c77211 */ /* 0x000fe200030f0eff */
[----:B------:R-:W-:Y:S01]  /*3950*/  IMAD R23, R23, UR5, RZ ;  /* 0x0000000517177c24 */ /* 0x000fe2000f8e02ff */
[C---:B------:R-:W-:Y:S01]  /*3960*/  SEL R18, R44.reuse, R18, !P2 ;  /* 0x000000122c127207 */ /* 0x040fe20005000000 */
[----:B------:R-:W-:Y:S01]  /*3970*/  UMOV UR4, URZ ;  /* 0x0000003f00047c82 */ /* 0x000fe20008000000 */
[----:B------:R-:W-:Y:S01]  /*3980*/  SEL R28, R44, R28, !P2 ;  /* 0x0000001c2c1c7207 */ /* 0x000fe20005000000 */
[----:B------:R-:W-:Y:S01]  /*3990*/  USHF.L.U32 UR13, UR13, 0x7, URZ ;  /* 0x000000070d0d7899 */ /* 0x000fe2000800063f */
[-C--:B------:R-:W-:Y:S01]  /*39a0*/  IADD3 R214, P6, R14, R3.reuse, RZ ;  /* 0x000000030ed67210 */ /* 0x080fe20007fde0ff */
[----:B------:R-:W-:Y:S01]  /*39b0*/  IMAD R18, R18, UR5, RZ ;  /* 0x0000000512127c24 */ /* 0x000fe2000f8e02ff */
[----:B------:R-:W-:Y:S01]  /*39c0*/  SEL R12, R44, R12, !P2 ;  /* 0x0000000c2c0c7207 */ /* 0x000fe20005000000 */
[----:B------:R-:W-:Y:S01]  /*39d0*/  IMAD R28, R28, UR5, RZ ;  /* 0x000000051c1c7c24 */ /* 0x000fe2000f8e02ff */
[----:B------:R-:W-:Y:S01]  /*39e0*/  SEL R24, R44, R24, !P2 ;  /* 0x000000182c187207 */ /* 0x000fe20005000000 */
[----:B------:R-:W-:Y:S01]  /*39f0*/  USHF.R.S32.HI UR40, URZ, 0x1f, UR13 ;  /* 0x0000001f3f287899 */ /* 0x000fe2000801140d */
[----:B------:R-:W-:Y:S01]  /*3a00*/  IADD3 R204, P3, R9, R3, RZ ;  /* 0x0000000309cc7210 */ /* 0x000fe20007f7e0ff */
[----:B------:R-:W-:Y:S01]  /*3a10*/  IMAD R12, R12, UR5, RZ ;  /* 0x000000050c0c7c24 */ /* 0x000fe2000f8e02ff */
[----:B------:R-:W-:Y:S01]  /*3a20*/  SEL R19, R44, R19, !P2 ;  /* 0x000000132c137207 */ /* 0x000fe20005000000 */
[----:B------:R-:W-:Y:S01]  /*3a30*/  IMAD R24, R24, UR5, RZ ;  /* 0x0000000518187c24 */ /* 0x000fe2000f8e02ff */
[----:B------:R-:W-:-:S02]  /*3a40*/  LEA.HI.X.SX32 R211, R13, R4, 0x1, P4 ;  /* 0x000000040dd37211 */ /* 0x000fc400020f0eff */
[C---:B------:R-:W-:Y:S01]  /*3a50*/  SEL R20, R44.reuse, R20, !P2 ;  /* 0x000000142c147207 */ /* 0x040fe20005000000 */
[----:B------:R-:W-:Y:S01]  /*3a60*/  IMAD R19, R19, UR5, RZ ;  /* 0x0000000513137c24 */ /* 0x000fe2000f8e02ff */
[C---:B------:R-:W-:Y:S02]  /*3a70*/  SEL R25, R44.reuse, R25, !P2 ;  /* 0x000000192c197207 */ /* 0x040fe40005000000 */
[----:B------:R-:W-:Y:S01]  /*3a80*/  SEL R26, R44, R26, !P2 ;  /* 0x0000001a2c1a7207 */ /* 0x000fe20005000000 */
[----:B------:R-:W-:Y:S01]  /*3a90*/  IMAD R20, R20, UR5, RZ ;  /* 0x0000000514147c24 */ /* 0x000fe2000f8e02ff */
[C---:B------:R-:W-:Y:S01]  /*3aa0*/  SEL R27, R44.reuse, R27, !P2 ;  /* 0x0000001b2c1b7207 */ /* 0x040fe20005000000 */
[----:B------:R-:W-:Y:S01]  /*3ab0*/  IMAD R25, R25, UR5, RZ ;  /* 0x0000000519197c24 */ /* 0x000fe2000f8e02ff */
[----:B------:R-:W-:Y:S01]  /*3ac0*/  SEL R29, R44, R29, !P2 ;  /* 0x0000001d2c1d7207 */ /* 0x000fe20005000000 */
[----:B------:R-:W-:Y:S01]  /*3ad0*/  IMAD R26, R26, UR5, RZ ;  /* 0x000000051a1a7c24 */ /* 0x000fe2000f8e02ff */
[C---:B------:R-:W-:Y:S01]  /*3ae0*/  SEL R30, R44.reuse, R30, !P2 ;  /* 0x0000001e2c1e7207 */ /* 0x040fe20005000000 */
[----:B------:R-:W-:Y:S01]  /*3af0*/  IMAD R27, R27, UR5, RZ ;  /* 0x000000051b1b7c24 */ /* 0x000fe2000f8e02ff */
[C---:B------:R-:W-:Y:S01]  /*3b00*/  SEL R32, R44.reuse, R32, !P2 ;  /* 0x000000202c207207 */ /* 0x040fe20005000000 */
[----:B------:R-:W-:Y:S01]  /*3b10*/  IMAD R29, R29, UR5, RZ ;  /* 0x000000051d1d7c24 */ /* 0x000fe2000f8e02ff */
[----:B------:R-:W-:Y:S01]  /*3b20*/  SEL R33, R44, R33, !P2 ;  /* 0x000000212c217207 */ /* 0x000fe20005000000 */
[----:B------:R-:W-:Y:S01]  /*3b30*/  IMAD R30, R30, UR5, RZ ;  /* 0x000000051e1e7c24 */ /* 0x000fe2000f8e02ff */
        /* <DEDUP_REMOVED lines=72> */
[----:B------:R-:W-:Y:S01]  /*3fc0*/  LEA.HI.X.SX32 R201, R7, R4, 0x1, P5 ;  /* 0x0000000407c97211 */ /* 0x000fe200028f0eff */
[----:B------:R-:W-:Y:S01]  /*3fd0*/  IMAD R88, R88, UR5, RZ ;  /* 0x0000000558587c24 */ /* 0x000fe2000f8e02ff */
[----:B------:R-:W-:Y:S01]  /*3fe0*/  IADD3 R226, P4, R21, R3, RZ ;  /* 0x0000000315e27210 */ /* 0x000fe20007f9e0ff */
[----:B------:R-:W-:Y:S01]  /*3ff0*/  IMAD R90, R90, UR5, RZ ;  /* 0x000000055a5a7c24 */ /* 0x000fe2000f8e02ff */
[----:B------:R-:W-:-:S02]  /*4000*/  SEL R44, R44, R92, !P2 ;  /* 0x0000005c2c2c7207 */ /* 0x000fc40005000000 */
[-C--:B------:R-:W-:Y:S02]  /*4010*/  IADD3 R216, P5, R16, R3.reuse, RZ ;  /* 0x0000000310d87210 */ /* 0x080fe40007fbe0ff */
[-C--:B------:R-:W-:Y:S01]  /*4020*/  LEA.HI.X.SX32 R213, R14, R4.reuse, 0x1, P6 ;  /* 0x000000040ed57211 */ /* 0x080fe200030f0eff */
[----:B------:R-:W-:Y:S01]  /*4030*/  IMAD R44, R44, UR5, RZ ;  /* 0x000000052c2c7c24 */ /* 0x000fe2000f8e02ff */
[-C--:B------:R-:W-:Y:S01]  /*4040*/  IADD3 R206, P2, R10, R3.reuse, RZ ;  /* 0x000000030ace7210 */ /* 0x080fe20007f5e0ff */
[----:B------:R-:W-:Y:S01]  /*4050*/  UMOV UR5, URZ ;  /* 0x0000003f00057c82 */ /* 0x000fe20008000000 */
[----:B------:R-:W-:Y:S02]  /*4060*/  LEA.HI.X.SX32 R203, R9, R4, 0x1, P3 ;  /* 0x0000000409cb7211 */ /* 0x000fe400018f0eff */
[-C--:B------:R-:W-:Y:S02]  /*4070*/  IADD3 R228, P6, R22, R3.reuse, RZ ;  /* 0x0000000316e47210 */ /* 0x080fe40007fde0ff */
[----:B------:R-:W-:-:S02]  /*4080*/  IADD3 R218, P3, R17, R3, RZ ;  /* 0x0000000311da7210 */ /* 0x000fc40007f7e0ff */
[-C--:B------:R-:W-:Y:S02]  /*4090*/  IADD3 R208, P1, R11, R3.reuse, RZ ;  /* 0x000000030bd07210 */ /* 0x080fe40007f3e0ff */
[-C--:B------:R-:W-:Y:S02]  /*40a0*/  LEA.HI.X.SX32 R225, R21, R4.reuse, 0x1, P4 ;  /* 0x0000000415e17211 */ /* 0x080fe400020f0eff */
[-C--:B------:R-:W-:Y:S02]  /*40b0*/  LEA.HI.X.SX32 R215, R16, R4.reuse, 0x1, P5 ;  /* 0x0000000410d77211 */ /* 0x080fe400028f0eff */
[-C--:B------:R-:W-:Y:S02]  /*40c0*/  IADD3 R240, P4, R31, R3.reuse, RZ ;  /* 0x000000031ff07210 */ /* 0x080fe40007f9e0ff */
[----:B------:R-:W-:Y:S02]  /*40d0*/  LEA.HI.X.SX32 R205, R10, R4, 0x1, P2 ;  /* 0x000000040acd7211 */ /* 0x000fe400010f0eff */
[----:B------:R-:W-:-:S02]  /*40e0*/  IADD3 R230, P5, R23, R3, RZ ;  /* 0x0000000317e67210 */ /* 0x000fc40007fbe0ff */
[-C--:B------:R-:W-:Y:S02]  /*40f0*/  LEA.HI.X.SX32 R227, R22, R4.reuse, 0x1, P6 ;  /* 0x0000000416e37211 */ /* 0x080fe400030f0eff */
[-C--:B------:R-:W-:Y:S02]  /*4100*/  IADD3 R220, P2, R18, R3.reuse, RZ ;  /* 0x0000000312dc7210 */ /* 0x080fe40007f5e0ff */
[-C--:B------:R-:W-:Y:S02]  /*4110*/  LEA.HI.X.SX32 R217, R17, R4.reuse, 0x1, P3 ;  /* 0x0000000411d97211 */ /* 0x080fe400018f0eff */
[-C--:B------:R-:W-:Y:S02]  /*4120*/  IADD3 R242, P6, R28, R3.reuse, RZ ;  /* 0x000000031cf27210 */ /* 0x080fe40007fde0ff */
[----:B------:R-:W-:Y:S02]  /*4130*/  IADD3 R210, P0, R12, R3, RZ ;  /* 0x000000030cd27210 */ /* 0x000fe40007f1e0ff */
[----:B------:R-:W-:-:S02]  /*4140*/  LEA.HI.X.SX32 R207, R11, R4, 0x1, P1 ;  /* 0x000000040bcf7211 */ /* 0x000fc400008f0eff */
[-C--:B------:R-:W-:Y:S02]  /*4150*/  IADD3 R232, P3, R24, R3.reuse, RZ ;  /* 0x0000000318e87210 */ /* 0x080fe40007f7e0ff */
[-C--:B------:R-:W-:Y:S02]  /*4160*/  IADD3 R222, P1, R19, R3.reuse, RZ ;  /* 0x0000000313de7210 */ /* 0x080fe40007f3e0ff */
[-C--:B------:R-:W-:Y:S02]  /*4170*/  LEA.HI.X.SX32 R239, R31, R4.reuse, 0x1, P4 ;  /* 0x000000041fef7211 */ /* 0x080fe400020f0eff */
[-C--:B------:R-:W-:Y:S02]  /*4180*/  LEA.HI.X.SX32 R229, R23, R4.reuse, 0x1, P5 ;  /* 0x0000000417e57211 */ /* 0x080fe400028f0eff */
[----:B------:R-:W-:Y:S02]  /*4190*/  IADD3 R5, P4, R35, R3, RZ ;  /* 0x0000000323057210 */ /* 0x000fe40007f9e0ff */
[----:B------:R-:W-:-:S02]  /*41a0*/  LEA.HI.X.SX32 R219, R18, R4, 0x1, P2 ;  /* 0x0000000412db7211 */ /* 0x000fc400010f0eff */
[-C--:B------:R-:W-:Y:S01]  /*41b0*/  IADD3 R244, P5, R29, R3.reuse, RZ ;  /* 0x000000031df47210 */ /* 0x080fe20007fbe0ff */
[----:B------:R0:W-:Y:S01]  /*41c0*/  STL [R1+0x4], R5 ;  /* 0x0000040501007387 */ /* 0x0001e20000100800 */
[-C--:B------:R-:W-:Y:S02]  /*41d0*/  LEA.HI.X.SX32 R241, R28, R4.reuse, 0x1, P6 ;  /* 0x000000041cf17211 */ /* 0x080fe400030f0eff */
[-C--:B------:R-:W-:Y:S02]  /*41e0*/  LEA.HI.X.SX32 R209, R12, R4.reuse, 0x1, P0 ;  /* 0x000000040cd17211 */ /* 0x080fe400000f0eff */
[-C--:B------:R-:W-:Y:S02]  /*41f0*/  IADD3 R234, P2, R25, R3.reuse, RZ ;  /* 0x0000000319ea7210 */ /* 0x080fe40007f5e0ff */
[----:B------:R-:W-:Y:S02]  /*4200*/  LEA.HI.X.SX32 R231, R24, R4, 0x1, P3 ;  /* 0x0000000418e77211 */ /* 0x000fe400018f0eff */
[----:B------:R-:W-:-:S02]  /*4210*/  IADD3 R7, P6, R36, R3, RZ ;  /* 0x0000000324077210 */ /* 0x000fc40007fde0ff */
[-C--:B------:R-:W-:Y:S02]  /*4220*/  IADD3 R224, P0, R20, R3.reuse, RZ ;  /* 0x0000000314e07210 */ /* 0x080fe40007f1e0ff */
[-C--:B------:R-:W-:Y:S01]  /*4230*/  LEA.HI.X.SX32 R221, R19, R4.reuse, 0x1, P1 ;  /* 0x0000000413dd7211 */ /* 0x080fe200008f0eff */
[----:B------:R1:W-:Y:S01]  /*4240*/  STL [R1+0xc], R7 ;  /* 0x00000c0701007387 */ /* 0x0003e20000100800 */
[-C--:B------:R-:W-:Y:S02]  /*4250*/  IADD3 R246, P3, R30, R3.reuse, RZ ;  /* 0x000000031ef67210 */ /* 0x080fe40007f7e0ff */
[----:B------:R-:W-:Y:S02]  /*4260*/  IADD3 R236, P1, R26, R3, RZ ;  /* 0x000000031aec7210 */ /* 0x000fe40007f3e0ff */
[----:B------:R-:W-:Y:S02]  /*4270*/  LEA.HI.X.SX32 R243, R29, R4, 0x1, P5 ;  /* 0x000000041df37211 */ /* 0x000fe400028f0eff */
[----:B------:R-:W-:-:S02]  /*4280*/  CS2R R28, SRZ ;  /* 0x00000000001c7805 */ /* 0x000fc4000001ff00 */
[-C--:B------:R-:W-:Y:S02]  /*4290*/  LEA.HI.X.SX32 R233, R25, R4.reuse, 0x1, P2 ;  /* 0x0000000419e97211 */ /* 0x080fe400010f0eff */
[----:B------:R-:W-:Y:S02]  /*42a0*/  CS2R R24, SRZ ;  /* 0x0000000000187805 */ /* 0x000fe4000001ff00 */
[-C--:B0-----:R-:W-:Y:S02]  /*42b0*/  IADD3 R5, P5, R37, R3.reuse, RZ ;  /* 0x0000000325057210 */ /* 0x081fe40007fbe0ff */
[-C--:B------:R-:W-:Y:S02]  /*42c0*/  LEA.HI.X.SX32 R223, R20, R4.reuse, 0x1, P0 ;  /* 0x0000000414df7211 */ /* 0x080fe400000f0eff */
[----:B------:R-:W-:Y:S01]  /*42d0*/  IADD3 R248, P2, R32, R3, RZ ;  /* 0x0000000320f87210 */ /* 0x000fe20007f5e0ff */
[----:B------:R0:W-:Y:S01]  /*42e0*/  STL [R1+0x14], R5 ;  /* 0x0000140501007387 */ /* 0x0001e20000100800 */
[----:B------:R-:W-:-:S02]  /*42f0*/  LEA.HI.X.SX32 R245, R30, R4, 0x1, P3 ;  /* 0x000000041ef57211 */ /* 0x000fc400018f0eff */
[----:B------:R-:W-:Y:S02]  /*4300*/  CS2R R30, SRZ ;  /* 0x00000000001e7805 */ /* 0x000fe4000001ff00 */
[-C--:B------:R-:W-:Y:S02]  /*4310*/  IADD3 R238, P0, R27, R3.reuse, RZ ;  /* 0x000000031bee7210 */ /* 0x080fe40007f1e0ff */
[-C--:B------:R-:W-:Y:S02]  /*4320*/  LEA.HI.X.SX32 R235, R26, R4.reuse, 0x1, P1 ;  /* 0x000000041aeb7211 */ /* 0x080fe400008f0eff */
[-C--:B-1----:R-:W-:Y:S02]  /*4330*/  IADD3 R7, P3, R38, R3.reuse, RZ ;  /* 0x0000000326077210 */ /* 0x082fe40007f7e0ff */
[----:B------:R-:W-:Y:S02]  /*4340*/  IADD3 R250, P1, R33, R3, RZ ;  /* 0x0000000321fa7210 */ /* 0x000fe40007f3e0ff */
[-C--:B------:R-:W-:Y:S01]  /*4350*/  LEA.HI.X.SX32 R247, R32, R4.reuse, 0x1, P2 ;  /* 0x0000000420f77211 */ /* 0x080fe200010f0eff */
[----:B------:R1:W-:Y:S01]  /*4360*/  STL [R1+0x1c], R7 ;  /* 0x00001c0701007387 */ /* 0x0003e20000100800 */
[----:B------:R-:W-:-:S02]  /*4370*/  LEA.HI.X.SX32 R237, R27, R4, 0x1, P0 ;  /* 0x000000041bed7211 */ /* 0x000fc400000f0eff */
[----:B------:R-:W-:Y:S02]  /*4380*/  CS2R R26, SRZ ;  /* 0x00000000001a7805 */ /* 0x000fe4000001ff00 */
[-C--:B0-----:R-:W-:Y:S02]  /*4390*/  IADD3 R5, P2, R39, R3.reuse, RZ ;  /* 0x0000000327057210 */ /* 0x081fe40007f5e0ff */
[C---:B------:R-:W-:Y:S02]  /*43a0*/  IADD3 R252, P0, R34.reuse, R3, RZ ;  /* 0x0000000322fc7210 */ /* 0x040fe40007f1e0ff */
[-C--:B------:R-:W-:Y:S01]  /*43b0*/  LEA.HI.X.SX32 R249, R33, R4.reuse, 0x1, P1 ;  /* 0x0000000421f97211 */ /* 0x080fe200008f0eff */
[----:B------:R0:W-:Y:S01]  /*43c0*/  STL [R1+0x24], R5 ;  /* 0x0000240501007387 */ /* 0x0001e20000100800 */
[----:B------:R-:W-:Y:S02]  /*43d0*/  LEA.HI.X.SX32 R251, R34, R4, 0x1, P0 ;  /* 0x0000000422fb7211 */ /* 0x000fe400000f0eff */
[----:B------:R-:W-:-:S02]  /*43e0*/  CS2R R32, SRZ ;  /* 0x0000000000207805 */ /* 0x000fc4000001ff00 */
[----:B-1----:R-:W-:Y:S02]  /*43f0*/  IADD3 R7, P1, R40, R3, RZ ;  /* 0x0000000328077210 */ /* 0x002fe40007f3e0ff */
[----:B------:R-:W-:-:S03]  /*4400*/  LEA.HI.X.SX32 R8, R35, R4, 0x1, P4 ;  /* 0x0000000423087211 */ /* 0x000fc600020f0eff */
[----:B------:R1:W-:Y:S01]  /*4410*/  STL [R1+0x2c], R7 ;  /* 0x00002c0701007387 */ /* 0x0003e20000100800 */
[----:B0-----:R-:W-:-:S05]  /*4420*/  IADD3 R5, P0, R41, R3, RZ ;  /* 0x0000000329057210 */ /* 0x001fca0007f1e0ff */
[----:B------:R0:W-:Y:S01]  /*4430*/  STL [R1+0x34], R5 ;  /* 0x0000340501007387 */ /* 0x0001e20000100800 */
[----:B-1----:R-:W-:-:S03]  /*4440*/  IADD3 R7, P4, R42, R3, RZ ;  /* 0x000000032a077210 */ /* 0x002fc60007f9e0ff */
[----:B------:R1:W-:Y:S04]  /*4450*/  STL [R1], R8 ;  /* 0x0000000801007387 */ /* 0x0003e80000100800 */
[----:B------:R2:W-:Y:S01]  /*4460*/  STL [R1+0x3c], R7 ;  /* 0x00003c0701007387 */ /* 0x0005e20000100800 */
[----:B0-----:R-:W-:Y:S02]  /*4470*/  LEA.HI.X.SX32 R5, R36, R4, 0x1, P6 ;  /* 0x0000000424057211 */ /* 0x001fe400030f0eff */
[----:B-1----:R-:W-:-:S03]  /*4480*/  IADD3 R8, P6, R43, R3, RZ ;  /* 0x000000032b087210 */ /* 0x002fc60007fde0ff */
[----:B------:R0:W-:Y:S01]  /*4490*/  STL [R1+0x8], R5 ;  /* 0x0000080501007387 */ /* 0x0001e20000100800 */
[----:B--2---:R-:W-:-:S03]  /*44a0*/  LEA.HI.X.SX32 R7, R37, R4, 0x1, P5 ;  /* 0x0000000425077211 */ /* 0x004fc600028f0eff */
[----:B------:R1:W-:Y:S04]  /*44b0*/  STL [R1+0x44], R8 ;  /* 0x0000440801007387 */ /* 0x0003e80000100800 */
[----:B------:R2:W-:Y:S01]  /*44c0*/  STL [R1+0x10], R7 ;  /* 0x0000100701007387 */ /* 0x0005e20000100800 */
[----:B0-----:R-:W-:Y:S02]  /*44d0*/  IADD3 R5, P5, R47, R3, RZ ;  /* 0x000000032f057210 */ /* 0x001fe40007fbe0ff */
[----:B-1----:R-:W-:-:S03]  /*44e0*/  LEA.HI.X.SX32 R8, R38, R4, 0x1, P3 ;  /* 0x0000000426087211 */ /* 0x002fc600018f0eff */
[----:B------:R0:W-:Y:S01]  /*44f0*/  STL [R1+0x4c], R5 ;  /* 0x00004c0501007387 */ /* 0x0001e20000100800 */
[----:B--2---:R-:W-:-:S03]  /*4500*/  IADD3 R7, P3, R46, R3, RZ ;  /* 0x000000032e077210 */ /* 0x004fc60007f7e0ff */
[----:B------:R1:W-:Y:S04]  /*4510*/  STL [R1+0x18], R8 ;  /* 0x0000180801007387 */ /* 0x0003e80000100800 */
        /* <DEDUP_REMOVED lines=49> */
[-C--:B0-----:R-:W-:Y:S02]  /*4830*/  LEA.HI.X.SX32 R5, R56, R4.reuse, 0x1, P5 ;  /* 0x0000000438057211 */ /* 0x081fe400028f0eff */
[----:B------:R-:W-:Y:S02]  /*4840*/  CS2R R56, SRZ ;  /* 0x0000000000387805 */ /* 0x000fe4000001ff00 */
[----:B-1----:R-:W-:Y:S01]  /*4850*/  IADD3 R8, P5, R68, R3, RZ ;  /* 0x0000000344087210 */ /* 0x002fe20007fbe0ff */
[----:B------:R0:W-:Y:S01]  /*4860*/  STL [R1+0x80], R5 ;  /* 0x0000800501007387 */ /* 0x0001e20000100800 */
[----:B--2---:R-:W-:-:S03]  /*4870*/  LEA.HI.X.SX32 R7, R58, R4, 0x1, P3 ;  /* 0x000000043a077211 */ /* 0x004fc600018f0eff */
[----:B------:R1:W-:Y:S01]  /*4880*/  STL [R1+0xbc], R8 ;  /* 0x0000bc0801007387 */ /* 0x0003e20000100800 */
[----:B------:R-:W-:-:S03]  /*4890*/  CS2R R58, SRZ ;  /* 0x00000000003a7805 */ /* 0x000fc6000001ff00 */
[----:B------:R2:W-:Y:S01]  /*48a0*/  STL [R1+0x88], R7 ;  /* 0x0000880701007387 */ /* 0x0005e20000100800 */
[----:B0-----:R-:W-:Y:S02]  /*48b0*/  IADD3 R5, P3, R70, R3, RZ ;  /* 0x0000000346057210 */ /* 0x001fe40007f7e0ff */
[----:B-1----:R-:W-:-:S03]  /*48c0*/  LEA.HI.X.SX32 R8, R60, R4, 0x1, P2 ;  /* 0x000000043c087211 */ /* 0x002fc600010f0eff */
[----:B------:R0:W-:Y:S01]  /*48d0*/  STL [R1+0xc4], R5 ;  /* 0x0000c40501007387 */ /* 0x0001e20000100800 */
[----:B------:R-:W-:Y:S02]  /*48e0*/  CS2R R60, SRZ ;  /* 0x00000000003c7805 */ /* 0x000fe4000001ff00 */
[----:B--2---:R-:W-:Y:S01]  /*48f0*/  IADD3 R7, P2, R72, R3, RZ ;  /* 0x0000000348077210 */ /* 0x004fe20007f5e0ff */
[----:B------:R1:W-:Y:S04]  /*4900*/  STL [R1+0x90], R8 ;  /* 0x0000900801007387 */ /* 0x0003e80000100800 */
[----:B------:R2:W-:Y:S01]  /*4910*/  STL [R1+0xcc], R7 ;  /* 0x0000cc0701007387 */ /* 0x0005e20000100800 */
[----:B0-----:R-:W-:Y:S02]  /*4920*/  LEA.HI.X.SX32 R5, R62, R4, 0x1, P1 ;  /* 0x000000043e057211 */ /* 0x001fe400008f0eff */
[----:B------:R-:W-:-:S02]  /*4930*/  CS2R R62, SRZ ;  /* 0x00000000003e7805 */ /* 0x000fc4000001ff00 */
[----:B-1----:R-:W-:Y:S01]  /*4940*/  IADD3 R8, P1, R74, R3, RZ ;  /* 0x000000034a087210 */ /* 0x002fe20007f3e0ff */
[----:B------:R0:W-:Y:S01]  /*4950*/  STL [R1+0x98], R5 ;  /* 0x0000980501007387 */ /* 0x0001e20000100800 */
[----:B--2---:R-:W-:-:S03]  /*4960*/  LEA.HI.X.SX32 R7, R51, R4, 0x1, P0 ;  /* 0x0000000433077211 */ /* 0x004fc600000f0eff */
[----:B------:R1:W-:Y:S04]  /*4970*/  STL [R1+0xd4], R8 ;  /* 0x0000d40801007387 */ /* 0x0003e80000100800 */
        /* <DEDUP_REMOVED lines=40> */
[----:B------:R-:W-:Y:S02]  /*4c00*/  IADD3 R3, P4, R44, R3, RZ ;  /* 0x000000032c037210 */ /* 0x000fe40007f9e0ff */
[-C--:B-1----:R-:W-:Y:S01]  /*4c10*/  LEA.HI.X.SX32 R8, R86, R4.reuse, 0x1, P2 ;  /* 0x0000000456087211 */ /* 0x082fe200010f0eff */
[----:B------:R0:W-:Y:S01]  /*4c20*/  STL [R1+0xe0], R5 ;  /* 0x0000e00501007387 */ /* 0x0001e20000100800 */
[----:B------:R-:W-:Y:S02]  /*4c30*/  CS2R R86, SRZ ;  /* 0x0000000000567805 */ /* 0x000fe4000001ff00 */
[----:B--2---:R-:W-:Y:S01]  /*4c40*/  LEA.HI.X.SX32 R7, R80, R4, 0x1, P6 ;  /* 0x0000000450077211 */ /* 0x004fe200030f0eff */
[----:B------:R1:W-:Y:S01]  /*4c50*/  STL [R1+0x11c], R3 ;  /* 0x00011c0301007387 */ /* 0x0003e20000100800 */
[----:B------:R-:W-:-:S03]  /*4c60*/  CS2R R80, SRZ ;  /* 0x0000000000507805 */ /* 0x000fc6000001ff00 */
[----:B------:R2:W-:Y:S01]  /*4c70*/  STL [R1+0xe8], R7 ;  /* 0x0000e80701007387 */ /* 0x0005e20000100800 */
[----:B0-----:R-:W-:Y:S01]  /*4c80*/  IADD3 R5, P6, R6, UR6, RZ ;  /* 0x0000000606057c10 */ /* 0x001fe2000ffde0ff */
[----:B------:R-:W-:Y:S01]  /*4c90*/  UIADD3 UR6, UR12, 0x4000, URZ ;  /* 0x000040000c067890 */ /* 0x000fe2000fffe03f */
[----:B-1----:R-:W-:-:S03]  /*4ca0*/  LEA.HI.X.SX32 R3, R82, R4, 0x1, P5 ;  /* 0x0000000452037211 */ /* 0x002fc600028f0eff */
[----:B------:R-:W-:Y:S01]  /*4cb0*/  USHF.R.U32.HI UR10, URZ, 0x4, UR6 ;  /* 0x000000043f0a7899 */ /* 0x000fe20008011606 */
[----:B------:R-:W-:Y:S01]  /*4cc0*/  CS2R R82, SRZ ;  /* 0x0000000000527805 */ /* 0x000fe2000001ff00 */
[----:B------:R-:W-:Y:S01]  /*4cd0*/  UIADD3 UR6, UP0, UR8, 0x2, URZ ;  /* 0x0000000208067890 */ /* 0x000fe2000ff1e03f */
[-C--:B--2---:R-:W-:Y:S01]  /*4ce0*/  LEA.HI.X.SX32 R7, R84, R4.reuse, 0x1, P3 ;  /* 0x0000000454077211 */ /* 0x084fe200018f0eff */
[----:B------:R0:W-:Y:S01]  /*4cf0*/  STL [R1+0xf0], R3 ;  /* 0x0000f00301007387 */ /* 0x0001e20000100800 */
[----:B------:R-:W-:Y:S01]  /*4d00*/  USGXT.U32 UR10, UR10, 0xe ;  /* 0x0000000e0a0a789a */ /* 0x000fe20008000000 */
[----:B------:R-:W-:Y:S02]  /*4d10*/  CS2R R84, SRZ ;  /* 0x0000000000547805 */ /* 0x000fe4000001ff00 */
[----:B------:R1:W-:Y:S04]  /*4d20*/  STL [R1+0xf8], R7 ;  /* 0x0000f80701007387 */ /* 0x0003e80000100800 */
[----:B------:R-:W-:Y:S01]  /*4d30*/  STL [R1+0x100], R8 ;  /* 0x0001000801007387 */ /* 0x000fe20000100800 */
[----:B0-----:R-:W-:-:S02]  /*4d40*/  LEA.HI.X.SX32 R3, R88, R4, 0x1, P1 ;  /* 0x0000000458037211 */ /* 0x001fc400008f0eff */
[----:B-1----:R-:W-:-:S03]  /*4d50*/  LEA.HI.X.SX32 R7, R90, R4, 0x1, P0 ;  /* 0x000000045a077211 */ /* 0x002fc600000f0eff */
[----:B------:R0:W-:Y:S01]  /*4d60*/  STL [R1+0x108], R3 ;  /* 0x0001080301007387 */ /* 0x0001e20000100800 */
[----:B------:R-:W-:-:S03]  /*4d70*/  LEA.HI.X.SX32 R4, R44, R4, 0x1, P4 ;  /* 0x000000042c047211 */ /* 0x000fc600020f0eff */
[----:B------:R1:W-:Y:S04]  /*4d80*/  STL [R1+0x110], R7 ;  /* 0x0001100701007387 */ /* 0x0003e80000100800 */
[----:B------:R2:W-:Y:S01]  /*4d90*/  STL [R1+0x118], R4 ;  /* 0x0001180401007387 */ /* 0x0005e20000100800 */
[----:B0-----:R-:W-:Y:S01]  /*4da0*/  LEA.HI.X.SX32 R3, R6, UR7, 0x1, P6 ;  /* 0x0000000706037c11 */ /* 0x001fe2000b0f0eff */
[----:B------:R-:W-:Y:S02]  /*4db0*/  UIADD3.X UR7, UR4, 0x40000040, URZ, UP0, !UPT ;  /* 0x4000004004077890 */ /* 0x000fe400087fe43f */
[----:B------:R-:W-:Y:S01]  /*4dc0*/  UIADD3 UR9, UP0, UR10, 0x2, URZ ;  /* 0x000000020a097890 */ /* 0x000fe2000ff1e03f */
[----:B-1----:R-:W-:Y:S01]  /*4dd0*/  IMAD.SHL.U32 R7, R2, 0x10, RZ ;  /* 0x0000001002077824 */ /* 0x002fe200078e00ff */
[----:B------:R-:W-:Y:S01]  /*4de0*/  UMOV UR4, UR6 ;  /* 0x0000000600047c82 */ /* 0x000fe20008000000 */
[----:B------:R-:W0:Y:S01]  /*4df0*/  LDC R2, c[0x0][0x238] ;  /* 0x00008e00ff027b82 */ /* 0x000e220000000800 */
[----:B------:R-:W-:Y:S01]  /*4e00*/  UIADD3.X UR11, UR5, 0x40000040, URZ, UP0, !UPT ;  /* 0x40000040050b7890 */ /* 0x000fe200087fe43f */
[----:B--2---:R-:W-:Y:S01]  /*4e10*/  IMAD.MOV.U32 R4, RZ, RZ, RZ ;  /* 0x000000ffff047224 */ /* 0x004fe200078e00ff */
[----:B------:R-:W-:Y:S01]  /*4e20*/  LOP3.LUT R113, R7, 0x70, RZ, 0xc0, !PT ;  /* 0x0000007007717812 */ /* 0x000fe200078ec0ff */
[----:B------:R-:W-:Y:S01]  /*4e30*/  STL [R1+0x59c], R7 ;  /* 0x00059c0701007387 */ /* 0x000fe20000100800 */
[----:B------:R-:W-:Y:S01]  /*4e40*/  UMOV UR5, UR7 ;  /* 0x0000000700057c82 */ /* 0x000fe20008000000 */
[----:B------:R-:W-:Y:S01]  /*4e50*/  UMOV UR6, UR9 ;  /* 0x0000000900067c82 */ /* 0x000fe20008000000 */
[----:B------:R-:W-:Y:S01]  /*4e60*/  UIADD3.64 UR16, UR4, 0x2, URZ ;  /* 0x0000000204107897 */ /* 0x000fe2000fffe03f */
[----:B------:R-:W-:Y:S01]  /*4e70*/  IMAD R113, R177, 0x80, R113 ;  /* 0x00000080b1717824 */ /* 0x000fe200078e0271 */
[----:B------:R1:W-:Y:S01]  /*4e80*/  STL [R1+0x558], R114 ;  /* 0x0005587201007387 */ /* 0x0003e20000100800 */
[----:B------:R-:W-:Y:S01]  /*4e90*/  UMOV UR7, UR11 ;  /* 0x0000000b00077c82 */ /* 0x000fe20008000000 */
[----:B------:R-:W-:-:S02]  /*4ea0*/  UIADD3.64 UR20, UR4, 0x4, URZ ;  /* 0x0000000404147897 */ /* 0x000fc4000fffe03f */
[----:B------:R-:W-:Y:S01]  /*4eb0*/  STL [R1+0x554], R113 ;  /* 0x0005547101007387 */ /* 0x000fe20000100800 */
[----:B------:R-:W-:Y:S02]  /*4ec0*/  UIADD3.64 UR24, UR4, 0x1fe, URZ ;  /* 0x000001fe04187897 */ /* 0x000fe4000fffe03f */
[----:B------:R-:W-:Y:S02]  /*4ed0*/  UIADD3.64 UR28, UR4, 0x200, URZ ;  /* 0x00000200041c7897 */ /* 0x000fe4000fffe03f */
[----:B------:R-:W-:Y:S02]  /*4ee0*/  UIADD3.64 UR32, UR4, 0x202, URZ ;  /* 0x0000020204207897 */ /* 0x000fe4000fffe03f */
[----:B------:R-:W-:Y:S02]  /*4ef0*/  UIADD3.64 UR36, UR4, 0x204, URZ ;  /* 0x0000020404247897 */ /* 0x000fe4000fffe03f */
[----:B------:R-:W-:Y:S01]  /*4f00*/  UIADD3.64 UR18, UR6, 0x2, URZ ;  /* 0x0000000206127897 */ /* 0x000fe2000fffe03f */
[C---:B0-----:R-:W-:Y:S01]  /*4f10*/  IMAD R105, R2.reuse, 0x7f, RZ ;  /* 0x0000007f02697824 */ /* 0x041fe200078e02ff */
[----:B------:R-:W-:Y:S01]  /*4f20*/  UIADD3.64 UR22, UR6, 0x4, URZ ;  /* 0x0000000406167897 */ /* 0x000fe2000fffe03f */
[C---:B------:R-:W-:Y:S01]  /*4f30*/  IMAD R103, R2.reuse, 0x7e, RZ ;  /* 0x0000007e02677824 */ /* 0x040fe200078e02ff */
[----:B------:R-:W-:Y:S01]  /*4f40*/  UMOV UR11, 0x40000040 ;  /* 0x40000040000b7882 */ /* 0x000fe20000000000 */
[C---:B------:R-:W-:Y:S01]  /*4f50*/  IMAD R101, R2.reuse, 0x7d, RZ ;  /* 0x0000007d02657824 */ /* 0x040fe200078e02ff */
[-C--:B------:R-:W-:Y:S01]  /*4f60*/  IADD3 R177, P3, R105, R5.reuse, RZ ;  /* 0x0000000569b17210 */ /* 0x080fe20007f7e0ff */
[C---:B------:R-:W-:Y:S01]  /*4f70*/  IMAD R99, R2.reuse, 0x7c, RZ ;  /* 0x0000007c02637824 */ /* 0x040fe200078e02ff */
[-C--:B-1----:R-:W-:Y:S01]  /*4f80*/  IADD3 R114, P4, R103, R5.reuse, RZ ;  /* 0x0000000567727210 */ /* 0x082fe20007f9e0ff */
[C---:B------:R-:W-:Y:S01]  /*4f90*/  IMAD R97, R2.reuse, 0x7b, RZ ;  /* 0x0000007b02617824 */ /* 0x040fe200078e02ff */
[----:B------:R-:W-:Y:S01]  /*4fa0*/  IADD3 R178, P5, R101, R5, RZ ;  /* 0x0000000565b27210 */ /* 0x000fe20007fbe0ff */
[----:B------:R0:W-:Y:S01]  /*4fb0*/  STL [R1+0x124], R177 ;  /* 0x000124b101007387 */ /* 0x0001e20000100800 */
[----:B------:R-:W-:-:S02]  /*4fc0*/  IMAD R95, R2, 0x7a, RZ ;  /* 0x0000007a025f7824 */ /* 0x000fc400078e02ff */
[C---:B------:R-:W-:Y:S01]  /*4fd0*/  IMAD R93, R2.reuse, 0x79, RZ ;  /* 0x00000079025d7824 */ /* 0x040fe200078e02ff */
[----:B------:R1:W-:Y:S01]  /*4fe0*/  STL [R1+0x12c], R114 ;  /* 0x00012c7201007387 */ /* 0x0003e20000100800 */
[C---:B------:R-:W-:Y:S02]  /*4ff0*/  IMAD R91, R2.reuse, 0x78, RZ ;  /* 0x00000078025b7824 */ /* 0x040fe400078e02ff */
[C---:B------:R-:W-:Y:S01]  /*5000*/  IMAD R89, R2.reuse, 0x77, RZ ;  /* 0x0000007702597824 */ /* 0x040fe200078e02ff */
[----:B------:R2:W-:Y:S01]  /*5010*/  STL [R1+0x134], R178 ;  /* 0x000134b201007387 */ /* 0x0005e20000100800 */
[C---:B------:R-:W-:Y:S01]  /*5020*/  IMAD R55, R2.reuse, 0x76, RZ ;  /* 0x0000007602377824 */ /* 0x040fe200078e02ff */
[-C--:B0-----:R-:W-:Y:S01]  /*5030*/  IADD3 R177, P0, R97, R5.reuse, RZ ;  /* 0x0000000561b17210 */ /* 0x081fe20007f1e0ff */
[C---:B------:R-:W-:Y:S02]  /*5040*/  IMAD R53, R2.reuse, 0x75, RZ ;  /* 0x0000007502357824 */ /* 0x040fe400078e02ff */
[C---:B------:R-:W-:Y:S01]  /*5050*/  IMAD R51, R2.reuse, 0x74, RZ ;  /* 0x0000007402337824 */ /* 0x040fe200078e02ff */
[----:B-1----:R-:W-:Y:S01]  /*5060*/  IADD3 R114, P6, R99, R5, RZ ;  /* 0x0000000563727210 */ /* 0x002fe20007fde0ff */
[----:B------:R-:W-:-:S02]  /*5070*/  IMAD R49, R2, 0x73, RZ ;  /* 0x0000007302317824 */ /* 0x000fc400078e02ff */
[C---:B------:R-:W-:Y:S01]  /*5080*/  IMAD R47, R2.reuse, 0x72, RZ ;  /* 0x00000072022f7824 */ /* 0x040fe200078e02ff */
[-C--:B--2---:R-:W-:Y:S01]  /*5090*/  IADD3 R178, P1, R95, R5.reuse, RZ ;  /* 0x000000055fb27210 */ /* 0x084fe20007f3e0ff */
[----:B------:R0:W-:Y:S01]  /*50a0*/  STL [R1+0x13c], R114 ;  /* 0x00013c7201007387 */ /* 0x0001e20000100800 */
[C---:B------:R-:W-:Y:S02]  /*50b0*/  IMAD R45, R2.reuse, 0x71, RZ ;  /* 0x00000071022d7824 */ /* 0x040fe400078e02ff */
[C---:B------:R-:W-:Y:S01]  /*50c0*/  IMAD R43, R2.reuse, 0x70, RZ ;  /* 0x00000070022b7824 */ /* 0x040fe200078e02ff */
[----:B------:R1:W-:Y:S01]  /*50d0*/  STL [R1+0x144], R177 ;  /* 0x000144b101007387 */ /* 0x0003e20000100800 */
[C---:B------:R-:W-:Y:S02]  /*50e0*/  IMAD R41, R2.reuse, 0x6f, RZ ;  /* 0x0000006f02297824 */ /* 0x040fe400078e02ff */
[C---:B------:R-:W-:Y:S01]  /*50f0*/  IMAD R39, R2.reuse, 0x6e, RZ ;  /* 0x0000006e02277824 */ /* 0x040fe200078e02ff */
[----:B------:R-:W-:Y:S01]  /*5100*/  STL [R1+0x14c], R178 ;  /* 0x00014cb201007387 */ /* 0x000fe20000100800 */
[C---:B------:R-:W-:Y:S01]  /*5110*/  IMAD R37, R2.reuse, 0x6d, RZ ;  /* 0x0000006d02257824 */ /* 0x040fe200078e02ff */
[----:B0-----:R-:W-:Y:S01]  /*5120*/  IADD3 R114, P2, R93, R5, RZ ;  /* 0x000000055d727210 */ /* 0x001fe20007f5e0ff */
[----:B------:R-:W-:-:S02]  /*5130*/  IMAD R35, R2, 0x6c, RZ ;  /* 0x0000006c02237824 */ /* 0x000fc400078e02ff */
[C---:B------:R-:W-:Y:S01]  /*5140*/  IMAD R23, R2.reuse, 0x6b, RZ ;  /* 0x0000006b02177824 */ /* 0x040fe200078e02ff */
[----:B-1----:R-:W-:Y:S01]  /*5150*/  LEA.HI.X.SX32 R177, R105, R3, 0x1, P3 ;  /* 0x0000000369b17211 */ /* 0x002fe200018f0eff */
[----:B------:R0:W-:Y:S01]  /*5160*/  STL [R1+0x154], R114 ;  /* 0x0001547201007387 */ /* 0x0001e20000100800 */
[----:B------:R-:W-:Y:S01]  /*5170*/  IADD3 R105, P3, R91, R5, RZ ;  /* 0x000000055b697210 */ /* 0x000fe20007f7e0ff */
[C---:B------:R-:W-:Y:S02]  /*5180*/  IMAD R21, R2.reuse, 0x6a, RZ ;  /* 0x0000006a02157824 */ /* 0x040fe400078e02ff */
[----:B------:R-:W-:Y:S01]  /*5190*/  STL [R1+0x120], R177 ;  /* 0x000120b101007387 */ /* 0x000fe20000100800 */
[C---:B------:R-:W-:Y:S02]  /*51a0*/  IMAD R19, R2.reuse, 0x69, RZ ;  /* 0x0000006902137824 */ /* 0x040fe400078e02ff */
[C---:B------:R-:W-:Y:S01]  /*51b0*/  IMAD R17, R2.reuse, 0x68, RZ ;  /* 0x0000006802117824 */ /* 0x040fe200078e02ff */
[----:B------:R1:W-:Y:S01]  /*51c0*/  STL [R1+0x15c], R105 ;  /* 0x00015c6901007387 */ /* 0x0003e20000100800 */
[C---:B------:R-:W-:Y:S01]  /*51d0*/  IMAD R15, R2.reuse, 0x67, RZ ;  /* 0x00000067020f7824 */ /* 0x040fe200078e02ff */
[----:B0-----:R-:W-:Y:S01]  /*51e0*/  LEA.HI.X.SX32 R114, R103, R3, 0x1, P4 ;  /* 0x0000000367727211 */ /* 0x001fe200020f0eff */
[C---:B------:R-:W-:Y:S01]  /*51f0*/  IMAD R13, R2.reuse, 0x66, RZ ;  /* 0x00000066020d7824 */ /* 0x040fe200078e02ff */
[----:B------:R-:W-:Y:S01]  /*5200*/  IADD3 R103, P4, R89, R5, RZ ;  /* 0x0000000559677210 */ /* 0x000fe20007f9e0ff */
[----:B------:R-:W-:-:S02]  /*5210*/  IMAD R11, R2, 0x65, RZ ;  /* 0x00000065020b7824 */ /* 0x000fc400078e02ff */
[----:B------:R-:W-:Y:S01]  /*5220*/  STL [R1+0x128], R114 ;  /* 0x0001287201007387 */ /* 0x000fe20000100800 */
[C---:B------:R-:W-:Y:S01]  /*5230*/  IMAD R9, R2.reuse, 0x64, RZ ;  /* 0x0000006402097824 */ /* 0x040fe200078e02ff */
[----:B-1----:R-:W-:Y:S02]  /*5240*/  LEA.HI.X.SX32 R105, R101, R3, 0x1, P5 ;  /* 0x0000000365697211 */ /* 0x002fe400028f0eff */
        /* <DEDUP_REMOVED lines=48> */
[----:B------:R1:W-:Y:S01]  /*5550*/  STL [R1+0x160], R93 ;  /* 0x0001605d01007387 */ /* 0x0003e20000100800 */
[C---:B------:R-:W-:Y:S02]  /*5560*/  IMAD R92, R2.reuse, 0x4d, RZ ;  /* 0x0000004d025c7824 */ /* 0x040fe400078e02ff */
[C---:B------:R-:W-:Y:S01]  /*5570*/  IMAD R94, R2.reuse, 0x4c, RZ ;  /* 0x0000004c025e7824 */ /* 0x040fe200078e02ff */
[----:B------:R2:W-:Y:S01]  /*5580*/  STL [R1+0x19c], R89 ;  /* 0x00019c5901007387 */ /* 0x0005e20000100800 */
[C---:B------:R-:W-:Y:S01]  /*5590*/  IMAD R96, R2.reuse, 0x4b, RZ ;  /* 0x0000004b02607824 */ /* 0x040fe200078e02ff */
[----:B0-----:R-:W-:Y:S01]  /*55a0*/  LEA.HI.X.SX32 R91, R55, R3, 0x1, P5 ;  /* 0x00000003375b7211 */ /* 0x001fe200028f0eff */
[----:B------:R-:W-:-:S02]  /*55b0*/  IMAD R98, R2, 0x4a, RZ ;  /* 0x0000004a02627824 */ /* 0x000fc400078e02ff */
[C---:B------:R-:W-:Y:S01]  /*55c0*/  IMAD R100, R2.reuse, 0x49, RZ ;  /* 0x0000004902647824 */ /* 0x040fe200078e02ff */
[----:B-1----:R-:W-:Y:S01]  /*55d0*/  IADD3 R93, P5, R41, R5, RZ ;  /* 0x00000005295d7210 */ /* 0x002fe20007fbe0ff */
[----:B------:R0:W-:Y:S01]  /*55e0*/  STL [R1+0x168], R91 ;  /* 0x0001685b01007387 */ /* 0x0001e20000100800 */
[C---:B------:R-:W-:Y:S01]  /*55f0*/  IMAD R102, R2.reuse, 0x48, RZ ;  /* 0x0000004802667824 */ /* 0x040fe200078e02ff */
[----:B--2---:R-:W-:Y:S02]  /*5600*/  LEA.HI.X.SX32 R89, R53, R3, 0x1, P6 ;  /* 0x0000000335597211 */ /* 0x004fe400030f0eff */
[----:B------:R1:W-:Y:S01]  /*5610*/  STL [R1+0x1a4], R93 ;  /* 0x0001a45d01007387 */ /* 0x0003e20000100800 */
[C---:B------:R-:W-:Y:S02]  /*5620*/  IMAD R104, R2.reuse, 0x47, RZ ;  /* 0x0000004702687824 */ /* 0x040fe400078e02ff */
[C---:B------:R-:W-:Y:S01]  /*5630*/  IMAD R106, R2.reuse, 0x46, RZ ;  /* 0x00000046026a7824 */ /* 0x040fe200078e02ff */
[----:B------:R2:W-:Y:S01]  /*5640*/  STL [R1+0x170], R89 ;  /* 0x0001705901007387 */ /* 0x0005e20000100800 */
[C---:B------:R-:W-:Y:S01]  /*5650*/  IMAD R107, R2.reuse, 0x45, RZ ;  /* 0x00000045026b7824 */ /* 0x040fe200078e02ff */
[----:B0-----:R-:W-:Y:S01]  /*5660*/  IADD3 R91, P6, R39, R5, RZ ;  /* 0x00000005275b7210 */ /* 0x001fe20007fde0ff */
[----:B------:R-:W-:-:S02]  /*5670*/  IMAD R108, R2, 0x44, RZ ;  /* 0x00000044026c7824 */ /* 0x000fc400078e02ff */
[C---:B------:R-:W-:Y:S01]  /*5680*/  IMAD R109, R2.reuse, 0x43, RZ ;  /* 0x00000043026d7824 */ /* 0x040fe200078e02ff */
[----:B-1----:R-:W-:Y:S01]  /*5690*/  LEA.HI.X.SX32 R93, R51, R3, 0x1, P0 ;  /* 0x00000003335d7211 */ /* 0x002fe200000f0eff */
[----:B------:R0:W-:Y:S01]  /*56a0*/  STL [R1+0x1ac], R91 ;  /* 0x0001ac5b01007387 */ /* 0x0001e20000100800 */
[C---:B------:R-:W-:Y:S01]  /*56b0*/  IMAD R110, R2.reuse, 0x42, RZ ;  /* 0x00000042026e7824 */ /* 0x040fe200078e02ff */
[----:B--2---:R-:W-:Y:S02]  /*56c0*/  IADD3 R89, P0, R37, R5, RZ ;  /* 0x0000000525597210 */ /* 0x004fe40007f1e0ff */
[----:B------:R1:W-:Y:S01]  /*56d0*/  STL [R1+0x178], R93 ;  /* 0x0001785d01007387 */ /* 0x0003e20000100800 */
[C---:B------:R-:W-:Y:S02]  /*56e0*/  IMAD R111, R2.reuse, 0x41, RZ ;  /* 0x00000041026f7824 */ /* 0x040fe400078e02ff */
[C---:B------:R-:W-:Y:S01]  /*56f0*/  IMAD.SHL.U32 R112, R2.reuse, 0x40, RZ ;  /* 0x0000004002707824 */ /* 0x040fe200078e00ff */
        /* <DEDUP_REMOVED lines=17> */
[-C--:B-1----:R-:W-:Y:S01]  /*5810*/  LEA.HI.X.SX32 R93, R45, R3.reuse, 0x1, P3 ;  /* 0x000000032d5d7211 */ /* 0x082fe200018f0eff */
[----:B------:R0:W-:Y:S01]  /*5820*/  STL [R1+0x1c4], R91 ;  /* 0x0001c45b01007387 */ /* 0x0001e20000100800 */
[----:B------:R-:W-:Y:S01]  /*5830*/  LEA.HI.X.SX32 R23, R23, R3, 0x1, P2 ;  /* 0x0000000317177211 */ /* 0x000fe200010f0eff */
[C---:B------:R-:W-:Y:S01]  /*5840*/  IMAD R124, R2.reuse, 0x36, RZ ;  /* 0x00000036027c7824 */ /* 0x040fe200078e02ff */
[C---:B--2---:R-:W-:Y:S01]  /*5850*/  IADD3 R89, P3, R21.reuse, R5, RZ ;  /* 0x0000000515597210 */ /* 0x044fe20007f7e0ff */
[----:B------:R1:W-:Y:S01]  /*5860*/  STL [R1+0x190], R93 ;  /* 0x0001905d01007387 */ /* 0x0003e20000100800 */
[C---:B------:R-:W-:Y:S02]  /*5870*/  IMAD R125, R2.reuse, 0x35, RZ ;  /* 0x00000035027d7824 */ /* 0x040fe400078e02ff */
[-C--:B------:R-:W-:Y:S01]  /*5880*/  LEA.HI.X.SX32 R21, R21, R3.reuse, 0x1, P3 ;  /* 0x0000000315157211 */ /* 0x080fe200018f0eff */
        /* <DEDUP_REMOVED lines=8> */
[-C--:B--2---:R-:W-:Y:S02]  /*5910*/  LEA.HI.X.SX32 R89, R41, R3.reuse, 0x1, P5 ;  /* 0x0000000329597211 */ /* 0x084fe400028f0eff */
[----:B------:R1:W-:Y:S01]  /*5920*/  STL [R1+0x1d4], R93 ;  /* 0x0001d45d01007387 */ /* 0x0003e20000100800 */
[----:B------:R-:W-:Y:S01]  /*5930*/  LEA.HI.X.SX32 R19, R19, R3, 0x1, P4 ;  /* 0x0000000313137211 */ /* 0x000fe200020f0eff */
[C---:B------:R-:W-:Y:S02]  /*5940*/  IMAD R130, R2.reuse, 0x30, RZ ;  /* 0x0000003002827824 */ /* 0x040fe400078e02ff */
        /* <DEDUP_REMOVED lines=22> */
[----:B------:R-:W-:Y:S01]  /*5ab0*/  STL [R1+0x1ec], R93 ;  /* 0x0001ec5d01007387 */ /* 0x000fe20000100800 */
[----:B------:R-:W-:Y:S01]  /*5ac0*/  LEA.HI.X.SX32 R13, R13, R3, 0x1, P0 ;  /* 0x000000030d0d7211 */ /* 0x000fe200000f0eff */
[C---:B------:R-:W-:Y:S02]  /*5ad0*/  IMAD R140, R2.reuse, 0x26, RZ ;  /* 0x00000026028c7824 */ /* 0x040fe400078e02ff */
[----:B------:R1:W-:Y:S01]  /*5ae0*/  STL [R1+0x1b8], R89 ;  /* 0x0001b85901007387 */ /* 0x0003e20000100800 */
[C---:B------:R-:W-:Y:S01]  /*5af0*/  IMAD R141, R2.reuse, 0x25, RZ ;  /* 0x00000025028d7824 */ /* 0x040fe200078e02ff */
[----:B0-----:R-:W-:Y:S01]  /*5b00*/  IADD3 R91, P1, R11, R5, RZ ;  /* 0x000000050b5b7210 */ /* 0x001fe20007f3e0ff */
[----:B------:R-:W-:-:S02]  /*5b10*/  IMAD R142, R2, 0x24, RZ ;  /* 0x00000024028e7824 */ /* 0x000fc400078e02ff */
[C---:B------:R-:W-:Y:S01]  /*5b20*/  IMAD R143, R2.reuse, 0x23, RZ ;  /* 0x00000023028f7824 */ /* 0x040fe200078e02ff */
[----:B------:R-:W-:Y:S01]  /*5b30*/  LEA.HI.X.SX32 R11, R11, R3, 0x1, P1 ;  /* 0x000000030b0b7211 */ /* 0x000fe200008f0eff */
[----:B------:R-:W-:Y:S01]  /*5b40*/  STL [R1+0x1f4], R91 ;  /* 0x0001f45b01007387 */ /* 0x000fe20000100800 */
[C---:B------:R-:W-:Y:S01]  /*5b50*/  IMAD R144, R2.reuse, 0x22, RZ ;  /* 0x0000002202907824 */ /* 0x040fe200078e02ff */
[C---:B-1----:R-:W-:Y:S02]  /*5b60*/  IADD3 R89, P2, R9.reuse, R5, RZ ;  /* 0x0000000509597210 */ /* 0x042fe40007f5e0ff */
[----:B------:R0:W-:Y:S01]  /*5b70*/  STL [R1+0x1c0], R23 ;  /* 0x0001c01701007387 */ /* 0x0001e20000100800 */
[C---:B------:R-:W-:Y:S01]  /*5b80*/  IMAD R145, R2.reuse, 0x21, RZ ;  /* 0x0000002102917824 */ /* 0x040fe200078e02ff */
[----:B------:R-:W-:Y:S02]  /*5b90*/  LEA.HI.X.SX32 R9, R9, R3, 0x1, P2 ;  /* 0x0000000309097211 */ /* 0x000fe400010f0eff */
[----:B------:R-:W-:Y:S01]  /*5ba0*/  STL [R1+0x1fc], R89 ;  /* 0x0001fc5901007387 */ /* 0x000fe20000100800 */
[----:B------:R-:W-:-:S02]  /*5bb0*/  IMAD.SHL.U32 R146, R2, 0x20, RZ ;  /* 0x0000002002927824 */ /* 0x000fc400078e00ff */
[C---:B------:R-:W-:Y:S01]  /*5bc0*/  IMAD R147, R2.reuse, 0x1f, RZ ;  /* 0x0000001f02937824 */ /* 0x040fe200078e02ff */
[----:B------:R1:W-:Y:S01]  /*5bd0*/  STL [R1+0x1c8], R21 ;  /* 0x0001c81501007387 */ /* 0x0003e20000100800 */
[C---:B------:R-:W-:Y:S01]  /*5be0*/  IMAD R148, R2.reuse, 0x1e, RZ ;  /* 0x0000001e02947824 */ /* 0x040fe200078e02ff */
[C---:B0-----:R-:W-:Y:S01]  /*5bf0*/  IADD3 R23, P3, R7.reuse, R5, RZ ;  /* 0x0000000507177210 */ /* 0x041fe20007f7e0ff */
[C---:B------:R-:W-:Y:S02]  /*5c00*/  IMAD R149, R2.reuse, 0x1d, RZ ;  /* 0x0000001d02957824 */ /* 0x040fe400078e02ff */
[C---:B------:R-:W-:Y:S01]  /*5c10*/  IMAD R150, R2.reuse, 0x1c, RZ ;  /* 0x0000001c02967824 */ /* 0x040fe200078e02ff */
[----:B------:R-:W-:Y:S01]  /*5c20*/  LEA.HI.X.SX32 R7, R7, R3, 0x1, P3 ;  /* 0x0000000307077211 */ /* 0x000fe200018f0eff */
[----:B------:R-:W-:Y:S01]  /*5c30*/  STL [R1+0x204], R23 ;  /* 0x0002041701007387 */ /* 0x000fe20000100800 */
[----:B------:R-:W-:Y:S01]  /*5c40*/  IMAD R151, R2, 0x1b, RZ ;  /* 0x0000001b02977824 */ /* 0x000fe200078e02ff */
[----:B-1----:R-:W-:-:S02]  /*5c50*/  IADD3 R21, P4, R8, R5, RZ ;  /* 0x0000000508157210 */ /* 0x002fc40007f9e0ff */
[----:B------:R0:W-:Y:S01]  /*5c60*/  STL [R1+0x1d0], R19 ;  /* 0x0001d01301007387 */ /* 0x0001e20000100800 */
[----:B------:R-:W-:Y:S01]  /*5c70*/  IMAD R152, R2, 0x1a, RZ ;  /* 0x0000001a02987824 */ /* 0x000fe200078e02ff */
[----:B------:R-:W-:Y:S02]  /*5c80*/  LEA.HI.X.SX32 R8, R8, R3, 0x1, P4 ;  /* 0x0000000308087211 */ /* 0x000fe400020f0eff */
[----:B------:R-:W-:Y:S01]  /*5c90*/  STL [R1+0x20c], R21 ;  /* 0x00020c1501007387 */ /* 0x000fe20000100800 */
[C---:B------:R-:W-:Y:S02]  /*5ca0*/  IMAD R153, R2.reuse, 0x19, RZ ;  /* 0x0000001902997824 */ /* 0x040fe400078e02ff */
[C---:B------:R-:W-:Y:S01]  /*5cb0*/  IMAD R154, R2.reuse, 0x18, RZ ;  /* 0x00000018029a7824 */ /* 0x040fe200078e02ff */
[----:B------:R1:W-:Y:S01]  /*5cc0*/  STL [R1+0x1d8], R17 ;  /* 0x0001d81101007387 */ /* 0x0003e20000100800 */
[----:B------:R-:W-:Y:S01]  /*5cd0*/  IMAD R155, R2, 0x17, RZ ;  /* 0x00000017029b7824 */ /* 0x000fe200078e02ff */
[----:B0-----:R-:W-:Y:S01]  /*5ce0*/  IADD3 R19, P5, R10, R5, RZ ;  /* 0x000000050a137210 */ /* 0x001fe20007fbe0ff */
[----:B------:R-:W-:-:S02]  /*5cf0*/  IMAD R156, R2, 0x16, RZ ;  /* 0x00000016029c7824 */ /* 0x000fc400078e02ff */
[C---:B------:R-:W-:Y:S02]  /*5d00*/  IMAD R157, R2.reuse, 0x15, RZ ;  /* 0x00000015029d7824 */ /* 0x040fe400078e02ff */
[----:B------:R-:W-:Y:S01]  /*5d10*/  STL [R1+0x214], R19 ;  /* 0x0002141301007387 */ /* 0x000fe20000100800 */
[----:B------:R-:W-:Y:S01]  /*5d20*/  IMAD R158, R2, 0x14, RZ ;  /* 0x00000014029e7824 */ /* 0x000fe200078e02ff */
[----:B-1----:R-:W-:Y:S02]  /*5d30*/  IADD3 R17, P6, R12, R5, RZ ;  /* 0x000000050c117210 */ /* 0x002fe40007fde0ff */
[----:B------:R0:W-:Y:S01]  /*5d40*/  STL [R1+0x1e0], R15 ;  /* 0x0001e00f01007387 */ /* 0x0001e20000100800 */
[C---:B------:R-:W-:Y:S02]  /*5d50*/  IMAD R159, R2.reuse, 0x13, RZ ;  /* 0x00000013029f7824 */ /* 0x040fe400078e02ff */
[C---:B------:R-:W-:Y:S01]  /*5d60*/  IMAD R160, R2.reuse, 0x12, RZ ;  /* 0x0000001202a07824 */ /* 0x040fe200078e02ff */
[----:B------:R-:W-:Y:S01]  /*5d70*/  STL [R1+0x21c], R17 ;  /* 0x00021c1101007387 */ /* 0x000fe20000100800 */
[----:B------:R-:W-:-:S02]  /*5d80*/  IMAD R161, R2, 0x11, RZ ;  /* 0x0000001102a17824 */ /* 0x000fc400078e02ff */
[C---:B------:R-:W-:Y:S01]  /*5d90*/  IMAD.SHL.U32 R162, R2.reuse, 0x10, RZ ;  /* 0x0000001002a27824 */ /* 0x040fe200078e00ff */
[----:B------:R1:W-:Y:S01]  /*5da0*/  STL [R1+0x1e8], R13 ;  /* 0x0001e80d01007387 */ /* 0x0003e20000100800 */
[----:B------:R-:W-:Y:S01]  /*5db0*/  IMAD R163, R2, 0xf, RZ ;  /* 0x0000000f02a37824 */ /* 0x000fe200078e02ff */
[-C--:B0-----:R-:W-:Y:S01]  /*5dc0*/  IADD3 R15, P0, R14, R5.reuse, RZ ;  /* 0x000000050e0f7210 */ /* 0x081fe20007f1e0ff */
[C---:B------:R-:W-:Y:S02]  /*5dd0*/  IMAD R164, R2.reuse, 0xe, RZ ;  /* 0x0000000e02a47824 */ /* 0x040fe400078e02ff */
[C---:B------:R-:W-:Y:S02]  /*5de0*/  IMAD R165, R2.reuse, 0xd, RZ ;  /* 0x0000000d02a57824 */ /* 0x040fe400078e02ff */
[----:B------:R-:W-:Y:S01]  /*5df0*/  STL [R1+0x224], R15 ;  /* 0x0002240f01007387 */ /* 0x000fe20000100800 */
[----:B------:R-:W-:Y:S01]  /*5e00*/  IMAD R166, R2, 0xc, RZ ;  /* 0x0000000c02a67824 */ /* 0x000fe200078e02ff */
[----:B-1----:R-:W-:-:S02]  /*5e10*/  IADD3 R13, P1, R16, R5, RZ ;  /* 0x00000005100d7210 */ /* 0x002fc40007f3e0ff */
[----:B------:R0:W-:Y:S01]  /*5e20*/  STL [R1+0x1f0], R11 ;  /* 0x0001f00b01007387 */ /* 0x0001e20000100800 */
[C---:B------:R-:W-:Y:S02]  /*5e30*/  IMAD R167, R2.reuse, 0xb, RZ ;  /* 0x0000000b02a77824 */ /* 0x040fe400078e02ff */
[C---:B------:R-:W-:Y:S01]  /*5e40*/  IMAD R168, R2.reuse, 0xa, RZ ;  /* 0x0000000a02a87824 */ /* 0x040fe200078e02ff */
[----:B------:R-:W-:Y:S01]  /*5e50*/  STL [R1+0x22c], R13 ;  /* 0x00022c0d01007387 */ /* 0x000fe20000100800 */
[C---:B------:R-:W-:Y:S02]  /*5e60*/  IMAD R169, R2.reuse, 0x9, RZ ;  /* 0x0000000902a97824 */ /* 0x040fe400078e02ff */
[C---:B------:R-:W-:Y:S01]  /*5e70*/  IMAD.SHL.U32 R170, R2.reuse, 0x8, RZ ;  /* 0x0000000802aa7824 */ /* 0x040fe200078e00ff */
[----:B------:R1:W-:Y:S01]  /*5e80*/  STL [R1+0x1f8], R9 ;  /* 0x0001f80901007387 */ /* 0x0003e20000100800 */
[----:B------:R-:W-:Y:S01]  /*5e90*/  IMAD R171, R2, 0x7, RZ ;  /* 0x0000000702ab7824 */ /* 0x000fe200078e02ff */
[----:B0-----:R-:W-:Y:S01]  /*5ea0*/  IADD3 R11, P2, R18, R5, RZ ;  /* 0x00000005120b7210 */ /* 0x001fe20007f5e0ff */
[----:B------:R-:W-:-:S02]  /*5eb0*/  IMAD R172, R2, 0x6, RZ ;  /* 0x0000000602ac7824 */ /* 0x000fc400078e02ff */
[C---:B------:R-:W-:Y:S02]  /*5ec0*/  IMAD R173, R2.reuse, 0x5, RZ ;  /* 0x0000000502ad7824 */ /* 0x040fe400078e02ff */
[----:B------:R-:W-:Y:S01]  /*5ed0*/  STL [R1+0x234], R11 ;  /* 0x0002340b01007387 */ /* 0x000fe20000100800 */
[----:B------:R-:W-:Y:S01]  /*5ee0*/  IMAD.SHL.U32 R174, R2, 0x4, RZ ;  /* 0x0000000402ae7824 */ /* 0x000fe200078e00ff */
[----:B-1----:R-:W-:Y:S02]  /*5ef0*/  IADD3 R9, P3, R20, R5, RZ ;  /* 0x0000000514097210 */ /* 0x002fe40007f7e0ff */
[----:B------:R0:W-:Y:S01]  /*5f00*/  STL [R1+0x200], R7 ;  /* 0x0002000701007387 */ /* 0x0001e20000100800 */
[C---:B------:R-:W-:Y:S02]  /*5f10*/  IMAD R175, R2.reuse, 0x3, RZ ;  /* 0x0000000302af7824 */ /* 0x040fe400078e02ff */
[C---:B------:R-:W-:Y:S01]  /*5f20*/  IMAD.SHL.U32 R176, R2.reuse, 0x2, RZ ;  /* 0x0000000202b07824 */ /* 0x040fe200078e00ff */
[----:B------:R1:W-:Y:S01]  /*5f30*/  STL [R1+0x23c], R9 ;  /* 0x00023c0901007387 */ /* 0x0003e20000100800 */
[----:B------:R-:W-:-:S03]  /*5f40*/  IMAD.SHL.U32 R6, R2, 0x80, RZ ;  /* 0x0000008002067824 */ /* 0x000fc600078e00ff */
        /* <DEDUP_REMOVED lines=375> */
[-C--:B------:R-:W-:Y:S02]  /*76c0*/  LEA.HI.X.SX32 R2, R2, R3.reuse, 0x1, P3 ;  /* 0x0000000302027211 */ /* 0x080fe400018f0eff */
[-C--:B--2---:R-:W-:Y:S01]  /*76d0*/  LEA.HI.X.SX32 R8, R172, R3.reuse, 0x1, P5 ;  /* 0x00000003ac087211 */ /* 0x084fe200028f0eff */
[----:B------:R1:W-:Y:S04]  /*76e0*/  STL [R1+0x4e0], R9 ;  /* 0x0004e00901007387 */ /* 0x0003e80000100800 */
[----:B------:R2:W-:Y:S01]  /*76f0*/  STL [R1+0x4e8], R8 ;  /* 0x0004e80801007387 */ /* 0x0005e20000100800 */
[-C--:B0-----:R-:W-:Y:S02]  /*7700*/  LEA.HI.X.SX32 R7, R173, R3.reuse, 0x1, P6 ;  /* 0x00000003ad077211 */ /* 0x081fe400030f0eff */
[----:B-1----:R-:W-:-:S03]  /*7710*/  LEA.HI.X.SX32 R9, R174, R3, 0x1, P0 ;  /* 0x00000003ae097211 */ /* 0x002fc600000f0eff */
[----:B------:R0:W-:Y:S01]  /*7720*/  STL [R1+0x4f0], R7 ;  /* 0x0004f00701007387 */ /* 0x0001e20000100800 */
[----:B--2---:R-:W-:-:S03]  /*7730*/  LEA.HI.X.SX32 R8, R175, R3, 0x1, P1 ;  /* 0x00000003af087211 */ /* 0x004fc600008f0eff */
[----:B------:R1:W-:Y:S04]  /*7740*/  STL [R1+0x4f8], R9 ;  /* 0x0004f80901007387 */ /* 0x0003e80000100800 */
[----:B------:R2:W-:Y:S01]  /*7750*/  STL [R1+0x500], R8 ;  /* 0x0005000801007387 */ /* 0x0005e20000100800 */
[----:B0-----:R-:W-:Y:S02]  /*7760*/  LEA.HI.X.SX32 R7, R176, R3, 0x1, P2 ;  /* 0x00000003b0077211 */ /* 0x001fe400010f0eff */
[----:B-1----:R-:W-:-:S03]  /*7770*/  LOP3.LUT R9, R113, 0x20, RZ, 0x3c, !PT ;  /* 0x0000002071097812 */ /* 0x002fc600078e3cff */
[----:B------:R0:W-:Y:S01]  /*7780*/  STL [R1+0x508], R7 ;  /* 0x0005080701007387 */ /* 0x0001e20000100800 */
[----:B--2---:R-:W-:-:S03]  /*7790*/  LOP3.LUT R8, R113, 0x30, RZ, 0x3c, !PT ;  /* 0x0000003071087812 */ /* 0x004fc600078e3cff */
[----:B------:R1:W-:Y:S01]  /*77a0*/  STL [R1+0x510], R2 ;  /* 0x0005100201007387 */ /* 0x0003e20000100800 */
[----:B0-----:R-:W-:Y:S02]  /*77b0*/  LOP3.LUT R7, R113, 0x10, RZ, 0x3c, !PT ;  /* 0x0000001071077812 */ /* 0x001fe400078e3cff */
[----:B-1----:R-:W-:-:S03]  /*77c0*/  SHF.R.S32.HI R2, RZ, 0x1f, R6 ;  /* 0x0000001fff027819 */ /* 0x002fc60000011406 */
[----:B------:R0:W-:Y:S04]  /*77d0*/  STL [R1+0x574], R7 ;  /* 0x0005740701007387 */ /* 0x0001e80000100800 */
[----:B------:R1:W-:Y:S04]  /*77e0*/  STL [R1+0x570], R9 ;  /* 0x0005700901007387 */ /* 0x0003e80000100800 */
[----:B------:R2:W-:Y:S01]  /*77f0*/  STL [R1+0x56c], R8 ;  /* 0x00056c0801007387 */ /* 0x0005e20000100800 */
[C---:B0-----:R-:W-:Y:S02]  /*7800*/  LOP3.LUT R7, R113.reuse, 0x40, RZ, 0x3c, !PT ;  /* 0x0000004071077812 */ /* 0x041fe400078e3cff */
[----:B-1----:R-:W-:-:S03]  /*7810*/  LOP3.LUT R9, R113, 0x50, RZ, 0x3c, !PT ;  /* 0x0000005071097812 */ /* 0x002fc600078e3cff */
[----:B------:R0:W-:Y:S01]  /*7820*/  STL [R1+0x568], R7 ;  /* 0x0005680701007387 */ /* 0x0001e20000100800 */
[----:B--2---:R-:W-:-:S03]  /*7830*/  LOP3.LUT R8, R113, 0x60, RZ, 0x3c, !PT ;  /* 0x0000006071087812 */ /* 0x004fc600078e3cff */
[----:B------:R1:W-:Y:S04]  /*7840*/  STL [R1+0x564], R9 ;  /* 0x0005640901007387 */ /* 0x0003e80000100800 */
[----:B------:R1:W-:Y:S01]  /*7850*/  STL [R1+0x560], R8 ;  /* 0x0005600801007387 */ /* 0x0003e20000100800 */
[----:B0-----:R-:W-:-:S05]  /*7860*/  LOP3.LUT R7, R113, 0x70, RZ, 0x3c, !PT ;  /* 0x0000007071077812 */ /* 0x001fca00078e3cff */
[----:B------:R1:W-:Y:S02]  /*7870*/  STL [R1+0x55c], R7 ;  /* 0x00055c0701007387 */ /* 0x0003e40000100800 */
.L_x_2:
[----:B------:R-:W0:Y:S01]  /*7880*/  LDC R146, c[0x0][0x230] ;  /* 0x00008c00ff927b82 */ /* 0x000e220000000800 */
[----:B------:R-:W2:Y:S04]  /*7890*/  LDL R120, [R1+0x510] ;  /* 0x0005100001787983 */ /* 0x000ea80000100800 */
[----:B------:R-:W3:Y:S04]  /*78a0*/  LDL R2, [R1+0x514] ;  /* 0x0005140001027983 */ /* 0x000ee80000100800 */
[----:B------:R-:W4:Y:S04]  /*78b0*/  LDL R119, [R1+0x508] ;  /* 0x0005080001777983 */ /* 0x000f280000100800 */
[----:B------:R-:W4:Y:S04]  /*78c0*/  LDL R118, [R1+0x500] ;  /* 0x0005000001767983 */ /* 0x000f280000100800 */
[----:B------:R-:W4:Y:S04]  /*78d0*/  LDL R117, [R1+0x504] ;  /* 0x0005040001757983 */ /* 0x000f280000100800 */
[----:B------:R-:W4:Y:S01]  /*78e0*/  LDL R116, [R1+0x4f8] ;  /* 0x0004f80001747983 */ /* 0x000f220000100800 */
[----:B0-----:R-:W-:-:S03]  /*78f0*/  IMAD R146, R4, -0x80, R146 ;  /* 0xffffff8004927824 */ /* 0x001fc600078e0292 */
[----:B------:R-:W4:Y:S01]  /*7900*/  LDL R6, [R1+0x4fc] ;  /* 0x0004fc0001067983 */ /* 0x000f220000100800 */
[----:B------:R-:W-:Y:S02]  /*7910*/  PRMT R168, RZ, 0x7610, R168 ;  /* 0x00007610ffa87816 */ /* 0x000fe400000000a8 */
[----:B------:R-:W-:Y:S01]  /*7920*/  PRMT R167, RZ, 0x7610, R167 ;  /* 0x00007610ffa77816 */ /* 0x000fe200000000a7 */
[----:B-----5:R-:W-:Y:S01]  /*7930*/  STL [R1+0x5a0], R0 ;  /* 0x0005a00001007387 */ /* 0x020fe20000100800 */
[C---:B------:R-:W-:Y:S02]  /*7940*/  ISETP.GT.AND P0, PT, R146.reuse, RZ, PT ;  /* 0x000000ff9200720c */ /* 0x040fe40003f04270 */
[C---:B------:R-:W-:Y:S01]  /*7950*/  ISETP.GT.AND P1, PT, R146.reuse, 0x1, PT ;  /* 0x000000019200780c */ /* 0x040fe20003f24270 */
[----:B------:R-:W-:Y:S01]  /*7960*/  STL [R1+0x63c], R4 ;  /* 0x00063c0401007387 */ /* 0x000fe20000100800 */
[C---:B------:R-:W-:Y:S02]  /*7970*/  ISETP.GT.AND P2, PT, R146.reuse, 0x2, PT ;  /* 0x000000029200780c */ /* 0x040fe40003f44270 */
[----:B------:R-:W-:Y:S01]  /*7980*/  ISETP.GT.AND P3, PT, R146, 0x3, PT ;  /* 0x000000039200780c */ /* 0x000fe20003f64270 */
[----:B------:R-:W-:Y:S01]  /*7990*/  STL [R1+0x640], R5 ;  /* 0x0006400501007387 */ /* 0x000fe20000100800 */
[----:B------:R-:W-:-:S02]  /*79a0*/  PRMT R166, RZ, 0x7610, R166 ;  /* 0x00007610ffa67816 */ /* 0x000fc400000000a6 */
[----:B------:R-:W-:Y:S01]  /*79b0*/  ISETP.GT.AND P4, PT, R146, 0x4, PT ;  /* 0x000000049200780c */ /* 0x000fe20003f84270 */
[----:B------:R0:W-:Y:S02]  /*79c0*/  STL [R1+0x638], R3 ;  /* 0x0006380301007387 */ /* 0x0001e40000100800 */
[----:B-1----:R-:W-:Y:S02]  /*79d0*/  @P0 IMAD.MOV.U32 R9, RZ, RZ, R3 ;  /* 0x000000ffff090224 */ /* 0x002fe400078e0003 */
[----:B------:R-:W-:-:S05]  /*79e0*/  @P0 IMAD.MOV.U32 R8, RZ, RZ, R5 ;  /* 0x000000ffff080224 */ /* 0x000fca00078e0005 */
[----:B------:R2:W4:Y:S04]  /*79f0*/  @P0 LDG.E.U8 R168, desc[UR14][R8.64] ;  /* 0x0000000e08a80981 */ /* 0x000528000c1e1100 */
[----:B0-----:R-:W4:Y:S01]  /*7a00*/  LDL.LU R3, [R1+0x50c] ;  /* 0x00050c0001037983 */ /* 0x001f220000300800 */
[----:B------:R-:W-:Y:S01]  /*7a10*/  PRMT R165, RZ, 0x7610, R165 ;  /* 0x00007610ffa57816 */ /* 0x000fe200000000a5 */
[----:B--2---:R-:W-:Y:S02]  /*7a20*/  @P1 IMAD.MOV.U32 R9, RZ, RZ, R120 ;  /* 0x000000ffff091224 */ /* 0x004fe400078e0078 */
[----:B---3--:R-:W-:Y:S02]  /*7a30*/  @P1 IMAD.MOV.U32 R8, RZ, RZ, R2 ;  /* 0x000000ffff081224 */ /* 0x008fe400078e0002 */
[----:B------:R-:W2:Y:S04]  /*7a40*/  LDL.LU R2, [R1+0x4f4] ;  /* 0x0004f40001027983 */ /* 0x000ea80000300800 */
[----:B------:R4:W3:Y:S02]  /*7a50*/  @P1 LDG.E.U8 R167, desc[UR14][R8.64] ;  /* 0x0000000e08a71981 */ /* 0x0008e4000c1e1100 */
[----:B----4-:R-:W-:-:S02]  /*7a60*/  @P2 IMAD.MOV.U32 R9, RZ, RZ, R119 ;  /* 0x000000ffff092224 */ /* 0x010fc400078e0077 */
[----:B------:R-:W-:Y:S01]  /*7a70*/  @P2 IMAD.MOV.U32 R8, RZ, RZ, R3 ;  /* 0x000000ffff082224 */ /* 0x000fe200078e0003 */
[----:B------:R0:W-:Y:S04]  /*7a80*/  STL [R1+0x644], R3 ;  /* 0x0006440301007387 */ /* 0x0001e80000100800 */
[----:B------:R-:W4:Y:S04]  /*7a90*/  LDL R119, [R1+0x4f0] ;  /* 0x0004f00001777983 */ /* 0x000f280000100800 */
[----:B------:R1:W3:Y:S04]  /*7aa0*/  @P2 LDG.E.U8 R166, desc[UR14][R8.64] ;  /* 0x0000000e08a62981 */ /* 0x0002e8000c1e1100 */
[----:B0-----:R-:W3:Y:S04]  /*7ab0*/  LDL R3, [R1+0x4e4] ;  /* 0x0004e40001037983 */ /* 0x001ee80000100800 */
[----:B------:R-:W3:Y:S01]  /*7ac0*/  LDL R5, [R1+0x4dc] ;  /* 0x0004dc0001057983 */ /* 0x000ee20000100800 */
[----:B-1----:R-:W-:-:S02]  /*7ad0*/  @P3 IMAD.MOV.U32 R8, RZ, RZ, R117 ;  /* 0x000000ffff083224 */ /* 0x002fc400078e0075 */
[----:B------:R-:W-:Y:S01]  /*7ae0*/  @P3 IMAD.MOV.U32 R9, RZ, RZ, R118 ;  /* 0x000000ffff093224 */ /* 0x000fe200078e0076 */
[----:B------:R-:W3:Y:S04]  /*7af0*/  LDL R117, [R1+0x4ec] ;  /* 0x0004ec0001757983 */ /* 0x000ee80000100800 */
[----:B------:R-:W3:Y:S04]  /*7b00*/  LDL R118, [R1+0x4e8] ;  /* 0x0004e80001767983 */ /* 0x000ee80000100800 */
[----:B------:R0:W3:Y:S04]  /*7b10*/  @P3 LDG.E.U8 R165, desc[UR14][R8.64] ;  /* 0x0000000e08a53981 */ /* 0x0000e8000c1e1100 */
[----:B------:R-:W3:Y:S04]  /*7b20*/  LDL R4, [R1+0x4d0] ;  /* 0x0004d00001047983 */ /* 0x000ee80000100800 */
[----:B------:R-:W3:Y:S01]  /*7b30*/  LDL R0, [R1+0x4d4] ;  /* 0x0004d40001007983 */ /* 0x000ee20000100800 */
[----:B0-----:R-:W-:-:S03]  /*7b40*/  @P4 IMAD.MOV.U32 R9, RZ, RZ, R116 ;  /* 0x000000ffff094224 */ /* 0x001fc600078e0074 */
[----:B------:R-:W3:Y:S01]  /*7b50*/  LDL R116, [R1+0x4e0] ;  /* 0x0004e00001747983 */ /* 0x000ee20000100800 */
[----:B------:R-:W-:-:S03]  /*7b60*/  @P4 IMAD.MOV.U32 R8, RZ, RZ, R6 ;  /* 0x000000ffff084224 */ /* 0x000fc600078e0006 */
[----:B------:R-:W3:Y:S01]  /*7b70*/  LDL R6, [R1+0x4d8] ;  /* 0x0004d80001067983 */ /* 0x000ee20000100800 */
[C---:B------:R-:W-:Y:S02]  /*7b80*/  ISETP.GT.AND P1, PT, R146.reuse, 0x5, PT ;  /* 0x000000059200780c */ /* 0x040fe40003f24270 */
[----:B------:R-:W-:Y:S02]  /*7b90*/  PRMT R164, RZ, 0x7610, R164 ;  /* 0x00007610ffa47816 */ /* 0x000fe400000000a4 */
[C---:B------:R-:W-:Y:S02]  /*7ba0*/  ISETP.GT.AND P0, PT, R146.reuse, 0x6, PT ;  /* 0x000000069200780c */ /* 0x040fe40003f04270 */
[----:B------:R-:W-:Y:S02]  /*7bb0*/  PRMT R163, RZ, 0x7610, R163 ;  /* 0x00007610ffa37816 */ /* 0x000fe400000000a3 */
[----:B------:R2:W3:Y:S01]  /*7bc0*/  @P4 LDG.E.U8 R164, desc[UR14][R8.64] ;  /* 0x0000000e08a44981 */ /* 0x0004e2000c1e1100 */
[----:B------:R-:W-:-:S02]  /*7bd0*/  ISETP.GT.AND P2, PT, R146, 0x7, PT ;  /* 0x000000079200780c */ /* 0x000fc40003f44270 */
[----:B------:R-:W-:Y:S02]  /*7be0*/  PRMT R161, RZ, 0x7610, R161 ;  /* 0x00007610ffa17816 */ /* 0x000fe400000000a1 */
[C---:B------:R-:W-:Y:S02]  /*7bf0*/  ISETP.GT.AND P3, PT, R146.reuse, 0x8, PT ;  /* 0x000000089200780c */ /* 0x040fe40003f64270 */
[----:B------:R-:W-:Y:S02]  /*7c00*/  ISETP.GT.AND P4, PT, R146, 0x9, PT ;  /* 0x000000099200780c */ /* 0x000fe40003f84270 */
[----:B------:R-:W-:Y:S02]  /*7c10*/  PRMT R162, RZ, 0x7610, R162 ;  /* 0x00007610ffa27816 */ /* 0x000fe400000000a2 */
[----:B------:R-:W-:Y:S01]  /*7c20*/  PRMT R160, RZ, 0x7610, R160 ;  /* 0x00007610ffa07816 */ /* 0x000fe200000000a0 */
[----:B--2---:R-:W-:Y:S01]  /*7c30*/  @P1 IMAD.MOV.U32 R8, RZ, RZ, R2 ;  /* 0x000000ffff081224 */ /* 0x004fe200078e0002 */
[----:B------:R0:W-:Y:S01]  /*7c40*/  STL [R1+0x648], R2 ;  /* 0x0006480201007387 */ /* 0x0001e20000100800 */
[----:B------:R-:W-:-:S02]  /*7c50*/  PRMT R157, RZ, 0x7610, R157 ;  /* 0x00007610ff9d7816 */ /* 0x000fc4000000009d */
[----:B------:R-:W-:Y:S01]  /*7c60*/  PRMT R113, RZ, 0x7610, R113 ;  /* 0x00007610ff717816 */ /* 0x000fe20000000071 */
[----:B------:R-:W2:Y:S01]  /*7c70*/  LDL R121, [R1+0x240] ;  /* 0x0002400001797983 */ /* 0x000ea20000100800 */
[----:B------:R-:W-:Y:S02]  /*7c80*/  PRMT R156, RZ, 0x7610, R156 ;  /* 0x00007610ff9c7816 */ /* 0x000fe4000000009c */
[----:B------:R-:W-:Y:S01]  /*7c90*/  PRMT R112, RZ, 0x7610, R112 ;  /* 0x00007610ff707816 */ /* 0x000fe20000000070 */
[----:B------:R-:W2:Y:S04]  /*7ca0*/  LDL R120, [R1+0x244] ;  /* 0x0002440001787983 */ /* 0x000ea80000100800 */
[----:B0-----:R-:W2:Y:S01]  /*7cb0*/  LDL R2, [R1+0x4cc] ;  /* 0x0004cc0001027983 */ /* 0x001ea20000100800 */
[----:B----4-:R-:W-:Y:S01]  /*7cc0*/  @P1 IMAD.MOV.U32 R9, RZ, RZ, R119 ;  /* 0x000000ffff091224 */ /* 0x010fe200078e0077 */
[----:B------:R-:W-:-:S02]  /*7cd0*/  PRMT R114, RZ, 0x7610, R114 ;  /* 0x00007610ff727816 */ /* 0x000fc40000000072 */
[----:B------:R-:W4:Y:S04]  /*7ce0*/  LDL R119, [R1+0x270] ;  /* 0x0002700001777983 */ /* 0x000f280000100800 */
[----:B------:R3:W4:Y:S02]  /*7cf0*/  @P1 LDG.E.U8 R163, desc[UR14][R8.64] ;  /* 0x0000000e08a31981 */ /* 0x000724000c1e1100 */
[----:B---3--:R-:W-:Y:S02]  /*7d00*/  @P0 IMAD.MOV.U32 R8, RZ, RZ, R117 ;  /* 0x000000ffff080224 */ /* 0x008fe400078e0075 */
[----:B------:R-:W3:Y:S01]  /*7d10*/  LDL R117, [R1+0x4c0] ;  /* 0x0004c00001757983 */ /* 0x000ee20000100800 */
[----:B------:R-:W-:Y:S01]  /*7d20*/  @P0 IMAD.MOV.U32 R9, RZ, RZ, R118 ;  /* 0x000000ffff090224 */ /* 0x000fe200078e0076 */
[----:B------:R-:W-:-:S02]  /*7d30*/  ISETP.GT.AND P1, PT, R146, 0xa, PT ;  /* 0x0000000a9200780c */ /* 0x000fc40003f24270 */
[----:B------:R-:W4:Y:S04]  /*7d40*/  LDL R118, [R1+0x274] ;  /* 0x0002740001767983 */ /* 0x000f280000100800 */
[----:B------:R0:W4:Y:S02]  /*7d50*/  @P0 LDG.E.U8 R161, desc[UR14][R8.64] ;  /* 0x0000000e08a10981 */ /* 0x000124000c1e1100 */
[----:B0-----:R-:W-:Y:S02]  /*7d60*/  @P2 IMAD.MOV.U32 R8, RZ, RZ, R3 ;  /* 0x000000ffff082224 */ /* 0x001fe400078e0003 */
[----:B------:R-:W3:Y:S01]  /*7d70*/  LDL R3, [R1+0x4c8] ;  /* 0x0004c80001037983 */ /* 0x000ee20000100800 */
[----:B------:R-:W-:-:S03]  /*7d80*/  @P2 IMAD.MOV.U32 R9, RZ, RZ, R116 ;  /* 0x000000ffff092224 */ /* 0x000fc600078e0074 */
[----:B------:R-:W4:Y:S04]  /*7d90*/  LDL R116, [R1+0x4c4] ;  /* 0x0004c40001747983 */ /* 0x000f280000100800 */
[----:B------:R0:W4:Y:S02]  /*7da0*/  @P2 LDG.E.U8 R162, desc[UR14][R8.64] ;  /* 0x0000000e08a22981 */ /* 0x000124000c1e1100 */
[----:B0-----:R-:W-:Y:S02]  /*7db0*/  @P3 IMAD.MOV.U32 R8, RZ, RZ, R5 ;  /* 0x000000ffff083224 */ /* 0x001fe400078e0005 */
[----:B------:R-:W-:Y:S01]  /*7dc0*/  @P3 IMAD.MOV.U32 R9, RZ, RZ, R6 ;  /* 0x000000ffff093224 */ /* 0x000fe200078e0006 */
[----:B------:R-:W4:Y:S04]  /*7dd0*/  LDL R5, [R1+0x4b4] ;  /* 0x0004b40001057983 */ /* 0x000f280000100800 */
[----:B------:R0:W4:Y:S04]  /*7de0*/  @P3 LDG.E.U8 R160, desc[UR14][R8.64] ;  /* 0x0000000e08a03981 */ /* 0x000128000c1e1100 */
[----:B------:R-:W4:Y:S01]  /*7df0*/  LDL R6, [R1+0x4b0] ;  /* 0x0004b00001067983 */ /* 0x000f220000100800 */
[----:B0-----:R-:W-:-:S02]  /*7e00*/  @P4 IMAD.MOV.U32 R8, RZ, RZ, R0 ;  /* 0x000000ffff084224 */ /* 0x001fc400078e0000 */
[----:B------:R-:W-:Y:S01]  /*7e10*/  @P4 IMAD.MOV.U32 R9, RZ, RZ, R4 ;  /* 0x000000ffff094224 */ /* 0x000fe200078e0004 */
[----:B------:R-:W4:Y:S04]  /*7e20*/  LDL R0, [R1+0x4bc] ;  /* 0x0004bc0001007983 */ /* 0x000f280000100800 */
[----:B------:R-:W4:Y:S01]  /*7e30*/  LDL R4, [R1+0x4b8] ;  /* 0x0004b80001047983 */ /* 0x000f220000100800 */
[----:B------:R-:W-:-:S03]  /*7e40*/  ISETP.GT.AND P0, PT, R146, 0xb, PT ;  /* 0x0000000b9200780c */ /* 0x000fc60003f04270 */
[----:B------:R2:W4:Y:S01]  /*7e50*/  @P4 LDG.E.U8 R157, desc[UR14][R8.64] ;  /* 0x0000000e089d4981 */ /* 0x000522000c1e1100 */
[----:B------:R-:W-:Y:S01]  /*7e60*/  ISETP.GT.AND P2, PT, R146, 0xc, PT ;  /* 0x0000000c9200780c */ /* 0x000fe20003f44270 */
[----:B--2---:R-:W-:Y:S02]  /*7e70*/  @P1 IMAD.MOV.U32 R8, RZ, RZ, R2 ;  /* 0x000000ffff081224 */ /* 0x004fe400078e0002 */
[----:B------:R-:W2:Y:S01]  /*7e80*/  LDL R2, [R1+0x4ac] ;  /* 0x0004ac0001027983 */ /* 0x000ea20000100800 */
[----:B---3--:R-:W-:-:S03]  /*7e90*/  @P1 IMAD.MOV.U32 R9, RZ, RZ, R3 ;  /* 0x000000ffff091224 */ /* 0x008fc600078e0003 */
[----:B------:R-:W3:Y:S04]  /*7ea0*/  LDL R3, [R1+0x4a8] ;  /* 0x0004a80001037983 */ /* 0x000ee80000100800 */
[----:B------:R4:W3:Y:S02]  /*7eb0*/  @P1 LDG.E.U8 R113, desc[UR14][R8.64] ;  /* 0x0000000e08711981 */ /* 0x0008e4000c1e1100 */
[----:B----4-:R-:W-:Y:S02]  /*7ec0*/  @P0 IMAD.MOV.U32 R8, RZ, RZ, R116 ;  /* 0x000000ffff080224 */ /* 0x010fe400078e0074 */
[----:B------:R-:W-:Y:S01]  /*7ed0*/  @P0 IMAD.MOV.U32 R9, RZ, RZ, R117 ;  /* 0x000000ffff090224 */ /* 0x000fe200078e0075 */
[C---:B------:R-:W-:Y:S01]  /*7ee0*/  ISETP.GT.AND P3, PT, R146.reuse, 0xd, PT ;  /* 0x0000000d9200780c */ /* 0x040fe20003f64270 */
[----:B------:R-:W4:Y:S04]  /*7ef0*/  LDL R117, [R1+0x498] ;  /* 0x0004980001757983 */ /* 0x000f280000100800 */
[----:B------:R0:W4:Y:S01]  /*7f00*/  @P0 LDG.E.U8 R156, desc[UR14][R8.64] ;  /* 0x0000000e089c0981 */ /* 0x000122000c1e1100 */
[----:B------:R-:W-:-:S03]  /*7f10*/  ISETP.GT.AND P4, PT, R146, 0xe, PT ;  /* 0x0000000e9200780c */ /* 0x000fc60003f84270 */
[----:B------:R-:W4:Y:S01]  /*7f20*/  LDL R116, [R1+0x49c] ;  /* 0x00049c0001747983 */ /* 0x000f220000100800 */
[----:B0-----:R-:W-:-:S03]  /*7f30*/  @P2 IMAD.MOV.U32 R8, RZ, RZ, R0 ;  /* 0x000000ffff082224 */ /* 0x001fc600078e0000 */
[----:B------:R-:W4:Y:S01]  /*7f40*/  LDL R0, [R1+0x4a4] ;  /* 0x0004a40001007983 */ /* 0x000f220000100800 */
[----:B------:R-:W-:-:S03]  /*7f50*/  @P2 IMAD.MOV.U32 R9, RZ, RZ, R4 ;  /* 0x000000ffff092224 */ /* 0x000fc600078e0004 */
[----:B------:R-:W4:Y:S04]  /*7f60*/  LDL R4, [R1+0x4a0] ;  /* 0x0004a00001047983 */ /* 0x000f280000100800 */
[----:B------:R0:W4:Y:S02]  /*7f70*/  @P2 LDG.E.U8 R112, desc[UR14][R8.64] ;  /* 0x0000000e08702981 */ /* 0x000124000c1e1100 */
[----:B0-----:R-:W-:Y:S02]  /*7f80*/  @P3 IMAD.MOV.U32 R8, RZ, RZ, R5 ;  /* 0x000000ffff083224 */ /* 0x001fe400078e0005 */
[----:B------:R-:W-:Y:S01]  /*7f90*/  @P3 IMAD.MOV.U32 R9, RZ, RZ, R6 ;  /* 0x000000ffff093224 */ /* 0x000fe200078e0006 */
[----:B------:R-:W-:Y:S01]  /*7fa0*/  ISETP.GT.AND P1, PT, R146, 0xf, PT ;  /* 0x0000000f9200780c */ /* 0x000fe20003f24270 */
[----:B------:R-:W4:Y:S04]  /*7fb0*/  LDL R6, [R1+0x488] ;  /* 0x0004880001067983 */ /* 0x000f280000100800 */
[----:B------:R2:W4:Y:S01]  /*7fc0*/  @P3 LDG.E.U8 R114, desc[UR14][R8.64] ;  /* 0x0000000e08723981 */ /* 0x000522000c1e1100 */
[----:B------:R-:W-:-:S03]  /*7fd0*/  PRMT R115, RZ, 0x7610, R115 ;  /* 0x00007610ff737816 */ /* 0x000fc60000000073 */
[----:B------:R-:W4:Y:S01]  /*7fe0*/  LDL R5, [R1+0x48c] ;  /* 0x00048c0001057983 */ /* 0x000f220000100800 */
[----:B--2---:R-:W-:-:S03]  /*7ff0*/  @P4 IMAD.MOV.U32 R8, RZ, RZ, R2 ;  /* 0x000000ffff084224 */ /* 0x004fc600078e0002 */
[----:B------:R-:W2:Y:S01]  /*8000*/  LDL R2, [R1+0x494] ;  /* 0x0004940001027983 */ /* 0x000ea20000100800 */
[----:B---3--:R-:W-:-:S03]  /*8010*/  @P4 IMAD.MOV.U32 R9, RZ, RZ, R3 ;  /* 0x000000ffff094224 */ /* 0x008fc600078e0003 */
[----:B------:R-:W3:Y:S04]  /*8020*/  LDL R3, [R1+0x490] ;  /* 0x0004900001037983 */ /* 0x000ee80000100800 */
[----:B------:R4:W3:Y:S02]  /*8030*/  @P4 LDG.E.U8 R115, desc[UR14][R8.64] ;  /* 0x0000000e08734981 */ /* 0x0008e4000c1e1100 */
[----:B----4-:R-:W-:Y:S02]  /*8040*/  @P1 IMAD.MOV.U32 R8, RZ, RZ, R0 ;  /* 0x000000ffff081224 */ /* 0x010fe400078e0000 */
[----:B------:R-:W4:Y:S01]  /*8050*/  LDL R0, [R1+0x484] ;  /* 0x0004840001007983 */ /* 0x000f220000100800 */
[----:B------:R-:W-:-:S03]  /*8060*/  @P1 IMAD.MOV.U32 R9, RZ, RZ, R4 ;  /* 0x000000ffff091224 */ /* 0x000fc600078e0004 */
[----:B------:R-:W4:Y:S01]  /*8070*/  LDL R4, [R1+0x480] ;  /* 0x0004800001047983 */ /* 0x000f220000100800 */
[C---:B------:R-:W-:Y:S02]  /*8080*/  ISETP.GT.AND P0, PT, R146.reuse, 0x10, PT ;  /* 0x000000109200780c */ /* 0x040fe40003f04270 */
[----:B------:R-:W-:Y:S02]  /*8090*/  PRMT R155, RZ, 0x7610, R155 ;  /* 0x00007610ff9b7816 */ /* 0x000fe4000000009b */
[C---:B------:R-:W-:Y:S02]  /*80a0*/  ISETP.GT.AND P2, PT, R146.reuse, 0x11, PT ;  /* 0x000000119200780c */ /* 0x040fe40003f44270 */
[----:B------:R-:W-:Y:S02]  /*80b0*/  PRMT R150, RZ, 0x7610, R150 ;  /* 0x00007610ff967816 */ /* 0x000fe40000000096 */
[----:B------:R0:W4:Y:S01]  /*80c0*/  @P1 LDG.E.U8 R155, desc[UR14][R8.64] ;  /* 0x0000000e089b1981 */ /* 0x000122000c1e1100 */
[----:B------:R-:W-:-:S04]  /*80d0*/  ISETP.GT.AND P3, PT, R146, 0x12, PT ;  /* 0x000000129200780c */ /* 0x000fc80003f64270 */
[----:B0-----:R-:W-:Y:S02]  /*80e0*/  @P0 IMAD.MOV.U32 R8, RZ, RZ, R116 ;  /* 0x000000ffff080224 */ /* 0x001fe400078e0074 */
[----:B------:R-:W-:Y:S01]  /*80f0*/  @P0 IMAD.MOV.U32 R9, RZ, RZ, R117 ;  /* 0x000000ffff090224 */ /* 0x000fe200078e0075 */
[----:B------:R-:W-:Y:S01]  /*8100*/  ISETP.GT.AND P4, PT, R146, 0x13, PT ;  /* 0x000000139200780c */ /* 0x000fe20003f84270 */
[----:B------:R-:W4:Y:S04]  /*8110*/  LDL R117, [R1+0x470] ;  /* 0x0004700001757983 */ /* 0x000f280000100800 */
[----:B------:R2:W4:Y:S01]  /*8120*/  @P0 LDG.E.U8 R150, desc[UR14][R8.64] ;  /* 0x0000000e08960981 */ /* 0x000522000c1e1100 */
[----:B------:R-:W-:Y:S02]  /*8130*/  PRMT R145, RZ, 0x7610, R145 ;  /* 0x00007610ff917816 */ /* 0x000fe40000000091 */
[----:B------:R-:W-:Y:S01]  /*8140*/  PRMT R141, RZ, 0x7610, R141 ;  /* 0x00007610ff8d7816 */ /* 0x000fe2000000008d */
[----:B------:R-:W4:Y:S01]  /*8150*/  LDL R116, [R1+0x474] ;  /* 0x0004740001747983 */ /* 0x000f220000100800 */
[----:B--2---:R-:W-:-:S03]  /*8160*/  @P2 IMAD.MOV.U32 R8, RZ, RZ, R2 ;  /* 0x000000ffff082224 */ /* 0x004fc600078e0002 */
[----:B------:R-:W2:Y:S01]  /*8170*/  LDL R2, [R1+0x47c] ;  /* 0x00047c0001027983 */ /* 0x000ea20000100800 */
[----:B---3--:R-:W-:-:S03]  /*8180*/  @P2 IMAD.MOV.U32 R9, RZ, RZ, R3 ;  /* 0x000000ffff092224 */ /* 0x008fc600078e0003 */
[----:B------:R-:W3:Y:S04]  /*8190*/  LDL R3, [R1+0x478] ;  /* 0x0004780001037983 */ /* 0x000ee80000100800 */
[----:B------:R0:W3:Y:S02]  /*81a0*/  @P2 LDG.E.U8 R145, desc[UR14][R8.64] ;  /* 0x0000000e08912981 */ /* 0x0000e4000c1e1100 */
[----:B0-----:R-:W-:Y:S02]  /*81b0*/  @P3 IMAD.MOV.U32 R8, RZ, RZ, R5 ;  /* 0x000000ffff083224 */ /* 0x001fe400078e0005 */
[----:B------:R-:W-:Y:S01]  /*81c0*/  @P3 IMAD.MOV.U32 R9, RZ, RZ, R6 ;  /* 0x000000ffff093224 */ /* 0x000fe200078e0006 */
[----:B------:R-:W-:Y:S01]  /*81d0*/  ISETP.GT.AND P1, PT, R146, 0x14, PT ;  /* 0x000000149200780c */ /* 0x000fe20003f24270 */
[----:B------:R-:W3:Y:S04]  /*81e0*/  LDL R6, [R1+0x460] ;  /* 0x0004600001067983 */ /* 0x000ee80000100800 */
[----:B------:R4:W3:Y:S01]  /*81f0*/  @P3 LDG.E.U8 R141, desc[UR14][R8.64] ;  /* 0x0000000e088d3981 */ /* 0x0008e2000c1e1100 */
[----:B------:R-:W-:-:S03]  /*8200*/  PRMT R152, RZ, 0x7610, R152 ;  /* 0x00007610ff987816 */ /* 0x000fc60000000098 */
[----:B------:R-:W3:Y:S01]  /*8210*/  LDL R5, [R1+0x464] ;  /* 0x0004640001057983 */ /* 0x000ee20000100800 */
[----:B----4-:R-:W-:-:S03]  /*8220*/  @P4 IMAD.MOV.U32 R8, RZ, RZ, R0 ;  /* 0x000000ffff084224 */ /* 0x010fc600078e0000 */
[----:B------:R-:W4:Y:S01]  /*8230*/  LDL R0, [R1+0x46c] ;  /* 0x00046c0001007983 */ /* 0x000f220000100800 */
[----:B------:R-:W-:-:S03]  /*8240*/  @P4 IMAD.MOV.U32 R9, RZ, RZ, R4 ;  /* 0x000000ffff094224 */ /* 0x000fc600078e0004 */
[----:B------:R-:W4:Y:S01]  /*8250*/  LDL R4, [R1+0x468] ;  /* 0x0004680001047983 */ /* 0x000f220000100800 */
[----:B------:R-:W-:-:S03]  /*8260*/  ISETP.GT.AND P0, PT, R146, 0x15, PT ;  /* 0x000000159200780c */ /* 0x000fc60003f04270 */
[----:B------:R2:W4:Y:S01]  /*8270*/  @P4 LDG.E.U8 R152, desc[UR14][R8.64] ;  /* 0x0000000e08984981 */ /* 0x000522000c1e1100 */
[----:B------:R-:W-:Y:S02]  /*8280*/  PRMT R139, RZ, 0x7610, R139 ;  /* 0x00007610ff8b7816 */ /* 0x000fe4000000008b */
[----:B------:R-:W-:Y:S02]  /*8290*/  ISETP.GT.AND P2, PT, R146, 0x16, PT ;  /* 0x000000169200780c */ /* 0x000fe40003f44270 */
[----:B------:R-:W-:Y:S01]  /*82a0*/  PRMT R144, RZ, 0x7610, R144 ;  /* 0x00007610ff907816 */ /* 0x000fe20000000090 */
[----:B--2---:R-:W-:Y:S02]  /*82b0*/  @P1 IMAD.MOV.U32 R8, RZ, RZ, R2 ;  /* 0x000000ffff081224 */ /* 0x004fe400078e0002 */
[----:B------:R-:W2:Y:S01]  /*82c0*/  LDL R2, [R1+0x45c] ;  /* 0x00045c0001027983 */ /* 0x000ea20000100800 */
[----:B---3--:R-:W-:-:S03]  /*82d0*/  @P1 IMAD.MOV.U32 R9, RZ, RZ, R3 ;  /* 0x000000ffff091224 */ /* 0x008fc600078e0003 */
[----:B------:R-:W3:Y:S04]  /*82e0*/  LDL R3, [R1+0x458] ;  /* 0x0004580001037983 */ /* 0x000ee80000100800 */
[----:B------:R0:W3:Y:S02]  /*82f0*/  @P1 LDG.E.U8 R139, desc[UR14][R8.64] ;  /* 0x0000000e088b1981 */ /* 0x0000e4000c1e1100 */
[----:B0-----:R-:W-:Y:S02]  /*8300*/  @P0 IMAD.MOV.U32 R8, RZ, RZ, R116 ;  /* 0x000000ffff080224 */ /* 0x001fe400078e0074 */
[----:B------:R-:W-:Y:S01]  /*8310*/  @P0 IMAD.MOV.U32 R9, RZ, RZ, R117 ;  /* 0x000000ffff090224 */ /* 0x000fe200078e0075 */
[C---:B------:R-:W-:Y:S01]  /*8320*/  ISETP.GT.AND P3, PT, R146.reuse, 0x17, PT ;  /* 0x000000179200780c */ /* 0x040fe20003f64270 */
[----:B------:R-:W3:Y:S04]  /*8330*/  LDL R117, [R1+0x448] ;  /* 0x0004480001757983 */ /* 0x000ee80000100800 */
[----:B------:R4:W3:Y:S01]  /*8340*/  @P0 LDG.E.U8 R144, desc[UR14][R8.64] ;  /* 0x0000000e08900981 */ /* 0x0008e2000c1e1100 */
[----:B------:R-:W-:-:S02]  /*8350*/  ISETP.GT.AND P4, PT, R146, 0x18, PT ;  /* 0x000000189200780c */ /* 0x000fc40003f84270 */
[----:B------:R-:W-:Y:S01]  /*8360*/  PRMT R154, RZ, 0x7610, R154 ;  /* 0x00007610ff9a7816 */ /* 0x000fe2000000009a */
[----:B------:R-:W3:Y:S01]  /*8370*/  LDL R116, [R1+0x44c] ;  /* 0x00044c0001747983 */ /* 0x000ee20000100800 */
[----:B----4-:R-:W-:-:S03]  /*8380*/  @P2 IMAD.MOV.U32 R8, RZ, RZ, R0 ;  /* 0x000000ffff082224 */ /* 0x010fc600078e0000 */
[----:B------:R-:W4:Y:S01]  /*8390*/  LDL R0, [R1+0x454] ;  /* 0x0004540001007983 */ /* 0x000f220000100800 */
[----:B------:R-:W-:-:S03]  /*83a0*/  @P2 IMAD.MOV.U32 R9, RZ, RZ, R4 ;  /* 0x000000ffff092224 */ /* 0x000fc600078e0004 */
[----:B------:R-:W4:Y:S01]  /*83b0*/  LDL R4, [R1+0x450] ;  /* 0x0004500001047983 */ /* 0x000f220000100800 */
[----:B------:R-:W-:-:S03]  /*83c0*/  PRMT R149, RZ, 0x7610, R149 ;  /* 0x00007610ff957816 */ /* 0x000fc60000000095 */
        /* <DEDUP_REMOVED lines=285> */
[----:B------:R2:W4:Y:S04]  /*95a0*/  @P3 LDG.E.U8 R95, desc[UR14][R8.64] ;  /* 0x0000000e085f3981 */ /* 0x000528000c1e1100 */
[----:B------:R-:W4:Y:S01]  /*95b0*/  LDL R5, [R1+0x2fc] ;  /* 0x0002fc0001057983 */ /* 0x000f220000100800 */
[----:B------:R-:W-:Y:S01]  /*95c0*/  PRMT R18, RZ, 0x7610, R18 ;  /* 0x00007610ff127816 */ /* 0x000fe20000000012 */
[----:B--2---:R-:W-:-:S02]  /*95d0*/  @P4 IMAD.MOV.U32 R8, RZ, RZ, R2 ;  /* 0x000000ffff084224 */ /* 0x004fc400078e0002 */
        /* <DEDUP_REMOVED lines=13> */
[----:B------:R-:W-:-:S02]  /*96b0*/  ISETP.GT.AND P3, PT, R146, 0x44, PT ;  /* 0x000000449200780c */ /* 0x000fc40003f64270 */
[----:B------:R-:W-:Y:S02]  /*96c0*/  PRMT R96, RZ, 0x7610, R96 ;  /* 0x00007610ff607816 */ /* 0x000fe40000000060 */
        /* <DEDUP_REMOVED lines=14> */
[----:B------:R-:W3:Y:S04]  /*97b0*/  LDL R5, [R1+0x2e4] ;  /* 0x0002e40001057983 */ /* 0x000ee80000100800 */
[----:B------:R-:W3:Y:S04]  /*97c0*/  LDL R6, [R1+0x2e0] ;  /* 0x0002e00001067983 */ /* 0x000ee80000100800 */
[----:B------:R4:W3:Y:S02]  /*97d0*/  @P3 LDG.E.U8 R16, desc[UR14][R8.64] ;  /* 0x0000000e08103981 */ /* 0x0008e4000c1e1100 */
[----:B----4-:R-:W-:-:S02]  /*97e0*/  @P4 IMAD.MOV.U32 R8, RZ, RZ, R0 ;  /* 0x000000ffff084224 */ /* 0x010fc400078e0000 */
        /* <DEDUP_REMOVED lines=18> */
[----:B------:R-:W3:Y:S01]  /*9910*/  LDL R5, [R1+0x2c4] ;  /* 0x0002c40001057983 */ /* 0x000ee20000100800 */
[----:B------:R-:W-:-:S03]  /*9920*/  @P0 IMAD.MOV.U32 R9, RZ, RZ, R6 ;  /* 0x000000ffff090224 */ /* 0x000fc600078e0006 */
[----:B------:R-:W3:Y:S04]  /*9930*/  LDL R6, [R1+0x2c0] ;  /* 0x0002c00001067983 */ /* 0x000ee80000100800 */
[----:B------:R0:W3:Y:S02]  /*9940*/  @P0 LDG.E.U8 R97, desc[UR14][R8.64] ;  /* 0x0000000e08610981 */ /* 0x0000e4000c1e1100 */
[----:B0-----:R-:W-:Y:S02]  /*9950*/  @P2 IMAD.MOV.U32 R8, RZ, RZ, R116 ;  /* 0x000000ffff082224 */ /* 0x001fe400078e0074 */
[----:B------:R-:W-:Y:S01]  /*9960*/  @P2 IMAD.MOV.U32 R9, RZ, RZ, R117 ;  /* 0x000000ffff092224 */ /* 0x000fe200078e0075 */
[----:B------:R-:W-:Y:S01]  /*9970*/  ISETP.GT.AND P4, PT, R146, 0x4a, PT ;  /* 0x0000004a9200780c */ /* 0x000fe20003f84270 */
[----:B------:R-:W3:Y:S04]  /*9980*/  LDL R117, [R1+0x2a8] ;  /* 0x0002a80001757983 */ /* 0x000ee80000100800 */
[----:B------:R4:W3:Y:S01]  /*9990*/  @P2 LDG.E.U8 R14, desc[UR14][R8.64] ;  /* 0x0000000e080e2981 */ /* 0x0008e2000c1e1100 */
[----:B------:R-:W-:-:S02]  /*99a0*/  PRMT R104, RZ, 0x7610, R104 ;  /* 0x00007610ff687816 */ /* 0x000fc40000000068 */
[----:B------:R-:W-:Y:S01]  /*99b0*/  ISETP.GT.AND P1, PT, R146, 0x4b, PT ;  /* 0x0000004b9200780c */ /* 0x000fe20003f24270 */
[----:B------:R-:W3:Y:S01]  /*99c0*/  LDL R116, [R1+0x2ac] ;  /* 0x0002ac0001747983 */ /* 0x000ee20000100800 */
[----:B----4-:R-:W-:Y:S02]  /*99d0*/  @P3 IMAD.MOV.U32 R8, RZ, RZ, R0 ;  /* 0x000000ffff083224 */ /* 0x010fe400078e0000 */
[----:B------:R-:W-:Y:S01]  /*99e0*/  @P3 IMAD.MOV.U32 R9, RZ, RZ, R4 ;  /* 0x000000ffff093224 */ /* 0x000fe200078e0004 */
[----:B------:R-:W4:Y:S04]  /*99f0*/  LDL R0, [R1+0x2bc] ;  /* 0x0002bc0001007983 */ /* 0x000f280000100800 */
[----:B------:R-:W4:Y:S04]  /*9a00*/  LDL R4, [R1+0x2b8] ;  /* 0x0002b80001047983 */ /* 0x000f280000100800 */
[----:B------:R2:W4:Y:S01]  /*9a10*/  @P3 LDG.E.U8 R104, desc[UR14][R8.64] ;  /* 0x0000000e08683981 */ /* 0x000522000c1e1100 */
[----:B------:R-:W-:-:S02]  /*9a20*/  PRMT R13, RZ, 0x7610, R13 ;  /* 0x00007610ff0d7816 */ /* 0x000fc4000000000d */
        /* <DEDUP_REMOVED lines=19> */
[----:B------:R-:W-:Y:S02]  /*9b60*/  ISETP.GT.AND P4, PT, R146, 0x4f, PT ;  /* 0x0000004f9200780c */ /* 0x000fe40003f84270 */
[----:B------:R2:W4:Y:S01]  /*9b70*/  @P0 LDG.E.U8 R12, desc[UR14][R8.64] ;  /* 0x0000000e080c0981 */ /* 0x000522000c1e1100 */
[----:B------:R-:W-:-:S02]  /*9b80*/  PRMT R105, RZ, 0x7610, R105 ;  /* 0x00007610ff697816 */ /* 0x000fc40000000069 */
        /* <DEDUP_REMOVED lines=10> */
[----:B------:R-:W3:Y:S04]  /*9c30*/  LDL R116, [R1+0x28c] ;  /* 0x00028c0001747983 */ /* 0x000ee80000100800 */
[----:B------:R0:W3:Y:S04]  /*9c40*/  @P3 LDG.E.U8 R11, desc[UR14][R8.64] ;  /* 0x0000000e080b3981 */ /* 0x0000e8000c1e1100 */
[----:B------:R-:W3:Y:S01]  /*9c50*/  LDL R117, [R1+0x288] ;  /* 0x0002880001757983 */ /* 0x000ee20000100800 */
[----:B0-----:R-:W-:-:S02]  /*9c60*/  @P4 IMAD.MOV.U32 R8, RZ, RZ, R5 ;  /* 0x000000ffff084224 */ /* 0x001fc400078e0005 */
[----:B------:R-:W-:Y:S01]  /*9c70*/  @P4 IMAD.MOV.U32 R9, RZ, RZ, R6 ;  /* 0x000000ffff094224 */ /* 0x000fe200078e0006 */
[C---:B------:R-:W-:Y:S01]  /*9c80*/  ISETP.GT.AND P0, PT, R146.reuse, 0x51, PT ;  /* 0x000000519200780c */ /* 0x040fe20003f04270 */
[----:B------:R-:W3:Y:S04]  /*9c90*/  LDL R6, [R1+0x268] ;  /* 0x0002680001067983 */ /* 0x000ee80000100800 */
[----:B------:R4:W3:Y:S01]  /*9ca0*/  @P4 LDG.E.U8 R99, desc[UR14][R8.64] ;  /* 0x0000000e08634981 */ /* 0x0008e2000c1e1100 */
[----:B------:R-:W-:Y:S02]  /*9cb0*/  PRMT R10, RZ, 0x7610, R10 ;  /* 0x00007610ff0a7816 */ /* 0x000fe4000000000a */
[----:B------:R-:W-:Y:S01]  /*9cc0*/  ISETP.GT.AND P2, PT, R146, 0x52, PT ;  /* 0x000000529200780c */ /* 0x000fe20003f44270 */
[----:B------:R-:W3:Y:S01]  /*9cd0*/  LDL R5, [R1+0x26c] ;  /* 0x00026c0001057983 */ /* 0x000ee20000100800 */
[----:B----4-:R-:W-:-:S03]  /*9ce0*/  @P1 IMAD.MOV.U32 R8, RZ, RZ, R0 ;  /* 0x000000ffff081224 */ /* 0x010fc600078e0000 */
[----:B------:R-:W4:Y:S01]  /*9cf0*/  LDL R0, [R1+0x284] ;  /* 0x0002840001007983 */ /* 0x000f220000100800 */
[----:B------:R-:W-:-:S03]  /*9d00*/  @P1 IMAD.MOV.U32 R9, RZ, RZ, R4 ;  /* 0x000000ffff091224 */ /* 0x000fc600078e0004 */
[----:B------:R-:W4:Y:S04]  /*9d10*/  LDL R4, [R1+0x280] ;  /* 0x0002800001047983 */ /* 0x000f280000100800 */
[----:B------:R2:W4:Y:S01]  /*9d20*/  @P1 LDG.E.U8 R10, desc[UR14][R8.64] ;  /* 0x0000000e080a1981 */ /* 0x000522000c1e1100 */
[----:B------:R-:W-:Y:S02]  /*9d30*/  PRMT R106, RZ, 0x7610, R106 ;  /* 0x00007610ff6a7816 */ /* 0x000fe4000000006a */
[----:B------:R-:W-:Y:S01]  /*9d40*/  ISETP.GT.AND P3, PT, R146, 0x53, PT ;  /* 0x000000539200780c */ /* 0x000fe20003f64270 */
[----:B--2---:R-:W-:Y:S02]  /*9d50*/  @P0 IMAD.MOV.U32 R8, RZ, RZ, R2 ;  /* 0x000000ffff080224 */ /* 0x004fe400078e0002 */
[----:B------:R-:W2:Y:S01]  /*9d60*/  LDL R2, [R1+0x27c] ;  /* 0x00027c0001027983 */ /* 0x000ea20000100800 */
[----:B---3--:R-:W-:-:S03]  /*9d70*/  @P0 IMAD.MOV.U32 R9, RZ, RZ, R3 ;  /* 0x000000ffff090224 */ /* 0x008fc600078e0003 */
[----:B------:R-:W3:Y:S04]  /*9d80*/  LDL R3, [R1+0x278] ;  /* 0x0002780001037983 */ /* 0x000ee80000100800 */
[----:B------:R0:W3:Y:S02]  /*9d90*/  @P0 LDG.E.U8 R106, desc[UR14][R8.64] ;  /* 0x0000000e086a0981 */ /* 0x0000e4000c1e1100 */
[----:B0-----:R-:W-:-:S06]  /*9da0*/  PRMT R9, RZ, 0x7610, R9 ;  /* 0x00007610ff097816 */ /* 0x001fcc0000000009 */
        /* <DEDUP_REMOVED lines=9> */
[----:B------:R-:W-:Y:S01]  /*9e40*/  ISETP.GT.AND P1, PT, R146, 0x56, PT ;  /* 0x000000569200780c */ /* 0x000fe20003f24270 */
        /* <DEDUP_REMOVED lines=10> */
[----:B------:R-:W-:-:S05]  /*9ef0*/  @P0 IMAD.MOV.U32 R117, RZ, RZ, R119 ;  /* 0x000000ffff750224 */ /* 0x000fca00078e0077 */
        /* <DEDUP_REMOVED lines=12> */
[----:B------:R-:W-:Y:S02]  /*9fc0*/  ISETP.GT.AND P1, PT, R146, 0x59, PT ;  /* 0x000000599200780c */ /* 0x000fe40003f24270 */
[----:B------:R-:W-:Y:S02]  /*9fd0*/  PRMT R7, RZ, 0x7610, R7 ;  /* 0x00007610ff077816 */ /* 0x000fe40000000007 */
[----:B------:R2:W4:Y:S05]  /*9fe0*/  @P2 LDG.E.U8 R101, desc[UR14][R116.64] ;  /* 0x0000000e74652981 */ /* 0x00052a000c1e1100 */
[----:B--2---:R-:W-:-:S02]  /*9ff0*/  @P0 IMAD.MOV.U32 R116, RZ, RZ, R2 ;  /* 0x000000ffff740224 */ /* 0x004fc400078e0002 */
[----:B------:R-:W2:Y:S01]  /*a000*/  LDL R2, [R1+0x23c] ;  /* 0x00023c0001027983 */ /* 0x000ea20000100800 */
[----:B---3--:R-:W-:-:S03]  /*a010*/  @P0 IMAD.MOV.U32 R117, RZ, RZ, R3 ;  /* 0x000000ffff750224 */ /* 0x008fc600078e0003 */
[----:B------:R-:W3:Y:S04]  /*a020*/  LDL R3, [R1+0x238] ;  /* 0x0002380001037983 */ /* 0x000ee80000100800 */
[----:B------:R0:W3:Y:S01]  /*a030*/  @P0 LDG.E.U8 R7, desc[UR14][R116.64] ;  /* 0x0000000e74070981 */ /* 0x0000e2000c1e1100 */
[----:B------:R-:W-:Y:S01]  /*a040*/  ISETP.GT.AND P0, PT, R146, 0x5a, PT ;  /* 0x0000005a9200780c */ /* 0x000fe20003f04270 */
[----:B0-----:R-:W-:Y:S02]  /*a050*/  @P1 IMAD.MOV.U32 R116, RZ, RZ, R5 ;  /* 0x000000ffff741224 */ /* 0x001fe400078e0005 */
[----:B------:R-:W3:Y:S01]  /*a060*/  LDL R5, [R1+0x234] ;  /* 0x0002340001057983 */ /* 0x000ee20000100800 */
[----:B------:R-:W-:-:S03]  /*a070*/  @P1 IMAD.MOV.U32 R117, RZ, RZ, R6 ;  /* 0x000000ffff751224 */ /* 0x000fc600078e0006 */
[----:B------:R-:W3:Y:S06]  /*a080*/  LDL R6, [R1+0x230] ;  /* 0x0002300001067983 */ /* 0x000eec0000100800 */
[----:B----4-:R-:W-:Y:S02]  /*a090*/  @P0 IMAD.MOV.U32 R118, RZ, RZ, R0 ;  /* 0x000000ffff760224 */ /* 0x010fe400078e0000 */
[----:B------:R-:W4:Y:S01]  /*a0a0*/  LDL R0, [R1+0x22c] ;  /* 0x00022c0001007983 */ /* 0x000f220000100800 */
[----:B------:R-:W-:-:S03]  /*a0b0*/  @P0 IMAD.MOV.U32 R119, RZ, RZ, R4 ;  /* 0x000000ffff770224 */ /* 0x000fc600078e0004 */
[----:B------:R-:W4:Y:S01]  /*a0c0*/  LDL R4, [R1+0x228] ;  /* 0x0002280001047983 */ /* 0x000f220000100800 */
[----:B------:R-:W-:-:S06]  /*a0d0*/  PRMT R111, RZ, 0x7610, R111 ;  /* 0x00007610ff6f7816 */ /* 0x000fcc000000006f */
[----:B------:R0:W4:Y:S01]  /*a0e0*/  @P1 LDG.E.U8 R111, desc[UR14][R116.64] ;  /* 0x0000000e746f1981 */ /* 0x000122000c1e1100 */
[----:B------:R-:W-:Y:S02]  /*a0f0*/  ISETP.GT.AND P1, PT, R146, 0x5b, PT ;  /* 0x0000005b9200780c */ /* 0x000fe40003f24270 */
[----:B0-----:R-:W-:-:S06]  /*a100*/  PRMT R116, RZ, 0x7610, R116 ;  /* 0x00007610ff747816 */ /* 0x001fcc0000000074 */
[----:B------:R0:W4:Y:S01]  /*a110*/  @P0 LDG.E.U8 R116, desc[UR14][R118.64] ;  /* 0x0000000e76740981 */ /* 0x000122000c1e1100 */
[----:B------:R-:W-:Y:S02]  /*a120*/  ISETP.GT.AND P0, PT, R146, 0x5c, PT ;  /* 0x0000005c9200780c */ /* 0x000fe40003f04270 */
[----:B------:R-:W-:Y:S02]  /*a130*/  PRMT R117, RZ, 0x7610, R117 ;  /* 0x00007610ff757816 */ /* 0x000fe40000000075 */
[----:B0-----:R-:W-:Y:S02]  /*a140*/  @P1 IMAD.MOV.U32 R118, RZ, RZ, R120 ;  /* 0x000000ffff761224 */ /* 0x001fe400078e0078 */
[----:B------:R-:W-:-:S05]  /*a150*/  @P1 IMAD.MOV.U32 R119, RZ, RZ, R121 ;  /* 0x000000ffff771224 */ /* 0x000fca00078e0079 */
[----:B------:R0:W4:Y:S01]  /*a160*/  @P1 LDG.E.U8 R117, desc[UR14][R118.64] ;  /* 0x0000000e76751981 */ /* 0x000122000c1e1100 */
[----:B------:R-:W-:Y:S02]  /*a170*/  ISETP.GT.AND P1, PT, R146, 0x5d, PT ;  /* 0x0000005d9200780c */ /* 0x000fe40003f24270 */
[----:B0-----:R-:W-:Y:S02]  /*a180*/  PRMT R118, RZ, 0x7610, R118 ;  /* 0x00007610ff767816 */ /* 0x001fe40000000076 */
[----:B------:R-:W-:Y:S01]  /*a190*/  PRMT R119, RZ, 0x7610, R119 ;  /* 0x00007610ff777816 */ /* 0x000fe20000000077 */
[----:B--2---:R-:W-:Y:S02]  /*a1a0*/  @P0 IMAD.MOV.U32 R120, RZ, RZ, R2 ;  /* 0x000000ffff780224 */ /* 0x004fe400078e0002 */
        /* <DEDUP_REMOVED lines=8> */
[----:B------:R-:W3:Y:S04]  /*a230*/  LDL R6, [R1+0x210] ;  /* 0x0002100001067983 */ /* 0x000ee80000100800 */
[----:B------:R0:W3:Y:S02]  /*a240*/  @P1 LDG.E.U8 R119, desc[UR14][R120.64] ;  /* 0x0000000e78771981 */ /* 0x0000e4000c1e1100 */
[----:B0-----:R-:W-:Y:S01]  /*a250*/  PRMT R120, RZ, 0x7610, R120 ;  /* 0x00007610ff787816 */ /* 0x001fe20000000078 */
[----:B----4-:R-:W-:Y:S02]  /*a260*/  @P0 IMAD.MOV.U32 R158, RZ, RZ, R0 ;  /* 0x000000ffff9e0224 */ /* 0x010fe400078e0000 */
[----:B------:R-:W4:Y:S01]  /*a270*/  LDL R0, [R1+0x20c] ;  /* 0x00020c0001007983 */ /* 0x000f220000100800 */
[----:B------:R-:W-:-:S03]  /*a280*/  @P0 IMAD.MOV.U32 R159, RZ, RZ, R4 ;  /* 0x000000ffff9f0224 */ /* 0x000fc600078e0004 */
[----:B------:R-:W4:Y:S04]  /*a290*/  LDL R4, [R1+0x208] ;  /* 0x0002080001047983 */ /* 0x000f280000100800 */
[----:B------:R0:W4:Y:S04]  /*a2a0*/  @P0 LDG.E.U8 R120, desc[UR14][R158.64] ;  /* 0x0000000e9e780981 */ /* 0x000128000c1e1100 */
[----:B------:R-:W0:Y:S04]  /*a2b0*/  LDL R158, [R1+0x220] ;  /* 0x00022000019e7983 */ /* 0x000e280000100800 */
[----:B------:R-:W0:Y:S01]  /*a2c0*/  LDL R159, [R1+0x224] ;  /* 0x00022400019f7983 */ /* 0x000e220000100800 */
[----:B------:R-:W-:-:S02]  /*a2d0*/  ISETP.GT.AND P1, PT, R146, 0x5f, PT ;  /* 0x0000005f9200780c */ /* 0x000fc40003f24270 */
[----:B------:R-:W-:Y:S02]  /*a2e0*/  ISETP.GT.AND P0, PT, R146, 0x60, PT ;  /* 0x000000609200780c */ /* 0x000fe40003f04270 */
[----:B------:R-:W-:Y:S02]  /*a2f0*/  PRMT R121, RZ, 0x7610, R121 ;  /* 0x00007610ff797816 */ /* 0x000fe40000000079 */
[----:B------:R-:W-:Y:S02]  /*a300*/  PRMT R169, RZ, 0x7610, R169 ;  /* 0x00007610ffa97816 */ /* 0x000fe400000000a9 */
[----:B------:R-:W-:Y:S02]  /*a310*/  PRMT R170, RZ, 0x7610, R170 ;  /* 0x00007610ffaa7816 */ /* 0x000fe400000000aa */
[----:B------:R-:W-:-:S03]  /*a320*/  PRMT R171, RZ, 0x7610, R171 ;  /* 0x00007610ffab7816 */ /* 0x000fc600000000ab */
[----:B0-----:R-:W-:-:S04]  /*a330*/  @P1 LOP3.LUT R159, R159, R158, RZ, 0x3c, !PT ;  /* 0x0000009e9f9f1212 */ /* 0x001fc800078e3cff */
[----:B------:R-:W-:-:S04]  /*a340*/  @P1 LOP3.LUT R158, R159, R158, RZ, 0x3c, !PT ;  /* 0x0000009e9f9e1212 */ /* 0x000fc800078e3cff */
[----:B------:R-:W-:-:S05]  /*a350*/  @P1 LOP3.LUT R159, R159, R158, RZ, 0x3c, !PT ;  /* 0x0000009e9f9f1212 */ /* 0x000fca00078e3cff */
[----:B------:R2:W4:Y:S01]  /*a360*/  @P1 LDG.E.U8 R121, desc[UR14][R158.64] ;  /* 0x0000000e9e791981 */ /* 0x000522000c1e1100 */
[C---:B------:R-:W-:Y:S01]  /*a370*/  ISETP.GT.AND P1, PT, R146.reuse, 0x61, PT ;  /* 0x000000619200780c */ /* 0x040fe20003f24270 */
[----:B--2---:R-:W-:Y:S02]  /*a380*/  @P0 IMAD.MOV.U32 R158, RZ, RZ, R2 ;  /* 0x000000ffff9e0224 */ /* 0x004fe400078e0002 */
[----:B---3--:R-:W-:Y:S01]  /*a390*/  @P0 IMAD.MOV.U32 R159, RZ, RZ, R3 ;  /* 0x000000ffff9f0224 */ /* 0x008fe200078e0003 */
[----:B------:R-:W2:Y:S04]  /*a3a0*/  LDL R2, [R1+0x1fc] ;  /* 0x0001fc0001027983 */ /* 0x000ea80000100800 */
[----:B------:R0:W3:Y:S01]  /*a3b0*/  @P0 LDG.E.U8 R169, desc[UR14][R158.64] ;  /* 0x0000000e9ea90981 */ /* 0x0000e2000c1e1100 */
[----:B------:R-:W-:-:S03]  /*a3c0*/  ISETP.GT.AND P0, PT, R146, 0x62, PT ;  /* 0x000000629200780c */ /* 0x000fc60003f04270 */
[----:B------:R-:W3:Y:S01]  /*a3d0*/  LDL R3, [R1+0x1f8] ;  /* 0x0001f80001037983 */ /* 0x000ee20000100800 */
[----:B0-----:R-:W-:Y:S02]  /*a3e0*/  @P1 IMAD.MOV.U32 R158, RZ, RZ, R5 ;  /* 0x000000ffff9e1224 */ /* 0x001fe400078e0005 */
[----:B------:R-:W-:Y:S01]  /*a3f0*/  @P1 IMAD.MOV.U32 R159, RZ, RZ, R6 ;  /* 0x000000ffff9f1224 */ /* 0x000fe200078e0006 */
[----:B------:R-:W3:Y:S04]  /*a400*/  LDL R5, [R1+0x1f4] ;  /* 0x0001f40001057983 */ /* 0x000ee80000100800 */
[----:B------:R4:W3:Y:S04]  /*a410*/  @P1 LDG.E.U8 R170, desc[UR14][R158.64] ;  /* 0x0000000e9eaa1981 */ /* 0x0008e8000c1e1100 */
[----:B------:R-:W3:Y:S01]  /*a420*/  LDL R6, [R1+0x1f0] ;  /* 0x0001f00001067983 */ /* 0x000ee20000100800 */
[----:B----4-:R-:W-:-:S02]  /*a430*/  @P0 IMAD.MOV.U32 R158, RZ, RZ, R0 ;  /* 0x000000ffff9e0224 */ /* 0x010fc400078e0000 */
[----:B------:R-:W-:Y:S01]  /*a440*/  @P0 IMAD.MOV.U32 R159, RZ, RZ, R4 ;  /* 0x000000ffff9f0224 */ /* 0x000fe200078e0004 */
[----:B------:R-:W4:Y:S04]  /*a450*/  LDL R0, [R1+0x1ec] ;  /* 0x0001ec0001007983 */ /* 0x000f280000100800 */
[----:B------:R0:W4:Y:S04]  /*a460*/  @P0 LDG.E.U8 R171, desc[UR14][R158.64] ;  /* 0x0000000e9eab0981 */ /* 0x000128000c1e1100 */
[----:B------:R-:W4:Y:S04]  /*a470*/  LDL R4, [R1+0x1e8] ;  /* 0x0001e80001047983 */ /* 0x000f280000100800 */
        /* <DEDUP_REMOVED lines=134> */
[----:B------:R-:W2:Y:S01]  /*ace0*/  LDL R3, [R1+0x158] ;  /* 0x0001580001037983 */ /* 0x000ea20000100800 */
[----:B0-----:R-:W-:Y:S02]  /*acf0*/  @P1 IMAD.MOV.U32 R158, RZ, RZ, R5 ;  /* 0x000000ffff9e1224 */ /* 0x001fe400078e0005 */
[----:B------:R-:W-:Y:S01]  /*ad00*/  @P1 IMAD.MOV.U32 R159, RZ, RZ, R6 ;  /* 0x000000ffff9f1224 */ /* 0x000fe200078e0006 */
[----:B------:R-:W3:Y:S04]  /*ad10*/  LDL R5, [R1+0x154] ;  /* 0x0001540001057983 */ /* 0x000ee80000100800 */
[----:B------:R4:W3:Y:S04]  /*ad20*/  @P1 LDG.E.U8 R190, desc[UR14][R158.64] ;  /* 0x0000000e9ebe1981 */ /* 0x0008e8000c1e1100 */
[----:B------:R-:W3:Y:S01]  /*ad30*/  LDL R6, [R1+0x150] ;  /* 0x0001500001067983 */ /* 0x000ee20000100800 */
[----:B----4-:R-:W-:-:S02]  /*ad40*/  @P0 IMAD.MOV.U32 R158, RZ, RZ, R0 ;  /* 0x000000ffff9e0224 */ /* 0x010fc400078e0000 */
[----:B------:R-:W-:Y:S01]  /*ad50*/  @P0 IMAD.MOV.U32 R159, RZ, RZ, R4 ;  /* 0x000000ffff9f0224 */ /* 0x000fe200078e0004 */
[C---:B------:R-:W-:Y:S01]  /*ad60*/  ISETP.GT.AND P1, PT, R146.reuse, 0x77, PT ;  /* 0x000000779200780c */ /* 0x040fe20003f24270 */
[----:B------:R-:W4:Y:S04]  /*ad70*/  LDL R4, [R1+0x148] ;  /* 0x0001480001047983 */ /* 0x000f280000100800 */
[----:B------:R0:W4:Y:S04]  /*ad80*/  @P0 LDG.E.U8 R191, desc[UR14][R158.64] ;  /* 0x0000000e9ebf0981 */ /* 0x000128000c1e1100 */
[----:B------:R-:W4:Y:S04]  /*ad90*/  LDL R0, [R1+0x14c] ;  /* 0x00014c0001007983 */ /* 0x000f280000100800 */
[----:B------:R-:W0:Y:S04]  /*ada0*/  LDL R158, [R1+0x160] ;  /* 0x00016000019e7983 */ /* 0x000e280000100800 */
[----:B------:R-:W0:Y:S01]  /*adb0*/  LDL R159, [R1+0x164] ;  /* 0x00016400019f7983 */ /* 0x000e220000100800 */
[----:B------:R-:W-:-:S02]  /*adc0*/  ISETP.GT.AND P0, PT, R146, 0x78, PT ;  /* 0x000000789200780c */ /* 0x000fc40003f04270 */
[----:B------:R-:W-:Y:S02]  /*add0*/  PRMT R192, RZ, 0x7610, R192 ;  /* 0x00007610ffc07816 */ /* 0x000fe400000000c0 */
[----:B------:R-:W-:Y:S02]  /*ade0*/  PRMT R193, RZ, 0x7610, R193 ;  /* 0x00007610ffc17816 */ /* 0x000fe400000000c1 */
[----:B------:R-:W-:Y:S02]  /*adf0*/  PRMT R194, RZ, 0x7610, R194 ;  /* 0x00007610ffc27816 */ /* 0x000fe400000000c2 */
[----:B0-----:R-:W-:-:S04]  /*ae00*/  @P1 LOP3.LUT R159, R159, R158, RZ, 0x3c, !PT ;  /* 0x0000009e9f9f1212 */ /* 0x001fc800078e3cff */
[----:B------:R-:W-:-:S04]  /*ae10*/  @P1 LOP3.LUT R158, R159, R158, RZ, 0x3c, !PT ;  /* 0x0000009e9f9e1212 */ /* 0x000fc800078e3cff */
[----:B------:R-:W-:-:S05]  /*ae20*/  @P1 LOP3.LUT R159, R159, R158, RZ, 0x3c, !PT ;  /* 0x0000009e9f9f1212 */ /* 0x000fca00078e3cff */
[----:B------:R2:W4:Y:S02]  /*ae30*/  @P1 LDG.E.U8 R192, desc[UR14][R158.64] ;  /* 0x0000000e9ec01981 */ /* 0x000524000c1e1100 */
[----:B--2---:R-:W-:Y:S02]  /*ae40*/  @P0 IMAD.MOV.U32 R159, RZ, RZ, R3 ;  /* 0x000000ffff9f0224 */ /* 0x004fe400078e0003 */
[----:B------:R-:W2:Y:S01]  /*ae50*/  LDL R3, [R1+0x140] ;  /* 0x0001400001037983 */ /* 0x000ea20000100800 */
[----:B------:R-:W-:-:S03]  /*ae60*/  @P0 IMAD.MOV.U32 R158, RZ, RZ, R2 ;  /* 0x000000ffff9e0224 */ /* 0x000fc600078e0002 */
[----:B------:R-:W2:Y:S01]  /*ae70*/  LDL R2, [R1+0x144] ;  /* 0x0001440001027983 */ /* 0x000ea20000100800 */
[----:B------:R-:W-:-:S03]  /*ae80*/  ISETP.GT.AND P1, PT, R146, 0x79, PT ;  /* 0x000000799200780c */ /* 0x000fc60003f24270 */
[----:B------:R3:W2:Y:S01]  /*ae90*/  @P0 LDG.E.U8 R193, desc[UR14][R158.64] ;  /* 0x0000000e9ec10981 */ /* 0x0006a2000c1e1100 */
[----:B------:R-:W-:-:S09]  /*aea0*/  ISETP.GT.AND P0, PT, R146, 0x7a, PT ;  /* 0x0000007a9200780c */ /* 0x000fd20003f04270 */
[----:B---3--:R-:W-:Y:S02]  /*aeb0*/  @P1 IMAD.MOV.U32 R158, RZ, RZ, R5 ;  /* 0x000000ffff9e1224 */ /* 0x008fe400078e0005 */
[----:B------:R-:W-:Y:S01]  /*aec0*/  @P1 IMAD.MOV.U32 R159, RZ, RZ, R6 ;  /* 0x000000ffff9f1224 */ /* 0x000fe200078e0006 */
[----:B------:R-:W3:Y:S04]  /*aed0*/  LDL R5, [R1+0x13c] ;  /* 0x00013c0001057983 */ /* 0x000ee80000100800 */
[----:B------:R-:W3:Y:S01]  /*aee0*/  LDL R6, [R1+0x138] ;  /* 0x0001380001067983 */ /* 0x000ee20000100800 */
[----:B------:R-:W-:-:S03]  /*aef0*/  PRMT R195, RZ, 0x7610, R195 ;  /* 0x00007610ffc37816 */ /* 0x000fc600000000c3 */
[----:B------:R4:W3:Y:S02]  /*af00*/  @P1 LDG.E.U8 R194, desc[UR14][R158.64] ;  /* 0x0000000e9ec21981 */ /* 0x0008e4000c1e1100 */
[----:B----4-:R-:W-:Y:S02]  /*af10*/  @P0 IMAD.MOV.U32 R158, RZ, RZ, R0 ;  /* 0x000000ffff9e0224 */ /* 0x010fe400078e0000 */
[----:B------:R-:W-:Y:S01]  /*af20*/  @P0 IMAD.MOV.U32 R159, RZ, RZ, R4 ;  /* 0x000000ffff9f0224 */ /* 0x000fe200078e0004 */
[----:B------:R-:W4:Y:S04]  /*af30*/  LDL R0, [R1+0x134] ;  /* 0x0001340001007983 */ /* 0x000f280000100800 */
[----:B------:R-:W4:Y:S04]  /*af40*/  LDL R4, [R1+0x130] ;  /* 0x0001300001047983 */ /* 0x000f280000100800 */
[----:B------:R2:W4:Y:S01]  /*af50*/  @P0 LDG.E.U8 R195, desc[UR14][R158.64] ;  /* 0x0000000e9ec30981 */ /* 0x000522000c1e1100 */
[----:B------:R-:W-:-:S02]  /*af60*/  ISETP.GT.AND P0, PT, R146, 0x7b, PT ;  /* 0x0000007b9200780c */ /* 0x000fc40003f04270 */
[----:B------:R-:W-:Y:S02]  /*af70*/  LOP3.LUT R168, R168, 0xffff, RZ, 0xc0, !PT ;  /* 0x0000ffffa8a87812 */ /* 0x000fe400078ec0ff */
[----:B------:R-:W-:-:S09]  /*af80*/  LOP3.LUT R167, R167, 0xffff, RZ, 0xc0, !PT ;  /* 0x0000ffffa7a77812 */ /* 0x000fd200078ec0ff */
[----:B--2---:R-:W-:Y:S02]  /*af90*/  @P0 IMAD.MOV.U32 R159, RZ, RZ, R3 ;  /* 0x000000ffff9f0224 */ /* 0x004fe400078e0003 */
[----:B------:R-:W2:Y:S01]  /*afa0*/  LDL R3, [R1+0x128] ;  /* 0x0001280001037983 */ /* 0x000ea20000100800 */
[--C-:B------:R-:W-:Y:S01]  /*afb0*/  PRMT R168, R168, 0x3340, R167.reuse ;  /* 0x00003340a8a87816 */ /* 0x100fe200000000a7 */
[----:B------:R-:W-:Y:S01]  /*afc0*/  @P0 IMAD.MOV.U32 R158, RZ, RZ, R2 ;  /* 0x000000ffff9e0224 */ /* 0x000fe200078e0002 */
[----:B------:R-:W-:Y:S01]  /*afd0*/  PRMT R167, RZ, 0x7610, R167 ;  /* 0x00007610ffa77816 */ /* 0x000fe200000000a7 */
[----:B------:R-:W2:Y:S05]  /*afe0*/  LDL R2, [R1+0x12c] ;  /* 0x00012c0001027983 */ /* 0x000eaa0000100800 */
[----:B------:R3:W2:Y:S01]  /*aff0*/  @P0 LDG.E.U8 R167, desc[UR14][R158.64] ;  /* 0x0000000e9ea70981 */ /* 0x0006a2000c1e1100 */
[----:B------:R-:W-:-:S02]  /*b000*/  ISETP.GT.AND P0, PT, R146, 0x7c, PT ;  /* 0x0000007c9200780c */ /* 0x000fc40003f04270 */
[----:B------:R-:W-:Y:S02]  /*b010*/  LOP3.LUT R166, R166, 0xffff, RZ, 0xc0, !PT ;  /* 0x0000ffffa6a67812 */ /* 0x000fe400078ec0ff */
[----:B------:R-:W-:-:S04]  /*b020*/  LOP3.LUT R165, R165, 0xffff, RZ, 0xc0, !PT ;  /* 0x0000ffffa5a57812 */ /* 0x000fc800078ec0ff */
[--C-:B------:R-:W-:Y:S02]  /*b030*/  PRMT R166, R166, 0x3340, R165.reuse ;  /* 0x00003340a6a67816 */ /* 0x100fe400000000a5 */
[----:B------:R-:W-:-:S03]  /*b040*/  PRMT R165, RZ, 0x7610, R165 ;  /* 0x00007610ffa57816 */ /* 0x000fc600000000a5 */
[----:B---3--:R-:W-:Y:S02]  /*b050*/  @P0 IMAD.MOV.U32 R158, RZ, RZ, R5 ;  /* 0x000000ffff9e0224 */ /* 0x008fe400078e0005 */
[----:B------:R-:W-:-:S05]  /*b060*/  @P0 IMAD.MOV.U32 R159, RZ, RZ, R6 ;  /* 0x000000ffff9f0224 */ /* 0x000fca00078e0006 */
[----:B------:R4:W3:Y:S01]  /*b070*/  @P0 LDG.E.U8 R165, desc[UR14][R158.64] ;  /* 0x0000000e9ea50981 */ /* 0x0008e2000c1e1100 */
[----:B------:R-:W-:Y:S02]  /*b080*/  ISETP.GT.AND P0, PT, R146, 0x7d, PT ;  /* 0x0000007d9200780c */ /* 0x000fe40003f04270 */
[----:B------:R-:W-:Y:S02]  /*b090*/  LOP3.LUT R164, R164, 0xffff, RZ, 0xc0, !PT ;  /* 0x0000ffffa4a47812 */ /* 0x000fe400078ec0ff */
[----:B------:R-:W-:-:S04]  /*b0a0*/  LOP3.LUT R163, R163, 0xffff, RZ, 0xc0, !PT ;  /* 0x0000ffffa3a37812 */ /* 0x000fc800078ec0ff */
[--C-:B------:R-:W-:Y:S02]  /*b0b0*/  PRMT R164, R164, 0x3340, R163.reuse ;  /* 0x00003340a4a47816 */ /* 0x100fe400000000a3 */
[----:B------:R-:W-:-:S03]  /*b0c0*/  PRMT R163, RZ, 0x7610, R163 ;  /* 0x00007610ffa37816 */ /* 0x000fc600000000a3 */
[----:B----4-:R-:W-:Y:S02]  /*b0d0*/  @P0 IMAD.MOV.U32 R158, RZ, RZ, R0 ;  /* 0x000000ffff9e0224 */ /* 0x010fe400078e0000 */
[----:B------:R-:W-:Y:S01]  /*b0e0*/  @P0 IMAD.MOV.U32 R159, RZ, RZ, R4 ;  /* 0x000000ffff9f0224 */ /* 0x000fe200078e0004 */
[----:B------:R-:W4:Y:S04]  /*b0f0*/  LDL R0, [R1+0x124] ;  /* 0x0001240001007983 */ /* 0x000f280000100800 */
[----:B------:R2:W3:Y:S01]  /*b100*/  @P0 LDG.E.U8 R163, desc[UR14][R158.64] ;  /* 0x0000000e9ea30981 */ /* 0x0004e2000c1e1100 */
[----:B------:R-:W-:-:S13]  /*b110*/  ISETP.GT.AND P0, PT, R146, 0x7e, PT ;  /* 0x0000007e9200780c */ /* 0x000fda0003f04270 */
[----:B--2---:R-:W-:Y:S02]  /*b120*/  @P0 IMAD.MOV.U32 R159, RZ, RZ, R3 ;  /* 0x000000ffff9f0224 */ /* 0x004fe400078e0003 */
[----:B------:R-:W2:Y:S01]  /*b130*/  LDL R3, [R1+0x120] ;  /* 0x0001200001037983 */ /* 0x000ea20000100800 */
[----:B------:R-:W-:Y:S02]  /*b140*/  LOP3.LUT R161, R161, 0xffff, RZ, 0xc0, !PT ;  /* 0x0000ffffa1a17812 */ /* 0x000fe400078ec0ff */
[----:B------:R-:W-:Y:S01]  /*b150*/  LOP3.LUT R162, R162, 0xffff, RZ, 0xc0, !PT ;  /* 0x0000ffffa2a27812 */ /* 0x000fe200078ec0ff */
[----:B------:R-:W-:Y:S01]  /*b160*/  @P0 IMAD.MOV.U32 R158, RZ, RZ, R2 ;  /* 0x000000ffff9e0224 */ /* 0x000fe200078e0002 */
[----:B------:R-:W-:Y:S01]  /*b170*/  LOP3.LUT R160, R160, 0xffff, RZ, 0xc0, !PT ;  /* 0x0000ffffa0a07812 */ /* 0x000fe200078ec0ff */
[----:B------:R-:W3:Y:S01]  /*b180*/  LDL R2, [R1+0x554] ;  /* 0x0005540001027983 */ /* 0x000ee20000100800 */
[----:B------:R-:W-:Y:S02]  /*b190*/  PRMT R162, R161, 0x3340, R162 ;  /* 0x00003340a1a27816 */ /* 0x000fe400000000a2 */
[----:B------:R-:W-:-:S02]  /*b1a0*/  PRMT R161, RZ, 0x7610, R161 ;  /* 0x00007610ffa17816 */ /* 0x000fc400000000a1 */
[----:B------:R-:W-:-:S04]  /*b1b0*/  LOP3.LUT R157, R157, 0xffff, RZ, 0xc0, !PT ;  /* 0x0000ffff9d9d7812 */ /* 0x000fc800078ec0ff */
[----:B------:R-:W3:Y:S01]  /*b1c0*/  @P0 LDG.E.U8 R161, desc[UR14][R158.64] ;  /* 0x0000000e9ea10981 */ /* 0x000ee2000c1e1100 */
[----:B------:R-:W-:Y:S02]  /*b1d0*/  ISETP.GT.AND P0, PT, R146, 0x7f, PT ;  /* 0x0000007f9200780c */ /* 0x000fe40003f04270 */
[----:B------:R-:W-:Y:S02]  /*b1e0*/  LOP3.LUT R113, R113, 0xffff, RZ, 0xc0, !PT ;  /* 0x0000ffff71717812 */ /* 0x000fe400078ec0ff */
[----:B------:R-:W-:Y:S02]  /*b1f0*/  LOP3.LUT R156, R156, 0xffff, RZ, 0xc0, !PT ;  /* 0x0000ffff9c9c7812 */ /* 0x000fe400078ec0ff */
[----:B------:R-:W-:Y:S02]  /*b200*/  PRMT R160, R160, 0x3340, R157 ;  /* 0x00003340a0a07816 */ /* 0x000fe4000000009d */
[----:B------:R-:W-:Y:S02]  /*b210*/  LOP3.LUT R112, R112, 0xffff, RZ, 0xc0, !PT ;  /* 0x0000ffff70707812 */ /* 0x000fe400078ec0ff */
[----:B------:R-:W-:-:S02]  /*b220*/  LOP3.LUT R114, R114, 0xffff, RZ, 0xc0, !PT ;  /* 0x0000ffff72727812 */ /* 0x000fc400078ec0ff */
[----:B------:R-:W-:Y:S02]  /*b230*/  PRMT R157, R113, 0x3340, R156 ;  /* 0x00003340719d7816 */ /* 0x000fe4000000009c */
[----:B------:R-:W-:Y:S02]  /*b240*/  PRMT R156, R112, 0x3340, R114 ;  /* 0x00003340709c7816 */ /* 0x000fe40000000072 */
[----:B------:R-:W-:Y:S02]  /*b250*/  PRMT R114, R160, 0x5410, R157 ;  /* 0x00005410a0727816 */ /* 0x000fe4000000009d */
[----:B------:R-:W-:Y:S02]  /*b260*/  LOP3.LUT R115, R115, 0xffff, RZ, 0xc0, !PT ;  /* 0x0000ffff73737812 */ /* 0x000fe400078ec0ff */
[----:B------:R-:W-:-:S04]  /*b270*/  LOP3.LUT R155, R155, 0xffff, RZ, 0xc0, !PT ;  /* 0x0000ffff9b9b7812 */ /* 0x000fc800078ec0ff */
[----:B------:R-:W-:-:S04]  /*b280*/  PRMT R115, R115, 0x3340, R155 ;  /* 0x0000334073737816 */ /* 0x000fc8000000009b */
[----:B------:R-:W-:Y:S01]  /*b290*/  PRMT R115, R156, 0x5410, R115 ;  /* 0x000054109c737816 */ /* 0x000fe20000000073 */
[----:B----4-:R-:W-:Y:S02]  /*b2a0*/  @P0 IMAD.MOV.U32 R156, RZ, RZ, R0 ;  /* 0x000000ffff9c0224 */ /* 0x010fe400078e0000 */
[----:B------:R-:W0:Y:S01]  /*b2b0*/  S2R R0, SR_TID.X ;  /* 0x0000000000007919 */ /* 0x000e220000002100 */
[----:B--2---:R-:W-:Y:S02]  /*b2c0*/  @P0 IMAD.MOV.U32 R157, RZ, RZ, R3 ;  /* 0x000000ffff9d0224 */ /* 0x004fe400078e0003 */
[----:B------:R-:W2:Y:S01]  /*b2d0*/  LDL R3, [R1+0x574] ;  /* 0x0005740001037983 */ /* 0x000ea20000100800 */
[----:B------:R-:W-:-:S06]  /*b2e0*/  PRMT R155, RZ, 0x7610, R155 ;  /* 0x00007610ff9b7816 */ /* 0x000fcc000000009b */
[----:B------:R-:W4:Y:S01]  /*b2f0*/  @P0 LDG.E.U8 R155, desc[UR14][R156.64] ;  /* 0x0000000e9c9b0981 */ /* 0x000f22000c1e1100 */
[----:B0-----:R-:W-:Y:S02]  /*b300*/  LOP3.LUT R0, R0, 0x7f, RZ, 0xc0, !PT ;  /* 0x0000007f00007812 */ /* 0x001fe400078ec0ff */
[----:B------:R-:W-:Y:S02]  /*b310*/  PRMT R112, R168, 0x5410, R166 ;  /* 0x00005410a8707816 */ /* 0x000fe400000000a6 */
[----:B------:R-:W-:Y:S01]  /*b320*/  PRMT R113, R164, 0x5410, R162 ;  /* 0x00005410a4717816 */ /* 0x000fe200000000a2 */
[----:B------:R-:W-:Y:S01]  /*b330*/  BAR.SYNC.DEFER_BLOCKING 0x0 ;  /* 0x0000000000007b1d */ /* 0x000fe20000010000 */
[----:B------:R-:W-:Y:S02]  /*b340*/  LOP3.LUT R150, R150, 0xffff, RZ, 0xc0, !PT ;  /* 0x0000ffff96967812 */ /* 0x000fe400078ec0ff */
[----:B------:R-:W-:Y:S02]  /*b350*/  LOP3.LUT R145, R145, 0xffff, RZ, 0xc0, !PT ;  /* 0x0000ffff91917812 */ /* 0x000fe400078ec0ff */
[----:B------:R-:W-:-:S02]  /*b360*/  LOP3.LUT R141, R141, 0xffff, RZ, 0xc0, !PT ;  /* 0x0000ffff8d8d7812 */ /* 0x000fc400078ec0ff */
[----:B------:R-:W-:Y:S02]  /*b370*/  LOP3.LUT R152, R152, 0xffff, RZ, 0xc0, !PT ;  /* 0x0000ffff98987812 */ /* 0x000fe400078ec0ff */
[----:B------:R-:W-:Y:S02]  /*b380*/  LOP3.LUT R139, R139, 0xffff, RZ, 0xc0, !PT ;  /* 0x0000ffff8b8b7812 */ /* 0x000fe400078ec0ff */
[----:B------:R-:W-:Y:S02]  /*b390*/  LOP3.LUT R144, R144, 0xffff, RZ, 0xc0, !PT ;  /* 0x0000ffff90907812 */ /* 0x000fe400078ec0ff */
        /* <DEDUP_REMOVED lines=10> */
[----:B------:R-:W-:Y:S01]  /*b440*/  ISETP.GE.AND P0, PT, R0, R146, PT ;  /* 0x000000920000720c */ /* 0x000fe20003f06270 */
[----:B---3--:R0:W-:Y:S01]  /*b450*/  STS.128 [R2+UR12], R112 ;  /* 0x0000007002007988 */ /* 0x0081e20008000c0c */
[----:B------:R-:W-:Y:S02]  /*b460*/  PRMT R145, R150, 0x3340, R145 ;  /* 0x0000334096917816 */ /* 0x000fe40000000091 */
[----:B------:R-:W-:Y:S01]  /*b470*/  PRMT R139, R139, 0x3340, R144 ;  /* 0x000033408b8b7816 */ /* 0x000fe20000000090 */
[----:B------:R-:W3:Y:S01]  /*b480*/  LDL R0, [R1+0x11c] ;  /* 0x00011c0001007983 */ /* 0x000ee20000100800 */
[----:B------:R-:W-:Y:S02]  /*b490*/  PRMT R138, R138, 0x3340, R143 ;  /* 0x000033408a8a7816 */ /* 0x000fe4000000008f */
[----:B------:R-:W-:-:S02]  /*b4a0*/  PRMT R142, R153, 0x3340, R142 ;  /* 0x00003340998e7816 */ /* 0x000fc4000000008e */
[----:B0-----:R-:W-:Y:S01]  /*b4b0*/  PRMT R112, R141, 0x3340, R152 ;  /* 0x000033408d707816 */ /* 0x001fe20000000098 */
[----:B------:R-:W4:Y:S01]  /*b4c0*/  LDL R2, [R1+0x118] ;  /* 0x0001180001027983 */ /* 0x000f220000100800 */
[----:B------:R-:W-:Y:S02]  /*b4d0*/  PRMT R113, R154, 0x3340, R149 ;  /* 0x000033409a717816 */ /* 0x000fe40000000095 */
[----:B------:R-:W-:Y:S02]  /*b4e0*/  PRMT R114, R140, 0x3340, R151 ;  /* 0x000033408c727816 */ /* 0x000fe40000000097 */
[----:B------:R-:W-:Y:S02]  /*b4f0*/  PRMT R115, R147, 0x3340, R148 ;  /* 0x0000334093737816 */ /* 0x000fe40000000094 */
[----:B------:R-:W-:Y:S02]  /*b500*/  PRMT R112, R145, 0x5410, R112 ;  /* 0x0000541091707816 */ /* 0x000fe40000000070 */
[----:B------:R-:W-:-:S02]  /*b510*/  PRMT R113, R139, 0x5410, R113 ;  /* 0x000054108b717816 */ /* 0x000fc40000000071 */
[----:B------:R-:W-:Y:S02]  /*b520*/  PRMT R114, R138, 0x5410, R114 ;  /* 0x000054108a727816 */ /* 0x000fe40000000072 */
[----:B------:R-:W-:Y:S02]  /*b530*/  PRMT R115, R142, 0x5410, R115 ;  /* 0x000054108e737816 */ /* 0x000fe40000000073 */
[----:B------:R-:W-:-:S03]  /*b540*/  PRMT R138, RZ, 0x7610, R138 ;  /* 0x00007610ff8a7816 */ /* 0x000fc6000000008a */
[----:B--2---:R0:W-:Y:S02]  /*b550*/  STS.128 [R3+UR12], R112 ;  /* 0x0000007003007988 */ /* 0x0041e40008000c0c */
[----:B0-----:R-:W-:Y:S02]  /*b560*/  @!P0 IMAD.MOV.U32 R112, RZ, RZ, R198 ;  /* 0x000000ffff708224 */ /* 0x001fe400078e00c6 */
[----:B------:R-:W-:-:S05]  /*b570*/  @!P0 IMAD.MOV.U32 R113, RZ, RZ, R197 ;  /* 0x000000ffff718224 */ /* 0x000fca00078e00c5 */
[----:B------:R3:W2:Y:S04]  /*b580*/  @!P0 LDG.E.U8 R138, desc[UR14][R112.64] ;  /* 0x0000000e708a8981 */ /* 0x0006a8000c1e1100 */
[----:B------:R-:W-:Y:S04]  /*b590*/  STL [R1+0x5a8], R198 ;  /* 0x0005a8c601007387 */ /* 0x000fe80000100800 */
[----:B------:R-:W-:Y:S01]  /*b5a0*/  STL [R1+0x5a4], R197 ;  /* 0x0005a4c501007387 */ /* 0x000fe20000100800 */
[----:B---3--:R-:W-:Y:S02]  /*b5b0*/  @!P0 IMAD.MOV.U32 R112, RZ, RZ, R0 ;  /* 0x000000ffff708224 */ /* 0x008fe400078e0000 */
[----:B----4-:R-:W-:Y:S01]  /*b5c0*/  @!P0 IMAD.MOV.U32 R113, RZ, RZ, R2 ;  /* 0x000000ffff718224 */ /* 0x010fe200078e0002 */
[----:B--2---:R0:W-:Y:S04]  /*b5d0*/  STL [R1+0x64c], R138 ;  /* 0x00064c8a01007387 */ /* 0x0041e80000100800 */
[----:B------:R-:W2:Y:S04]  /*b5e0*/  LDL R0, [R1+0x570] ;  /* 0x0005700001007983 */ /* 0x000ea80000100800 */
[----:B------:R-:W3:Y:S04]  /*b5f0*/  LDL R6, [R1+0x9c] ;  /* 0x00009c0001067983 */ /* 0x000ee80000100800 */
[----:B0-----:R-:W4:Y:S04]  /*b600*/  LDL R138, [R1+0x98] ;  /* 0x00009800018a7983 */ /* 0x001f280000100800 */
[----:B------:R-:W3:Y:S04]  /*b610*/  LDL R3, [R1+0xd8] ;  /* 0x0000d80001037983 */ /* 0x000ee80000100800 */
[----:B------:R-:W4:Y:S04]  /*b620*/  LDL R2, [R1+0xdc] ;  /* 0x0000dc0001027983 */ /* 0x000f280000100800 */
[----:B------:R-:W4:Y:S04]  /*b630*/  LDL R5, [R1+0x58] ;  /* 0x0000580001057983 */ /* 0x000f280000100800 */
[----:B------:R-:W4:Y:S01]  /*b640*/  LDL R4, [R1+0x5c] ;  /* 0x00005c0001047983 */ /* 0x000f220000100800 */
[----:B------:R-:W-:-:S02]  /*b650*/  PRMT R139, RZ, 0x7610, R139 ;  /* 0x00007610ff8b7816 */ /* 0x000fc4000000008b */
[----:B------:R-:W-:Y:S02]  /*b660*/  LOP3.LUT R122, R122, 0xffff, RZ, 0xc0, !PT ;  /* 0x0000ffff7a7a7812 */ /* 0x000fe400078ec0ff */
[----:B------:R-:W-:Y:S02]  /*b670*/  LOP3.LUT R123, R123, 0xffff, RZ, 0xc0, !PT ;  /* 0x0000ffff7b7b7812 */ /* 0x000fe400078ec0ff */
[----:B------:R-:W-:Y:S01]  /*b680*/  LOP3.LUT R124, R124, 0xffff, RZ, 0xc0, !PT ;  /* 0x0000ffff7c7c7812 */ /* 0x000fe200078ec0ff */
[----:B------:R0:W4:Y:S01]  /*b690*/  @!P0 LDG.E.U8 R139, desc[UR14][R112.64] ;  /* 0x0000000e708b8981 */ /* 0x000122000c1e1100 */
        /* <DEDUP_REMOVED lines=13> */
[----:B------:R-:W-:Y:S02]  /*b770*/  PRMT R122, R122, 0x3340, R123 ;  /* 0x000033407a7a7816 */ /* 0x000fe4000000007b */
[----:B0-----:R-:W-:-:S02]  /*b780*/  PRMT R112, R124, 0x3340, R125 ;  /* 0x000033407c707816 */ /* 0x001fc4000000007d */
[----:B------:R-:W-:Y:S02]  /*b790*/  PRMT R126, R126, 0x3340, R127 ;  /* 0x000033407e7e7816 */ /* 0x000fe4000000007f */
[----:B------:R-:W-:Y:S02]  /*b7a0*/  PRMT R113, R128, 0x3340, R129 ;  /* 0x0000334080717816 */ /* 0x000fe40000000081 */
[----:B------:R-:W-:Y:S02]  /*b7b0*/  PRMT R130, R130, 0x3340, R131 ;  /* 0x0000334082827816 */ /* 0x000fe40000000083 */
[----:B------:R-:W-:Y:S02]  /*b7c0*/  PRMT R114, R132, 0x3340, R133 ;  /* 0x0000334084727816 */ /* 0x000fe40000000085 */
[----:B------:R-:W-:Y:S02]  /*b7d0*/  PRMT R134, R134, 0x3340, R135 ;  /* 0x0000334086867816 */ /* 0x000fe40000000087 */
[----:B------:R-:W-:-:S02]  /*b7e0*/  PRMT R115, R136, 0x3340, R137 ;  /* 0x0000334088737816 */ /* 0x000fc40000000089 */
[----:B------:R-:W-:Y:S02]  /*b7f0*/  PRMT R112, R122, 0x5410, R112 ;  /* 0x000054107a707816 */ /* 0x000fe40000000070 */
[----:B------:R-:W-:Y:S02]  /*b800*/  PRMT R113, R126, 0x5410, R113 ;  /* 0x000054107e717816 */ /* 0x000fe40000000071 */
[----:B------:R-:W-:Y:S02]  /*b810*/  PRMT R114, R130, 0x5410, R114 ;  /* 0x0000541082727816 */ /* 0x000fe40000000072 */
[----:B------:R-:W-:Y:S02]  /*b820*/  PRMT R115, R134, 0x5410, R115 ;  /* 0x0000541086737816 */ /* 0x000fe40000000073 */
[----:B------:R-:W-:Y:S02]  /*b830*/  PRMT R122, RZ, 0x7610, R122 ;  /* 0x00007610ff7a7816 */ /* 0x000fe4000000007a */
[----:B------:R-:W-:Y:S01]  /*b840*/  PRMT R123, RZ, 0x7610, R123 ;  /* 0x00007610ff7b7816 */ /* 0x000fe2000000007b */
[----:B--2---:R0:W-:Y:S01]  /*b850*/  STS.128 [R0+UR12], R112 ;  /* 0x0000007000007988 */ /* 0x0041e20008000c0c */
[----:B---3--:R-:W-:-:S02]  /*b860*/  @!P0 IMAD.MOV.U32 R125, RZ, RZ, R3 ;  /* 0x000000ffff7d8224 */ /* 0x008fc400078e0003 */
[----:B0-----:R-:W-:Y:S02]  /*b870*/  @!P0 IMAD.MOV.U32 R112, RZ, RZ, R6 ;  /* 0x000000ffff708224 */ /* 0x001fe400078e0006 */
[----:B----4-:R-:W-:Y:S02]  /*b880*/  @!P0 IMAD.MOV.U32 R113, RZ, RZ, R138 ;  /* 0x000000ffff718224 */ /* 0x010fe400078e008a */
[----:B------:R-:W-:Y:S01]  /*b890*/  @!P0 IMAD.MOV.U32 R124, RZ, RZ, R2 ;  /* 0x000000ffff7c8224 */ /* 0x000fe200078e0002 */
[----:B------:R-:W-:Y:S02]  /*b8a0*/  PRMT R115, RZ, 0x7610, R115 ;  /* 0x00007610ff737816 */ /* 0x000fe40000000073 */
[----:B------:R0:W2:Y:S04]  /*b8b0*/  @!P0 LDG.E.U8 R122, desc[UR14][R112.64] ;  /* 0x0000000e707a8981 */ /* 0x0000a8000c1e1100 */
[----:B------:R-:W3:Y:S01]  /*b8c0*/  @!P0 LDG.E.U8 R123, desc[UR14][R124.64] ;  /* 0x0000000e7c7b8981 */ /* 0x000ee2000c1e1100 */
[----:B0-----:R-:W-:-:S02]  /*b8d0*/  @!P0 IMAD.MOV.U32 R112, RZ, RZ, R4 ;  /* 0x000000ffff708224 */ /* 0x001fc400078e0004 */
[----:B------:R-:W-:-:S05]  /*b8e0*/  @!P0 IMAD.MOV.U32 R113, RZ, RZ, R5 ;  /* 0x000000ffff718224 */ /* 0x000fca00078e0005 */
[----:B------:R-:W4:Y:S04]  /*b8f0*/  @!P0 LDG.E.U8 R115, desc[UR14][R112.64] ;  /* 0x0000000e70738981 */ /* 0x000f28000c1e1100 */
[----:B------:R-:W-:Y:S04]  /*b900*/  STL [R1+0x650], R139 ;  /* 0x0006508b01007387 */ /* 0x000fe80000100800 */
[----:B------:R-:W4:Y:S04]  /*b910*/  LDL R3, [R1+0x18] ;  /* 0x0000180001037983 */ /* 0x000f280000100800 */
[----:B------:R-:W4:Y:S04]  /*b920*/  LDL R2, [R1+0x1c] ;  /* 0x00001c0001027983 */ /* 0x000f280000100800 */
[----:B---3--:R0:W-:Y:S04]  /*b930*/  STL [R1+0x654], R123 ;  /* 0x0006547b01007387 */ /* 0x0081e80000100800 */
[----:B------:R-:W3:Y:S04]  /*b940*/  LDL.LU R198, [R1+0x10] ;  /* 0x0000100001c67983 */ /* 0x000ee80000300800 */
[----:B------:R-:W3:Y:S04]  /*b950*/  LDL.LU R197, [R1+0x8] ;  /* 0x0000080001c57983 */ /* 0x000ee80000300800 */
[----:B------:R-:W3:Y:S04]  /*b960*/  LDL.LU R0, [R1] ;  /* 0x0000000001007983 */ /* 0x000ee80000300800 */
[----:B--2---:R1:W-:Y:S04]  /*b970*/  STL [R1+0x658], R122 ;  /* 0x0006587a01007387 */ /* 0x0043e80000100800 */
[----:B----4-:R2:W-:Y:S04]  /*b980*/  STL [R1+0x65c], R115 ;  /* 0x00065c7301007387 */ /* 0x0105e80000100800 */
[----:B------:R-:W4:Y:S04]  /*b990*/  LDL R138, [R1+0x110] ;  /* 0x00011000018a7983 */ /* 0x000f280000100800 */
[----:B0-----:R-:W3:Y:S01]  /*b9a0*/  LDL R123, [R1+0x114] ;  /* 0x00011400017b7983 */ /* 0x001ee20000100800 */
[----:B------:R-:W-:Y:S01]  /*b9b0*/  PRMT R114, RZ, 0x7610, R114 ;  /* 0x00007610ff727816 */ /* 0x000fe20000000072 */
[----:B------:R-:W-:-:S02]  /*b9c0*/  @!P0 IMAD.MOV.U32 R124, RZ, RZ, R2 ;  /* 0x000000ffff7c8224 */ /* 0x000fc400078e0002 */
[----:B------:R-:W-:Y:S01]  /*b9d0*/  @!P0 IMAD.MOV.U32 R125, RZ, RZ, R3 ;  /* 0x000000ffff7d8224 */ /* 0x000fe200078e0003 */
[----:B------:R-:W-:Y:S01]  /*b9e0*/  PRMT R113, RZ, 0x7610, R113 ;  /* 0x00007610ff717816 */ /* 0x000fe20000000071 */
[----:B-1----:R-:W3:Y:S04]  /*b9f0*/  LDL R122, [R1+0xd0] ;  /* 0x0000d000017a7983 */ /* 0x002ee80000100800 */
[----:B------:R0:W3:Y:S01]  /*ba00*/  @!P0 LDG.E.U8 R114, desc[UR14][R124.64] ;  /* 0x0000000e7c728981 */ /* 0x0000e2000c1e1100 */
[----:B------:R-:W-:Y:S02]  /*ba10*/  PRMT R112, RZ, 0x7610, R112 ;  /* 0x00007610ff707816 */ /* 0x000fe40000000070 */
[----:B------:R-:W-:Y:S01]  /*ba20*/  PRMT R126, RZ, 0x7610, R126 ;  /* 0x00007610ff7e7816 */ /* 0x000fe2000000007e */
[----:B--2---:R-:W2:Y:S01]  /*ba30*/  LDL R115, [R1+0xd4] ;  /* 0x0000d40001737983 */ /* 0x004ea20000100800 */
[----:B------:R-:W-:-:S03]  /*ba40*/  PRMT R127, RZ, 0x7610, R127 ;  /* 0x00007610ff7f7816 */ /* 0x000fc6000000007f */
[----:B------:R-:W2:Y:S01]  /*ba50*/  LDL R6, [R1+0x90] ;  /* 0x0000900001067983 */ /* 0x000ea20000100800 */
[----:B0-----:R-:W-:Y:S02]  /*ba60*/  @!P0 IMAD.MOV.U32 R124, RZ, RZ, R244 ;  /* 0x000000ffff7c8224 */ /* 0x001fe400078e00f4 */
[----:B------:R-:W-:Y:S01]  /*ba70*/  @!P0 IMAD.MOV.U32 R125, RZ, RZ, R243 ;  /* 0x000000ffff7d8224 */ /* 0x000fe200078e00f3 */
[----:B------:R-:W2:Y:S04]  /*ba80*/  LDL R5, [R1+0x94] ;  /* 0x0000940001057983 */ /* 0x000ea80000100800 */
[----:B------:R0:W2:Y:S04]  /*ba90*/  @!P0 LDG.E.U8 R113, desc[UR14][R124.64] ;  /* 0x0000000e7c718981 */ /* 0x0000a8000c1e1100 */
[----:B------:R-:W2:Y:S04]  /*baa0*/  LDL R4, [R1+0x50] ;  /* 0x0000500001047983 */ /* 0x000ea80000100800 */
[----:B------:R-:W2:Y:S01]  /*bab0*/  LDL R3, [R1+0x54] ;  /* 0x0000540001037983 */ /* 0x000ea20000100800 */
[----:B0-----:R-:W-:-:S02]  /*bac0*/  @!P0 IMAD.MOV.U32 R124, RZ, RZ, R228 ;  /* 0x000000ffff7c8224 */ /* 0x001fc400078e00e4 */
[----:B------:R-:W-:Y:S01]  /*bad0*/  @!P0 IMAD.MOV.U32 R125, RZ, RZ, R227 ;  /* 0x000000ffff7d8224 */ /* 0x000fe200078e00e3 */
[----:B------:R-:W2:Y:S04]  /*bae0*/  LDL R2, [R1+0x14] ;  /* 0x0000140001027983 */ /* 0x000ea80000100800 */
[----:B------:R0:W2:Y:S02]  /*baf0*/  @!P0 LDG.E.U8 R112, desc[UR14][R124.64] ;  /* 0x0000000e7c708981 */ /* 0x0000a4000c1e1100 */
[----:B0-----:R-:W-:Y:S02]  /*bb00*/  @!P0 IMAD.MOV.U32 R124, RZ, RZ, R212 ;  /* 0x000000ffff7c8224 */ /* 0x001fe400078e00d4 */
[----:B------:R-:W-:-:S05]  /*bb10*/  @!P0 IMAD.MOV.U32 R125, RZ, RZ, R211 ;  /* 0x000000ffff7d8224 */ /* 0x000fca00078e00d3 */
[----:B------:R4:W2:Y:S02]  /*bb20*/  @!P0 LDG.E.U8 R126, desc[UR14][R124.64] ;  /* 0x0000000e7c7e8981 */ /* 0x0008a4000c1e1100 */
[----:B----4-:R-:W-:Y:S02]  /*bb30*/  @!P0 IMAD.MOV.U32 R125, RZ, RZ, R138 ;  /* 0x000000ffff7d8224 */ /* 0x010fe400078e008a */
[----:B---3--:R-:W-:-:S05]  /*bb40*/  @!P0 IMAD.MOV.U32 R124, RZ, RZ, R123 ;  /* 0x000000ffff7c8224 */ /* 0x008fca00078e007b */
[----:B------:R2:W3:Y:S04]  /*bb50*/  @!P0 LDG.E.U8 R127, desc[UR14][R124.64] ;  /* 0x0000000e7c7f8981 */ /* 0x0004e8000c1e1100 */
[----:B------:R-:W-:Y:S04]  /*bb60*/  STL [R1+0x660], R114 ;  /* 0x0006607201007387 */ /* 0x000fe80000100800 */
[----:B------:R0:W-:Y:S01]  /*bb70*/  STL [R1+0x5b0], R244 ;  /* 0x0005b0f401007387 */ /* 0x0001e20000100800 */
[----:B------:R-:W-:Y:S01]  /*bb80*/  PRMT R128, RZ, 0x7610, R128 ;  /* 0x00007610ff807816 */ /* 0x000fe20000000080 */
[----:B--2---:R-:W-:-:S02]  /*bb90*/  @!P0 IMAD.MOV.U32 R124, RZ, RZ, R115 ;  /* 0x000000ffff7c8224 */ /* 0x004fc400078e0073 */
[----:B------:R-:W-:Y:S01]  /*bba0*/  @!P0 IMAD.MOV.U32 R125, RZ, RZ, R122 ;  /* 0x000000ffff7d8224 */ /* 0x000fe200078e007a */
[----:B------:R-:W-:-:S04]  /*bbb0*/  PRMT R129, RZ, 0x7610, R129 ;  /* 0x00007610ff817816 */ /* 0x000fc80000000081 */
[----:B------:R1:W2:Y:S04]  /*bbc0*/  @!P0 LDG.E.U8 R128, desc[UR14][R124.64] ;  /* 0x0000000e7c808981 */ /* 0x0002a8000c1e1100 */
[----:B0-----:R-:W4:Y:S04]  /*bbd0*/  LDL.LU R244, [R1+0x28] ;  /* 0x0000280001f47983 */ /* 0x001f280000300800 */
[----:B------:R0:W-:Y:S04]  /*bbe0*/  STL [R1+0x5ac], R243 ;  /* 0x0005acf301007387 */ /* 0x0001e80000100800 */
[----:B0-----:R-:W2:Y:S04]  /*bbf0*/  LDL.LU R243, [R1+0x20] ;  /* 0x0000200001f37983 */ /* 0x001ea80000300800 */
[----:B------:R-:W-:Y:S04]  /*bc00*/  STL [R1+0x664], R113 ;  /* 0x0006647101007387 */ /* 0x000fe80000100800 */
[----:B------:R0:W-:Y:S01]  /*bc10*/  STL [R1+0x5b8], R228 ;  /* 0x0005b8e401007387 */ /* 0x0001e20000100800 */
[----:B-1----:R-:W-:-:S02]  /*bc20*/  @!P0 IMAD.MOV.U32 R124, RZ, RZ, R5 ;  /* 0x000000ffff7c8224 */ /* 0x002fc400078e0005 */
[----:B------:R-:W-:Y:S01]  /*bc30*/  @!P0 IMAD.MOV.U32 R125, RZ, RZ, R6 ;  /* 0x000000ffff7d8224 */ /* 0x000fe200078e0006 */
[----:B------:R-:W-:-:S04]  /*bc40*/  PRMT R130, RZ, 0x7610, R130 ;  /* 0x00007610ff827816 */ /* 0x000fc80000000082 */
[----:B------:R1:W2:Y:S04]  /*bc50*/  @!P0 LDG.E.U8 R129, desc[UR14][R124.64] ;  /* 0x0000000e7c818981 */ /* 0x0002a8000c1e1100 */
[----:B0-----:R-:W2:Y:S04]  /*bc60*/  LDL.LU R228, [R1+0x30] ;  /* 0x0000300001e47983 */ /* 0x001ea80000300800 */
[----:B------:R0:W-:Y:S04]  /*bc70*/  STL [R1+0x5b4], R227 ;  /* 0x0005b4e301007387 */ /* 0x0001e80000100800 */
[----:B0-----:R-:W4:Y:S04]  /*bc80*/  LDL.LU R227, [R1+0x4] ;  /* 0x0000040001e37983 */ /* 0x001f280000300800 */
[----:B------:R-:W-:Y:S04]  /*bc90*/  STL [R1+0x668], R112 ;  /* 0x0006687001007387 */ /* 0x000fe80000100800 */
[----:B------:R0:W-:Y:S01]  /*bca0*/  STL [R1+0x5c0], R212 ;  /* 0x0005c0d401007387 */ /* 0x0001e20000100800 */
[----:B-1----:R-:W-:-:S03]  /*bcb0*/  @!P0 IMAD.MOV.U32 R124, RZ, RZ, R3 ;  /* 0x000000ffff7c8224 */ /* 0x002fc600078e0003 */
[----:B0-----:R-:W2:Y:S04]  /*bcc0*/  LDL.LU R212, [R1+0x38] ;  /* 0x0000380001d47983 */ /* 0x001ea80000300800 */
[----:B------:R0:W-:Y:S01]  /*bcd0*/  STL [R1+0x5bc], R211 ;  /* 0x0005bcd301007387 */ /* 0x0001e20000100800 */
[----:B------:R-:W-:Y:S01]  /*bce0*/  @!P0 IMAD.MOV.U32 R125, RZ, RZ, R4 ;  /* 0x000000ffff7d8224 */ /* 0x000fe200078e0004 */
[----:B------:R-:W-:-:S04]  /*bcf0*/  PRMT R131, RZ, 0x7610, R131 ;  /* 0x00007610ff837816 */ /* 0x000fc80000000083 */
[----:B------:R1:W2:Y:S04]  /*bd00*/  @!P0 LDG.E.U8 R130, desc[UR14][R124.64] ;  /* 0x0000000e7c828981 */ /* 0x0002a8000c1e1100 */
[----:B0-----:R-:W4:Y:S04]  /*bd10*/  LDL.LU R211, [R1+0xc] ;  /* 0x00000c0001d37983 */ /* 0x001f280000300800 */
[----:B------:R-:W-:Y:S01]  /*bd20*/  STL [R1+0x66c], R126 ;  /* 0x00066c7e01007387 */ /* 0x000fe20000100800 */
[----:B-1----:R-:W-:Y:S02]  /*bd30*/  @!P0 IMAD.MOV.U32 R124, RZ, RZ, R2 ;  /* 0x000000ffff7c8224 */ /* 0x002fe400078e0002 */
[----:B------:R-:W-:-:S05]  /*bd40*/  @!P0 IMAD.MOV.U32 R125, RZ, RZ, R198 ;  /* 0x000000ffff7d8224 */ /* 0x000fca00078e00c6 */
[----:B------:R0:W2:Y:S02]  /*bd50*/  @!P0 LDG.E.U8 R131, desc[UR14][R124.64] ;  /* 0x0000000e7c838981 */ /* 0x0000a4000c1e1100 */
[----:B0-----:R-:W-:Y:S02]  /*bd60*/  @!P0 IMAD.MOV.U32 R124, RZ, RZ, R242 ;  /* 0x000000ffff7c8224 */ /* 0x001fe400078e00f2 */
[----:B------:R-:W-:Y:S01]  /*bd70*/  @!P0 IMAD.MOV.U32 R125, RZ, RZ, R241 ;  /* 0x000000ffff7d8224 */ /* 0x000fe200078e00f1 */
[----:B---3--:R-:W-:Y:S04]  /*bd80*/  STL [R1+0x670], R127 ;  /* 0x0006707f01007387 */ /* 0x008fe80000100800 */
[----:B------:R-:W3:Y:S04]  /*bd90*/  LDL R113, [R1+0x108] ;  /* 0x0001080001717983 */ /* 0x000ee80000100800 */
[----:B------:R-:W4:Y:S04]  /*bda0*/  LDL R112, [R1+0x10c] ;  /* 0x00010c0001707983 */ /* 0x000f280000100800 */
[----:B------:R-:W2:Y:S04]  /*bdb0*/  LDL R6, [R1+0xc8] ;  /* 0x0000c80001067983 */ /* 0x000ea80000100800 */
[----:B------:R-:W2:Y:S04]  /*bdc0*/  LDL R5, [R1+0xcc] ;  /* 0x0000cc0001057983 */ /* 0x000ea80000100800 */
[----:B------:R-:W2:Y:S04]  /*bdd0*/  LDL R4, [R1+0x88] ;  /* 0x0000880001047983 */ /* 0x000ea80000100800 */
[----:B------:R-:W2:Y:S04]  /*bde0*/  LDL R3, [R1+0x8c] ;  /* 0x00008c0001037983 */ /* 0x000ea80000100800 */
[----:B------:R-:W2:Y:S04]  /*bdf0*/  LDL R2, [R1+0x4c] ;  /* 0x00004c0001027983 */ /* 0x000ea80000100800 */
[----:B------:R0:W-:Y:S04]  /*be00*/  STL [R1+0x5c4], R198 ;  /* 0x0005c4c601007387 */ /* 0x0001e80000100800 */
[----:B0-----:R-:W2:Y:S04]  /*be10*/  LDL.LU R198, [R1+0x40] ;  /* 0x0000400001c67983 */ /* 0x001ea80000300800 */
[----:B------:R0:W-:Y:S04]  /*be20*/  STL [R1+0x5cc], R242 ;  /* 0x0005ccf201007387 */ /* 0x0001e80000100800 */
[----:B0-----:R-:W2:Y:S04]  /*be30*/  LDL.LU R242, [R1+0x24] ;  /* 0x0000240001f27983 */ /* 0x001ea80000300800 */
[----:B------:R0:W-:Y:S04]  /*be40*/  STL [R1+0x5c8], R241 ;  /* 0x0005c8f101007387 */ /* 0x0001e80000100800 */
[----:B0-----:R-:W2:Y:S01]  /*be50*/  LDL.LU R241, [R1+0x48] ;  /* 0x0000480001f17983 */ /* 0x001ea20000300800 */
[----:B------:R-:W-:-:S02]  /*be60*/  PRMT R132, RZ, 0x7610, R132 ;  /* 0x00007610ff847816 */ /* 0x000fc40000000084 */
[----:B------:R-:W-:-:S04]  /*be70*/  PRMT R133, RZ, 0x7610, R133 ;  /* 0x00007610ff857816 */ /* 0x000fc80000000085 */
[----:B------:R0:W2:Y:S01]  /*be80*/  @!P0 LDG.E.U8 R132, desc[UR14][R124.64] ;  /* 0x0000000e7c848981 */ /* 0x0000a2000c1e1100 */
[----:B------:R-:W-:Y:S01]  /*be90*/  PRMT R134, RZ, 0x7610, R134 ;  /* 0x00007610ff867816 */ /* 0x000fe20000000086 */
[----:B0-----:R-:W-:Y:S02]  /*bea0*/  @!P0 IMAD.MOV.U32 R124, RZ, RZ, R226 ;  /* 0x000000ffff7c8224 */ /* 0x001fe400078e00e2 */
[----:B------:R-:W-:-:S05]  /*beb0*/  @!P0 IMAD.MOV.U32 R125, RZ, RZ, R225 ;  /* 0x000000ffff7d8224 */ /* 0x000fca00078e00e1 */
[----:B------:R0:W2:Y:S01]  /*bec0*/  @!P0 LDG.E.U8 R133, desc[UR14][R124.64] ;  /* 0x0000000e7c858981 */ /* 0x0000a2000c1e1100 */
[----:B------:R-:W-:Y:S01]  /*bed0*/  PRMT R135, RZ, 0x7610, R135 ;  /* 0x00007610ff877816 */ /* 0x000fe20000000087 */
[----:B0-----:R-:W-:Y:S02]  /*bee0*/  @!P0 IMAD.MOV.U32 R124, RZ, RZ, R210 ;  /* 0x000000ffff7c8224 */ /* 0x001fe400078e00d2 */
[----:B------:R-:W-:-:S05]  /*bef0*/  @!P0 IMAD.MOV.U32 R125, RZ, RZ, R209 ;  /* 0x000000ffff7d8224 */ /* 0x000fca00078e00d1 */
[----:B------:R3:W2:Y:S01]  /*bf00*/  @!P0 LDG.E.U8 R134, desc[UR14][R124.64] ;  /* 0x0000000e7c868981 */ /* 0x0006a2000c1e1100 */
[----:B------:R-:W-:Y:S02]  /*bf10*/  PRMT R136, RZ, 0x7610, R136 ;  /* 0x00007610ff887816 */ /* 0x000fe40000000088 */
[----:B------:R-:W-:Y:S01]  /*bf20*/  PRMT R137, RZ, 0x7610, R137 ;  /* 0x00007610ff897816 */ /* 0x000fe20000000089 */
[----:B------:R0:W-:Y:S01]  /*bf30*/  STL [R1+0x5d4], R226 ;  /* 0x0005d4e201007387 */ /* 0x0001e20000100800 */
[----:B------:R-:W-:-:S03]  /*bf40*/  PRMT R140, RZ, 0x7610, R140 ;  /* 0x00007610ff8c7816 */ /* 0x000fc6000000008c */
[----:B0-----:R-:W2:Y:S04]  /*bf50*/  LDL.LU R226, [R1+0x34] ;  /* 0x0000340001e27983 */ /* 0x001ea80000300800 */
[----:B------:R0:W-:Y:S01]  /*bf60*/  STL [R1+0x5d0], R225 ;  /* 0x0005d0e101007387 */ /* 0x0001e20000100800 */
[----:B------:R-:W-:-:S03]  /*bf70*/  PRMT R141, RZ, 0x7610, R141 ;  /* 0x00007610ff8d7816 */ /* 0x000fc6000000008d */
[----:B0-----:R-:W2:Y:S04]  /*bf80*/  LDL.LU R225, [R1+0x2c] ;  /* 0x00002c0001e17983 */ /* 0x001ea80000300800 */
[----:B------:R0:W-:Y:S04]  /*bf90*/  STL [R1+0x5dc], R210 ;  /* 0x0005dcd201007387 */ /* 0x0001e80000100800 */
[----:B0-----:R-:W2:Y:S04]  /*bfa0*/  LDL.LU R210, [R1+0x3c] ;  /* 0x00003c0001d27983 */ /* 0x001ea80000300800 */
[----:B------:R0:W-:Y:S04]  /*bfb0*/  STL [R1+0x5d8], R209 ;  /* 0x0005d8d101007387 */ /* 0x0001e80000100800 */
[----:B0-----:R-:W2:Y:S01]  /*bfc0*/  LDL.LU R209, [R1+0x60] ;  /* 0x0000600001d17983 */ /* 0x001ea20000300800 */
[----:B---3--:R-:W-:-:S02]  /*bfd0*/  @!P0 IMAD.MOV.U32 R125, RZ, RZ, R113 ;  /* 0x000000ffff7d8224 */ /* 0x008fc400078e0071 */
[----:B----4-:R-:W-:-:S05]  /*bfe0*/  @!P0 IMAD.MOV.U32 R124, RZ, RZ, R112 ;  /* 0x000000ffff7c8224 */ /* 0x010fca00078e0070 */
[----:B------:R2:W3:Y:S02]  /*bff0*/  @!P0 LDG.E.U8 R135, desc[UR14][R124.64] ;  /* 0x0000000e7c878981 */ /* 0x0004e4000c1e1100 */
[----:B--2---:R-:W-:Y:S02]  /*c000*/  @!P0 IMAD.MOV.U32 R124, RZ, RZ, R5 ;  /* 0x000000ffff7c8224 */ /* 0x004fe400078e0005 */
[----:B------:R-:W-:Y:S01]  /*c010*/  @!P0 IMAD.MOV.U32 R125, RZ, RZ, R6 ;  /* 0x000000ffff7d8224 */ /* 0x000fe200078e0006 */
[----:B------:R-:W2:Y:S04]  /*c020*/  LDL R5, [R1+0x104] ;  /* 0x0001040001057983 */ /* 0x000ea80000100800 */
[----:B------:R0:W4:Y:S04]  /*c030*/  @!P0 LDG.E.U8 R136, desc[UR14][R124.64] ;  /* 0x0000000e7c888981 */ /* 0x000128000c1e1100 */
[----:B------:R-:W3:Y:S01]  /*c040*/  LDL R6, [R1+0x100] ;  /* 0x0001000001067983 */ /* 0x000ee20000100800 */
[----:B0-----:R-:W-:-:S02]  /*c050*/  @!P0 IMAD.MOV.U32 R124, RZ, RZ, R3 ;  /* 0x000000ffff7c8224 */ /* 0x001fc400078e0003 */
[----:B------:R-:W-:Y:S01]  /*c060*/  @!P0 IMAD.MOV.U32 R125, RZ, RZ, R4 ;  /* 0x000000ffff7d8224 */ /* 0x000fe200078e0004 */
[----:B------:R-:W4:Y:S04]  /*c070*/  LDL R3, [R1+0xc4] ;  /* 0x0000c40001037983 */ /* 0x000f280000100800 */
[----:B------:R0:W4:Y:S04]  /*c080*/  @!P0 LDG.E.U8 R137, desc[UR14][R124.64] ;  /* 0x0000000e7c898981 */ /* 0x000128000c1e1100 */
[----:B------:R-:W4:Y:S01]  /*c090*/  LDL R4, [R1+0xc0] ;  /* 0x0000c00001047983 */ /* 0x000f220000100800 */
[----:B0-----:R-:W-:-:S03]  /*c0a0*/  @!P0 IMAD.MOV.U32 R124, RZ, RZ, R2 ;  /* 0x000000ffff7c8224 */ /* 0x001fc600078e0002 */
[----:B------:R-:W4:Y:S01]  /*c0b0*/  LDL R2, [R1+0x84] ;  /* 0x0000840001027983 */ /* 0x000f220000100800 */
[----:B------:R-:W-:-:S03]  /*c0c0*/  @!P0 IMAD.MOV.U32 R125, RZ, RZ, R241 ;  /* 0x000000ffff7d8224 */ /* 0x000fc600078e00f1 */
[----:B------:R0:W-:Y:S04]  /*c0d0*/  STL [R1+0x5e0], R241 ;  /* 0x0005e0f101007387 */ /* 0x0001e80000100800 */
[----:B------:R1:W4:Y:S04]  /*c0e0*/  @!P0 LDG.E.U8 R140, desc[UR14][R124.64] ;  /* 0x0000000e7c8c8981 */ /* 0x000328000c1e1100 */
[----:B0-----:R-:W4:Y:S01]  /*c0f0*/  LDL.LU R241, [R1+0x68] ;  /* 0x0000680001f17983 */ /* 0x001f220000300800 */
[----:B-1----:R-:W-:Y:S02]  /*c100*/  @!P0 IMAD.MOV.U32 R124, RZ, RZ, R211 ;  /* 0x000000ffff7c8224 */ /* 0x002fe400078e00d3 */
[----:B------:R-:W-:Y:S01]  /*c110*/  @!P0 IMAD.MOV.U32 R125, RZ, RZ, R197 ;  /* 0x000000ffff7d8224 */ /* 0x000fe200078e00c5 */
[----:B------:R0:W-:Y:S04]  /*c120*/  STL [R1+0x5e8], R211 ;  /* 0x0005e8d301007387 */ /* 0x0001e80000100800 */
[----:B------:R1:W4:Y:S04]  /*c130*/  @!P0 LDG.E.U8 R141, desc[UR14][R124.64] ;  /* 0x0000000e7c8d8981 */ /* 0x000328000c1e1100 */
[----:B0-----:R-:W4:Y:S04]  /*c140*/  LDL.LU R211, [R1+0x70] ;  /* 0x0000700001d37983 */ /* 0x001f280000300800 */
[----:B------:R0:W-:Y:S01]  /*c150*/  STL [R1+0x5e4], R197 ;  /* 0x0005e4c501007387 */ /* 0x0001e20000100800 */
[----:B-1----:R-:W-:-:S03]  /*c160*/  @!P0 IMAD.MOV.U32 R124, RZ, RZ, R240 ;  /* 0x000000ffff7c8224 */ /* 0x002fc600078e00f0 */
[----:B0-----:R-:W4:Y:S04]  /*c170*/  LDL.LU R197, [R1+0x44] ;  /* 0x0000440001c57983 */ /* 0x001f280000300800 */
[----:B------:R0:W-:Y:S04]  /*c180*/  STL [R1+0x5f0], R240 ;  /* 0x0005f0f001007387 */ /* 0x0001e80000100800 */
[----:B0-----:R-:W4:Y:S01]  /*c190*/  LDL.LU R240, [R1+0x80] ;  /* 0x0000800001f07983 */ /* 0x001f220000300800 */
[----:B------:R-:W-:Y:S01]  /*c1a0*/  PRMT R142, RZ, 0x7610, R142 ;  /* 0x00007610ff8e7816 */ /* 0x000fe2000000008e */
[----:B------:R-:W-:Y:S01]  /*c1b0*/  @!P0 IMAD.MOV.U32 R125, RZ, RZ, R239 ;  /* 0x000000ffff7d8224 */ /* 0x000fe200078e00ef */
[----:B------:R-:W-:-:S04]  /*c1c0*/  PRMT R143, RZ, 0x7610, R143 ;  /* 0x00007610ff8f7816 */ /* 0x000fc8000000008f */
[----:B------:R0:W4:Y:S01]  /*c1d0*/  @!P0 LDG.E.U8 R142, desc[UR14][R124.64] ;  /* 0x0000000e7c8e8981 */ /* 0x000122000c1e1100 */
[----:B------:R-:W-:Y:S01]  /*c1e0*/  PRMT R144, RZ, 0x7610, R144 ;  /* 0x00007610ff907816 */ /* 0x000fe20000000090 */
[----:B0-----:R-:W-:Y:S02]  /*c1f0*/  @!P0 IMAD.MOV.U32 R124, RZ, RZ, R224 ;  /* 0x000000ffff7c8224 */ /* 0x001fe400078e00e0 */
[----:B------:R-:W-:-:S05]  /*c200*/  @!P0 IMAD.MOV.U32 R125, RZ, RZ, R223 ;  /* 0x000000ffff7d8224 */ /* 0x000fca00078e00df */
[----:B------:R0:W4:Y:S01]  /*c210*/  @!P0 LDG.E.U8 R143, desc[UR14][R124.64] ;  /* 0x0000000e7c8f8981 */ /* 0x000122000c1e1100 */
[----:B------:R-:W-:Y:S01]  /*c220*/  PRMT R145, RZ, 0x7610, R145 ;  /* 0x00007610ff917816 */ /* 0x000fe20000000091 */
[----:B0-----:R-:W-:Y:S02]  /*c230*/  @!P0 IMAD.MOV.U32 R124, RZ, RZ, R208 ;  /* 0x000000ffff7c8224 */ /* 0x001fe400078e00d0 */
[----:B------:R-:W-:-:S05]  /*c240*/  @!P0 IMAD.MOV.U32 R125, RZ, RZ, R207 ;  /* 0x000000ffff7d8224 */ /* 0x000fca00078e00cf */
[----:B------:R2:W4:Y:S01]  /*c250*/  @!P0 LDG.E.U8 R144, desc[UR14][R124.64] ;  /* 0x0000000e7c908981 */ /* 0x000522000c1e1100 */
[----:B------:R-:W-:Y:S02]  /*c260*/  PRMT R146, RZ, 0x7610, R146 ;  /* 0x00007610ff927816 */ /* 0x000fe40000000092 */
[----:B------:R-:W-:Y:S01]  /*c270*/  PRMT R147, RZ, 0x7610, R147 ;  /* 0x00007610ff937816 */ /* 0x000fe20000000093 */
[----:B------:R0:W-:Y:S01]  /*c280*/  STL [R1+0x5ec], R239 ;  /* 0x0005ecef01007387 */ /* 0x0001e20000100800 */
[----:B------:R-:W-:-:S03]  /*c290*/  PRMT R148, RZ, 0x7610, R148 ;  /* 0x00007610ff947816 */ /* 0x000fc60000000094 */
[----:B0-----:R-:W4:Y:S04]  /*c2a0*/  LDL.LU R239, [R1+0x78] ;  /* 0x0000780001ef7983 */ /* 0x001f280000300800 */
[----:B------:R0:W-:Y:S01]  /*c2b0*/  STL [R1+0x5f8], R224 ;  /* 0x0005f8e001007387 */ /* 0x0001e20000100800 */
[----:B------:R-:W-:-:S03]  /*c2c0*/  PRMT R149, RZ, 0x7610, R149 ;  /* 0x00007610ff957816 */ /* 0x000fc60000000095 */
[----:B0-----:R-:W4:Y:S04]  /*c2d0*/  LDL.LU R224, [R1+0x6c] ;  /* 0x00006c0001e07983 */ /* 0x001f280000300800 */
[----:B------:R0:W-:Y:S04]  /*c2e0*/  STL [R1+0x5f4], R223 ;  /* 0x0005f4df01007387 */ /* 0x0001e80000100800 */
[----:B0-----:R-:W4:Y:S04]  /*c2f0*/  LDL.LU R223, [R1+0x64] ;  /* 0x0000640001df7983 */ /* 0x001f280000300800 */
[----:B------:R0:W-:Y:S04]  /*c300*/  STL [R1+0x600], R208 ;  /* 0x000600d001007387 */ /* 0x0001e80000100800 */
[----:B0-----:R-:W4:Y:S04]  /*c310*/  LDL.LU R208, [R1+0xa0] ;  /* 0x0000a00001d07983 */ /* 0x001f280000300800 */
[----:B------:R0:W-:Y:S01]  /*c320*/  STL [R1+0x5fc], R207 ;  /* 0x0005fccf01007387 */ /* 0x0001e20000100800 */
[----:B------:R-:W-:-:S03]  /*c330*/  PRMT R150, RZ, 0x7610, R150 ;  /* 0x00007610ff967816 */ /* 0x000fc60000000096 */
[----:B0-----:R-:W4:Y:S01]  /*c340*/  LDL.LU R207, [R1+0x74] ;  /* 0x0000740001cf7983 */ /* 0x001f220000300800 */
[----:B--2---:R-:W-:Y:S02]  /*c350*/  @!P0 IMAD.MOV.U32 R124, RZ, RZ, R5 ;  /* 0x000000ffff7c8224 */ /* 0x004fe400078e0005 */
[----:B---3--:R-:W-:-:S05]  /*c360*/  @!P0 IMAD.MOV.U32 R125, RZ, RZ, R6 ;  /* 0x000000ffff7d8224 */ /* 0x008fca00078e0006 */
[----:B------:R4:W2:Y:S02]  /*c370*/  @!P0 LDG.E.U8 R145, desc[UR14][R124.64] ;  /* 0x0000000e7c918981 */ /* 0x0008a4000c1e1100 */
[----:B----4-:R-:W-:Y:S02]  /*c380*/  @!P0 IMAD.MOV.U32 R124, RZ, RZ, R3 ;  /* 0x000000ffff7c8224 */ /* 0x010fe400078e0003 */
[----:B------:R-:W-:Y:S01]  /*c390*/  @!P0 IMAD.MOV.U32 R125, RZ, RZ, R4 ;  /* 0x000000ffff7d8224 */ /* 0x000fe200078e0004 */
[----:B------:R-:W3:Y:S04]  /*c3a0*/  LDL R3, [R1+0xfc] ;  /* 0x0000fc0001037983 */ /* 0x000ee80000100800 */
[----:B------:R0:W4:Y:S04]  /*c3b0*/  @!P0 LDG.E.U8 R146, desc[UR14][R124.64] ;  /* 0x0000000e7c928981 */ /* 0x000128000c1e1100 */
[----:B------:R-:W2:Y:S01]  /*c3c0*/  LDL R4, [R1+0xf8] ;  /* 0x0000f80001047983 */ /* 0x000ea20000100800 */
[----:B0-----:R-:W-:-:S03]  /*c3d0*/  @!P0 IMAD.MOV.U32 R124, RZ, RZ, R2 ;  /* 0x000000ffff7c8224 */ /* 0x001fc600078e0002 */
[----:B------:R-:W4:Y:S01]  /*c3e0*/  LDL R2, [R1+0xf4] ;  /* 0x0000f40001027983 */ /* 0x000f220000100800 */
[----:B------:R-:W-:-:S05]  /*c3f0*/  @!P0 IMAD.MOV.U32 R125, RZ, RZ, R240 ;  /* 0x000000ffff7d8224 */ /* 0x000fca00078e00f0 */
[----:B------:R0:W4:Y:S04]  /*c400*/  @!P0 LDG.E.U8 R147, desc[UR14][R124.64] ;  /* 0x0000000e7c938981 */ /* 0x000128000c1e1100 */
[----:B------:R1:W-:Y:S01]  /*c410*/  STL [R1+0x604], R240 ;  /* 0x000604f001007387 */ /* 0x0003e20000100800 */
[----:B0-----:R-:W-:Y:S02]  /*c420*/  @!P0 IMAD.MOV.U32 R124, RZ, RZ, R197 ;  /* 0x000000ffff7c8224 */ /* 0x001fe400078e00c5 */
[----:B------:R-:W-:Y:S01]  /*c430*/  @!P0 IMAD.MOV.U32 R125, RZ, RZ, R198 ;  /* 0x000000ffff7d8224 */ /* 0x000fe200078e00c6 */
[----:B-1----:R-:W4:Y:S04]  /*c440*/  LDL.LU R240, [R1+0x7c] ;  /* 0x00007c0001f07983 */ /* 0x002f280000300800 */
[----:B------:R0:W4:Y:S04]  /*c450*/  @!P0 LDG.E.U8 R148, desc[UR14][R124.64] ;  /* 0x0000000e7c948981 */ /* 0x000128000c1e1100 */
[----:B------:R1:W-:Y:S01]  /*c460*/  STL [R1+0x60c], R197 ;  /* 0x00060cc501007387 */ /* 0x0003e20000100800 */
[----:B0-----:R-:W-:-:S02]  /*c470*/  @!P0 IMAD.MOV.U32 R124, RZ, RZ, R227 ;  /* 0x000000ffff7c8224 */ /* 0x001fc400078e00e3 */
[----:B------:R-:W-:Y:S01]  /*c480*/  @!P0 IMAD.MOV.U32 R125, RZ, RZ, R0 ;  /* 0x000000ffff7d8224 */ /* 0x000fe200078e0000 */
[----:B-1----:R-:W4:Y:S04]  /*c490*/  LDL.LU R197, [R1+0xb0] ;  /* 0x0000b00001c57983 */ /* 0x002f280000300800 */
[----:B------:R0:W-:Y:S04]  /*c4a0*/  STL [R1+0x608], R198 ;  /* 0x000608c601007387 */ /* 0x0001e80000100800 */
[----:B------:R1:W4:Y:S04]  /*c4b0*/  @!P0 LDG.E.U8 R149, desc[UR14][R124.64] ;  /* 0x0000000e7c958981 */ /* 0x000328000c1e1100 */
[----:B0-----:R-:W4:Y:S04]  /*c4c0*/  LDL.LU R198, [R1+0xa8] ;  /* 0x0000a80001c67983 */ /* 0x001f280000300800 */
[----:B------:R0:W-:Y:S01]  /*c4d0*/  STL [R1+0x614], R227 ;  /* 0x000614e301007387 */ /* 0x0001e20000100800 */
[----:B-1----:R-:W-:-:S02]  /*c4e0*/  @!P0 IMAD.MOV.U32 R124, RZ, RZ, R238 ;  /* 0x000000ffff7c8224 */ /* 0x002fc400078e00ee */
[----:B------:R-:W-:-:S05]  /*c4f0*/  @!P0 IMAD.MOV.U32 R125, RZ, RZ, R237 ;  /* 0x000000ffff7d8224 */ /* 0x000fca00078e00ed */
[----:B------:R1:W4:Y:S04]  /*c500*/  @!P0 LDG.E.U8 R150, desc[UR14][R124.64] ;  /* 0x0000000e7c968981 */ /* 0x000328000c1e1100 */
[----:B0-----:R-:W4:Y:S04]  /*c510*/  LDL.LU R227, [R1+0xa4] ;  /* 0x0000a40001e37983 */ /* 0x001f280000300800 */
[----:B------:R0:W-:Y:S01]  /*c520*/  STL [R1+0x610], R0 ;  /* 0x0006100001007387 */ /* 0x0001e20000100800 */
[----:B-1----:R-:W-:-:S03]  /*c530*/  @!P0 IMAD.MOV.U32 R124, RZ, RZ, R222 ;  /* 0x000000ffff7c8224 */ /* 0x002fc600078e00de */
[----:B0-----:R-:W4:Y:S04]  /*c540*/  LDL.LU R0, [R1+0xb8] ;  /* 0x0000b80001007983 */ /* 0x001f280000300800 */
[----:B------:R0:W-:Y:S04]  /*c550*/  STL [R1+0x61c], R238 ;  /* 0x00061cee01007387 */ /* 0x0001e80000100800 */
[----:B0-----:R-:W4:Y:S04]  /*c560*/  LDL.LU R238, [R1+0xb4] ;  /* 0x0000b40001ee7983 */ /* 0x001f280000300800 */
[----:B------:R0:W-:Y:S04]  /*c570*/  STL [R1+0x618], R237 ;  /* 0x000618ed01007387 */ /* 0x0001e80000100800 */
[----:B0-----:R-:W4:Y:S04]  /*c580*/  LDL.LU R237, [R1+0xac] ;  /* 0x0000ac0001ed7983 */ /* 0x001f280000300800 */
[----:B------:R0:W-:Y:S04]  /*c590*/  STL [R1+0x624], R222 ;  /* 0x000624de01007387 */ /* 0x0001e80000100800 */
[----:B0-----:R-:W4:Y:S01]  /*c5a0*/  LDL.LU R222, [R1+0xbc] ;  /* 0x0000bc0001de7983 */ /* 0x001f220000300800 */
[----:B------:R-:W-:Y:S01]  /*c5b0*/  PRMT R151, RZ, 0x7610, R151 ;  /* 0x00007610ff977816 */ /* 0x000fe20000000097 */
[----:B------:R-:W-:Y:S01]  /*c5c0*/  @!P0 IMAD.MOV.U32 R125, RZ, RZ, R221 ;  /* 0x000000ffff7d8224 */ /* 0x000fe200078e00dd */
[----:B------:R-:W-:Y:S01]  /*c5d0*/  PRMT R152, RZ, 0x7610, R152 ;  /* 0x00007610ff987816 */ /* 0x000fe20000000098 */
[----:B------:R0:W-:Y:S04]  /*c5e0*/  STL [R1+0x620], R221 ;  /* 0x000620dd01007387 */ /* 0x0001e80000100800 */
[----:B------:R1:W4:Y:S01]  /*c5f0*/  @!P0 LDG.E.U8 R151, desc[UR14][R124.64] ;  /* 0x0000000e7c978981 */ /* 0x000322000c1e1100 */
[----:B------:R-:W-:-:S03]  /*c600*/  PRMT R153, RZ, 0x7610, R153 ;  /* 0x00007610ff997816 */ /* 0x000fc60000000099 */
[----:B0-----:R-:W4:Y:S01]  /*c610*/  LDL.LU R221, [R1+0xe0] ;  /* 0x0000e00001dd7983 */ /* 0x001f220000300800 */
[----:B-1----:R-:W-:-:S03]  /*c620*/  @!P0 IMAD.MOV.U32 R124, RZ, RZ, R206 ;  /* 0x000000ffff7c8224 */ /* 0x002fc600078e00ce */
[----:B------:R0:W-:Y:S01]  /*c630*/  STL [R1+0x62c], R206 ;  /* 0x00062cce01007387 */ /* 0x0001e20000100800 */
[----:B------:R-:W-:-:S05]  /*c640*/  @!P0 IMAD.MOV.U32 R125, RZ, RZ, R205 ;  /* 0x000000ffff7d8224 */ /* 0x000fca00078e00cd */
[----:B------:R3:W4:Y:S04]  /*c650*/  @!P0 LDG.E.U8 R152, desc[UR14][R124.64] ;  /* 0x0000000e7c988981 */ /* 0x000728000c1e1100 */
[----:B0-----:R-:W4:Y:S04]  /*c660*/  LDL.LU R206, [R1+0xf0] ;  /* 0x0000f00001ce7983 */ /* 0x001f280000300800 */
[----:B------:R0:W-:Y:S04]  /*c670*/  STL [R1+0x628], R205 ;  /* 0x000628cd01007387 */ /* 0x0001e80000100800 */
[----:B0-----:R-:W4:Y:S01]  /*c680*/  LDL.LU R205, [R1+0xe8] ;  /* 0x0000e80001cd7983 */ /* 0x001f220000300800 */
[----:B---3--:R-:W-:-:S02]  /*c690*/  @!P0 IMAD.MOV.U32 R124, RZ, RZ, R3 ;  /* 0x000000ffff7c8224 */ /* 0x008fc400078e0003 */
[----:B--2---:R-:W-:-:S05]  /*c6a0*/  @!P0 IMAD.MOV.U32 R125, RZ, RZ, R4 ;  /* 0x000000ffff7d8224 */ /* 0x004fca00078e0004 */
[----:B------:R4:W2:Y:S02]  /*c6b0*/  @!P0 LDG.E.U8 R153, desc[UR14][R124.64] ;  /* 0x0000000e7c998981 */ /* 0x0008a4000c1e1100 */
[----:B----4-:R-:W-:Y:S02]  /*c6c0*/  @!P0 IMAD.MOV.U32 R125, RZ, RZ, R0 ;  /* 0x000000ffff7d8224 */ /* 0x010fe400078e0000 */
[----:B------:R-:W-:Y:S01]  /*c6d0*/  @!P0 IMAD.MOV.U32 R124, RZ, RZ, R222 ;  /* 0x000000ffff7c8224 */ /* 0x000fe200078e00de */
[----:B------:R0:W-:Y:S04]  /*c6e0*/  STL [R1+0x634], R222 ;  /* 0x000634de01007387 */ /* 0x0001e80000100800 */
[----:B0-----:R-:W3:Y:S04]  /*c6f0*/  LDL.LU R222, [R1+0xec] ;  /* 0x0000ec0001de7983 */ /* 0x001ee80000300800 */
[----:B------:R0:W-:Y:S04]  /*c700*/  STL [R1+0x630], R0 ;  /* 0x0006300001007387 */ /* 0x0001e80000100800 */
[----:B0-----:R-:W4:Y:S01]  /*c710*/  LDL.LU R0, [R1+0xe4] ;  /* 0x0000e40001007983 */ /* 0x001f220000300800 */
        /* <DEDUP_REMOVED lines=24> */
[----:B------:R-:W-:Y:S01]  /*c8a0*/  LOP3.LUT R14, R14, 0xffff, RZ, 0xc0, !PT ;  /* 0x0000ffff0e0e7812 */ /* 0x000fe200078ec0ff */
[----:B0-----:R-:W-:Y:S02]  /*c8b0*/  @!P0 IMAD.MOV.U32 R124, RZ, RZ, R204 ;  /* 0x000000ffff7c8224 */ /* 0x001fe400078e00cc */
[----:B------:R-:W-:Y:S01]  /*c8c0*/  @!P0 IMAD.MOV.U32 R125, RZ, RZ, R203 ;  /* 0x000000ffff7d8224 */ /* 0x000fe200078e00cb */
[----:B------:R-:W-:-:S04]  /*c8d0*/  LOP3.LUT R104, R104, 0xffff, RZ, 0xc0, !PT ;  /* 0x0000ffff68687812 */ /* 0x000fc800078ec0ff */
[----:B------:R0:W2:Y:S01]  /*c8e0*/  @!P0 LDG.E.U8 R162, desc[UR14][R124.64] ;  /* 0x0000000e7ca28981 */ /* 0x0000a2000c1e1100 */
[----:B------:R-:W-:Y:S02]  /*c8f0*/  LOP3.LUT R15, R15, 0xffff, RZ, 0xc0, !PT ;  /* 0x0000ffff0f0f7812 */ /* 0x000fe400078ec0ff */
[----:B------:R-:W-:Y:S02]  /*c900*/  LOP3.LUT R97, R97, 0xffff, RZ, 0xc0, !PT ;  /* 0x0000ffff61617812 */ /* 0x000fe400078ec0ff */
[----:B------:R-:W-:Y:S01]  /*c910*/  PRMT R166, RZ, 0x7610, R166 ;  /* 0x00007610ffa67816 */ /* 0x000fe200000000a6 */
[----:B0-----:R-:W-:Y:S02]  /*c920*/  @!P0 IMAD.MOV.U32 R124, RZ, RZ, R2 ;  /* 0x000000ffff7c8224 */ /* 0x001fe400078e0002 */
[----:B------:R-:W-:Y:S01]  /*c930*/  @!P0 IMAD.MOV.U32 R125, RZ, RZ, R206 ;  /* 0x000000ffff7d8224 */ /* 0x000fe200078e00ce */
[----:B------:R-:W-:Y:S01]  /*c940*/  PRMT R4, R14, 0x3340, R104 ;  /* 0x000033400e047816 */ /* 0x000fe20000000068 */
[----:B------:R-:W-:Y:S01]  /*c950*/  @!P0 IMAD.MOV.U32 R14, RZ, RZ, R200 ;  /* 0x000000ffff0e8224 */ /* 0x000fe200078e00c8 */
[----:B------:R-:W-:-:S02]  /*c960*/  LOP3.LUT R16, R16, 0xffff, RZ, 0xc0, !PT ;  /* 0x0000ffff10107812 */ /* 0x000fc400078ec0ff */
[----:B------:R0:W2:Y:S01]  /*c970*/  @!P0 LDG.E.U8 R164, desc[UR14][R124.64] ;  /* 0x0000000e7ca48981 */ /* 0x0000a2000c1e1100 */
[----:B------:R-:W-:Y:S02]  /*c980*/  LOP3.LUT R103, R103, 0xffff, RZ, 0xc0, !PT ;  /* 0x0000ffff67677812 */ /* 0x000fe400078ec0ff */
[----:B------:R-:W-:Y:S01]  /*c990*/  PRMT R2, R15, 0x3340, R97 ;  /* 0x000033400f027816 */ /* 0x000fe20000000061 */
[----:B------:R-:W-:Y:S01]  /*c9a0*/  @!P0 IMAD.MOV.U32 R15, RZ, RZ, R199 ;  /* 0x000000ffff0f8224 */ /* 0x000fe200078e00c7 */
[----:B------:R-:W-:Y:S02]  /*c9b0*/  PRMT R104, RZ, 0x7610, R104 ;  /* 0x00007610ff687816 */ /* 0x000fe40000000068 */
[----:B------:R-:W-:Y:S02]  /*c9c0*/  LOP3.LUT R17, R17, 0xffff, RZ, 0xc0, !PT ;  /* 0x0000ffff11117812 */ /* 0x000fe400078ec0ff */
[----:B------:R-:W-:Y:S01]  /*c9d0*/  LOP3.LUT R96, R96, 0xffff, RZ, 0xc0, !PT ;  /* 0x0000ffff60607812 */ /* 0x000fe200078ec0ff */
[----:B0-----:R-:W-:Y:S01]  /*c9e0*/  @!P0 IMAD.MOV.U32 R124, RZ, RZ, R238 ;  /* 0x000000ffff7c8224 */ /* 0x001fe200078e00ee */
[----:B------:R-:W-:Y:S01]  /*c9f0*/  LOP3.LUT R13, R13, 0xffff, RZ, 0xc0, !PT ;  /* 0x0000ffff0d0d7812 */ /* 0x000fe200078ec0ff */
[----:B------:R-:W-:Y:S01]  /*ca00*/  @!P0 IMAD.MOV.U32 R125, RZ, RZ, R197 ;  /* 0x000000ffff7d8224 */ /* 0x000fe200078e00c5 */
[----:B------:R-:W-:Y:S01]  /*ca10*/  LOP3.LUT R98, R98, 0xffff, RZ, 0xc0, !PT ;  /* 0x0000ffff62627812 */ /* 0x000fe200078ec0ff */
[----:B------:R0:W2:Y:S01]  /*ca20*/  @!P0 LDG.E.U8 R104, desc[UR14][R14.64] ;  /* 0x0000000e0e688981 */ /* 0x0000a2000c1e1100 */
[----:B------:R-:W-:Y:S01]  /*ca30*/  PRMT R3, R16, 0x3340, R103 ;  /* 0x0000334010037816 */ /* 0x000fe20000000067 */
[----:B------:R-:W-:Y:S01]  /*ca40*/  @!P0 IMAD.MOV.U32 R16, RZ, RZ, R232 ;  /* 0x000000ffff108224 */ /* 0x000fe200078e00e8 */
[----:B------:R-:W-:Y:S01]  /*ca50*/  PRMT R168, RZ, 0x7610, R168 ;  /* 0x00007610ffa87816 */ /* 0x000fe200000000a8 */
[----:B------:R1:W2:Y:S01]  /*ca60*/  @!P0 LDG.E.U8 R166, desc[UR14][R124.64] ;  /* 0x0000000e7ca68981 */ /* 0x0002a2000c1e1100 */
[----:B------:R-:W-:Y:S01]  /*ca70*/  PRMT R139, R17, 0x3340, R96 ;  /* 0x00003340118b7816 */ /* 0x000fe20000000060 */
[----:B------:R-:W-:Y:S01]  /*ca80*/  @!P0 IMAD.MOV.U32 R17, RZ, RZ, R231 ;  /* 0x000000ffff118224 */ /* 0x000fe200078e00e7 */
[----:B------:R-:W-:-:S02]  /*ca90*/  PRMT R103, RZ, 0x7610, R103 ;  /* 0x00007610ff677816 */ /* 0x000fc40000000067 */
[--C-:B------:R-:W-:Y:S01]  /*caa0*/  PRMT R5, R13, 0x3340, R98.reuse ;  /* 0x000033400d057816 */ /* 0x100fe20000000062 */
[----:B0-----:R-:W-:Y:S01]  /*cab0*/  @!P0 IMAD.MOV.U32 R15, RZ, RZ, R221 ;  /* 0x000000ffff0f8224 */ /* 0x001fe200078e00dd */
[----:B------:R-:W-:Y:S02]  /*cac0*/  PRMT R98, RZ, 0x7610, R98 ;  /* 0x00007610ff627816 */ /* 0x000fe40000000062 */
[----:B------:R-:W-:Y:S01]  /*cad0*/  LOP3.LUT R10, R10, 0xffff, RZ, 0xc0, !PT ;  /* 0x0000ffff0a0a7812 */ /* 0x000fe200078ec0ff */
[----:B-1----:R-:W-:Y:S01]  /*cae0*/  @!P0 IMAD.MOV.U32 R124, RZ, RZ, R207 ;  /* 0x000000ffff7c8224 */ /* 0x002fe200078e00cf */
[----:B------:R-:W-:Y:S01]  /*caf0*/  LOP3.LUT R106, R106, 0xffff, RZ, 0xc0, !PT ;  /* 0x0000ffff6a6a7812 */ /* 0x000fe200078ec0ff */
[----:B------:R-:W-:Y:S01]  /*cb00*/  @!P0 IMAD.MOV.U32 R125, RZ, RZ, R211 ;  /* 0x000000ffff7d8224 */ /* 0x000fe200078e00d3 */
[----:B------:R-:W-:Y:S01]  /*cb10*/  LOP3.LUT R11, R11, 0xffff, RZ, 0xc0, !PT ;  /* 0x0000ffff0b0b7812 */ /* 0x000fe200078ec0ff */
[----:B------:R0:W2:Y:S01]  /*cb20*/  @!P0 LDG.E.U8 R103, desc[UR14][R16.64] ;  /* 0x0000000e10678981 */ /* 0x0000a2000c1e1100 */
[----:B------:R-:W-:-:S02]  /*cb30*/  LOP3.LUT R99, R99, 0xffff, RZ, 0xc0, !PT ;  /* 0x0000ffff63637812 */ /* 0x000fc400078ec0ff */
[----:B------:R-:W-:Y:S01]  /*cb40*/  PRMT R97, RZ, 0x7610, R97 ;  /* 0x00007610ff617816 */ /* 0x000fe20000000061 */
[----:B------:R1:W2:Y:S01]  /*cb50*/  @!P0 LDG.E.U8 R168, desc[UR14][R124.64] ;  /* 0x0000000e7ca88981 */ /* 0x0002a2000c1e1100 */
[----:B------:R-:W-:Y:S02]  /*cb60*/  LOP3.LUT R18, R18, 0xffff, RZ, 0xc0, !PT ;  /* 0x0000ffff12127812 */ /* 0x000fe400078ec0ff */
[----:B------:R-:W-:Y:S02]  /*cb70*/  LOP3.LUT R110, R110, 0xffff, RZ, 0xc0, !PT ;  /* 0x0000ffff6e6e7812 */ /* 0x000fe400078ec0ff */
[----:B------:R-:W-:Y:S01]  /*cb80*/  LOP3.LUT R19, R19, 0xffff, RZ, 0xc0, !PT ;  /* 0x0000ffff13137812 */ /* 0x000fe200078ec0ff */
[----:B0-----:R-:W-:Y:S01]  /*cb90*/  @!P0 IMAD.MOV.U32 R16, RZ, RZ, R216 ;  /* 0x000000ffff108224 */ /* 0x001fe200078e00d8 */
[----:B------:R-:W-:Y:S01]  /*cba0*/  LOP3.LUT R95, R95, 0xffff, RZ, 0xc0, !PT ;  /* 0x0000ffff5f5f7812 */ /* 0x000fe200078ec0ff */
[----:B------:R-:W-:Y:S01]  /*cbb0*/  @!P0 IMAD.MOV.U32 R17, RZ, RZ, R215 ;  /* 0x000000ffff118224 */ /* 0x000fe200078e00d7 */
[----:B-1----:R-:W-:Y:S01]  /*cbc0*/  PRMT R125, R10, 0x3340, R106 ;  /* 0x000033400a7d7816 */ /* 0x002fe2000000006a */
[----:B------:R-:W-:Y:S01]  /*cbd0*/  @!P0 IMAD.MOV.U32 R10, RZ, RZ, R242 ;  /* 0x000000ffff0a8224 */ /* 0x000fe200078e00f2 */
[----:B------:R-:W-:-:S02]  /*cbe0*/  PRMT R106, RZ, 0x7610, R106 ;  /* 0x00007610ff6a7816 */ /* 0x000fc4000000006a */
[----:B------:R0:W2:Y:S01]  /*cbf0*/  @!P0 LDG.E.U8 R97, desc[UR14][R16.64] ;  /* 0x0000000e10618981 */ /* 0x0000a2000c1e1100 */
[----:B------:R-:W-:Y:S02]  /*cc00*/  LOP3.LUT R9, R9, 0xffff, RZ, 0xc0, !PT ;  /* 0x0000ffff09097812 */ /* 0x000fe400078ec0ff */
[----:B------:R-:W-:Y:S02]  /*cc10*/  LOP3.LUT R100, R100, 0xffff, RZ, 0xc0, !PT ;  /* 0x0000ffff64647812 */ /* 0x000fe400078ec0ff */
[----:B------:R-:W-:Y:S02]  /*cc20*/  LOP3.LUT R8, R8, 0xffff, RZ, 0xc0, !PT ;  /* 0x0000ffff08087812 */ /* 0x000fe400078ec0ff */
[----:B------:R-:W-:Y:S02]  /*cc30*/  LOP3.LUT R101, R101, 0xffff, RZ, 0xc0, !PT ;  /* 0x0000ffff65657812 */ /* 0x000fe400078ec0ff */
[----:B------:R-:W-:Y:S01]  /*cc40*/  PRMT R138, R18, 0x3340, R110 ;  /* 0x00003340128a7816 */ /* 0x000fe2000000006e */
[----:B------:R-:W-:Y:S01]  /*cc50*/  @!P0 IMAD.MOV.U32 R18, RZ, RZ, R225 ;  /* 0x000000ffff128224 */ /* 0x000fe200078e00e1 */
[----:B------:R-:W-:-:S02]  /*cc60*/  LOP3.LUT R89, R89, 0xffff, RZ, 0xc0, !PT ;  /* 0x0000ffff59597812 */ /* 0x000fc400078ec0ff */
[----:B------:R-:W-:Y:S02]  /*cc70*/  LOP3.LUT R92, R92, 0xffff, RZ, 0xc0, !PT ;  /* 0x0000ffff5c5c7812 */ /* 0x000fe400078ec0ff */
[----:B------:R-:W-:Y:S01]  /*cc80*/  PRMT R122, R19, 0x3340, R95 ;  /* 0x00003340137a7816 */ /* 0x000fe2000000005f */
[----:B------:R-:W-:Y:S01]  /*cc90*/  @!P0 IMAD.MOV.U32 R19, RZ, RZ, R244 ;  /* 0x000000ffff138224 */ /* 0x000fe200078e00f4 */
[----:B------:R-:W-:Y:S02]  /*cca0*/  PRMT R110, RZ, 0x7610, R110 ;  /* 0x00007610ff6e7816 */ /* 0x000fe4000000006e */
[----:B------:R-:W-:Y:S02]  /*ccb0*/  LOP3.LUT R90, R90, 0xffff, RZ, 0xc0, !PT ;  /* 0x0000ffff5a5a7812 */ /* 0x000fe400078ec0ff */
[----:B------:R-:W-:Y:S02]  /*ccc0*/  LOP3.LUT R91, R91, 0xffff, RZ, 0xc0, !PT ;  /* 0x0000ffff5b5b7812 */ /* 0x000fe400078ec0ff */
[----:B0-----:R-:W-:-:S02]  /*ccd0*/  PRMT R16, R9, 0x3340, R100 ;  /* 0x0000334009107816 */ /* 0x001fc40000000064 */
[----:B------:R-:W-:Y:S01]  /*cce0*/  PRMT R17, R8, 0x3340, R101 ;  /* 0x0000334008117816 */ /* 0x000fe20000000065 */
[----:B------:R-:W-:Y:S01]  /*ccf0*/  @!P0 IMAD.MOV.U32 R8, RZ, RZ, R214 ;  /* 0x000000ffff088224 */ /* 0x000fe200078e00d6 */
[----:B------:R-:W-:Y:S01]  /*cd00*/  LOP3.LUT R23, R23, 0xffff, RZ, 0xc0, !PT ;  /* 0x0000ffff17177812 */ /* 0x000fe200078ec0ff */
[----:B------:R-:W-:Y:S01]  /*cd10*/  @!P0 IMAD.MOV.U32 R9, RZ, RZ, R213 ;  /* 0x000000ffff098224 */ /* 0x000fe200078e00d5 */
[----:B------:R-:W-:Y:S01]  /*cd20*/  LOP3.LUT R93, R93, 0xffff, RZ, 0xc0, !PT ;  /* 0x0000ffff5d5d7812 */ /* 0x000fe200078ec0ff */
[----:B------:R0:W2:Y:S01]  /*cd30*/  @!P0 LDG.E.U8 R110, desc[UR14][R18.64] ;  /* 0x0000000e126e8981 */ /* 0x0000a2000c1e1100 */
[----:B------:R-:W-:Y:S02]  /*cd40*/  PRMT R100, RZ, 0x7610, R100 ;  /* 0x00007610ff647816 */ /* 0x000fe40000000064 */
[----:B------:R-:W-:Y:S02]  /*cd50*/  PRMT R101, RZ, 0x7610, R101 ;  /* 0x00007610ff657816 */ /* 0x000fe40000000065 */
[----:B------:R-:W-:-:S02]  /*cd60*/  LOP3.LUT R88, R88, 0xffff, RZ, 0xc0, !PT ;  /* 0x0000ffff58587812 */ /* 0x000fc400078ec0ff */
[----:B------:R-:W-:Y:S02]  /*cd70*/  LOP3.LUT R102, R102, 0xffff, RZ, 0xc0, !PT ;  /* 0x0000ffff66667812 */ /* 0x000fe400078ec0ff */
[----:B------:R-:W-:Y:S02]  /*cd80*/  LOP3.LUT R196, R196, 0xffff, RZ, 0xc0, !PT ;  /* 0x0000ffffc4c47812 */ /* 0x000fe400078ec0ff */
[----:B------:R-:W-:Y:S02]  /*cd90*/  LOP3.LUT R107, R107, 0xffff, RZ, 0xc0, !PT ;  /* 0x0000ffff6b6b7812 */ /* 0x000fe400078ec0ff */
[----:B------:R-:W-:Y:S02]  /*cda0*/  PRMT R127, R89, 0x3340, R92 ;  /* 0x00003340597f7816 */ /* 0x000fe4000000005c */
[----:B------:R-:W-:Y:S01]  /*cdb0*/  PRMT R126, R90, 0x3340, R91 ;  /* 0x000033405a7e7816 */ /* 0x000fe2000000005b */
[----:B0-----:R-:W-:Y:S01]  /*cdc0*/  @!P0 IMAD.MOV.U32 R18, RZ, RZ, R248 ;  /* 0x000000ffff128224 */ /* 0x001fe200078e00f8 */
[----:B------:R-:W-:Y:S01]  /*cdd0*/  PRMT R112, R23, 0x3340, R93 ;  /* 0x0000334017707816 */ /* 0x000fe2000000005d */
[----:B------:R-:W-:Y:S01]  /*cde0*/  @!P0 IMAD.MOV.U32 R19, RZ, RZ, R247 ;  /* 0x000000ffff138224 */ /* 0x000fe200078e00f7 */
[----:B------:R-:W-:Y:S01]  /*cdf0*/  LOP3.LUT R21, R21, 0xffff, RZ, 0xc0, !PT ;  /* 0x0000ffff15157812 */ /* 0x000fe200078ec0ff */
[----:B------:R0:W2:Y:S01]  /*ce00*/  @!P0 LDG.E.U8 R101, desc[UR14][R8.64] ;  /* 0x0000000e08658981 */ /* 0x0000a2000c1e1100 */
[----:B------:R-:W-:-:S02]  /*ce10*/  LOP3.LUT R94, R94, 0xffff, RZ, 0xc0, !PT ;  /* 0x0000ffff5e5e7812 */ /* 0x000fc400078ec0ff */
[----:B------:R-:W-:Y:S02]  /*ce20*/  PRMT R96, RZ, 0x7610, R96 ;  /* 0x00007610ff607816 */ /* 0x000fe40000000060 */
[----:B------:R-:W-:Y:S02]  /*ce30*/  PRMT R113, R88, 0x3340, R102 ;  /* 0x0000334058717816 */ /* 0x000fe40000000066 */
[----:B------:R-:W-:Y:S02]  /*ce40*/  LOP3.LUT R22, R22, 0xffff, RZ, 0xc0, !PT ;  /* 0x0000ffff16167812 */ /* 0x000fe400078ec0ff */
[----:B------:R-:W-:Y:S01]  /*ce50*/  LOP3.LUT R108, R108, 0xffff, RZ, 0xc0, !PT ;  /* 0x0000ffff6c6c7812 */ /* 0x000fe200078ec0ff */
[----:B------:R1:W2:Y:S01]  /*ce60*/  @!P0 LDG.E.U8 R96, desc[UR14][R18.64] ;  /* 0x0000000e12608981 */ /* 0x0002a2000c1e1100 */
[--C-:B------:R-:W-:Y:S02]  /*ce70*/  PRMT R196, R196, 0x3340, R107.reuse ;  /* 0x00003340c4c47816 */ /* 0x100fe4000000006b */
[----:B------:R-:W-:-:S02]  /*ce80*/  PRMT R107, RZ, 0x7610, R107 ;  /* 0x00007610ff6b7816 */ /* 0x000fc4000000006b */
[----:B------:R-:W-:Y:S02]  /*ce90*/  LOP3.LUT R120, R120, 0xffff, RZ, 0xc0, !PT ;  /* 0x0000ffff78787812 */ /* 0x000fe400078ec0ff */
[----:B------:R-:W-:Y:S02]  /*cea0*/  LOP3.LUT R111, R111, 0xffff, RZ, 0xc0, !PT ;  /* 0x0000ffff6f6f7812 */ /* 0x000fe400078ec0ff */
[----:B------:R-:W-:Y:S02]  /*ceb0*/  LOP3.LUT R119, R119, 0xffff, RZ, 0xc0, !PT ;  /* 0x0000ffff77777812 */ /* 0x000fe400078ec0ff */
[----:B------:R-:W-:Y:S02]  /*cec0*/  LOP3.LUT R121, R121, 0xffff, RZ, 0xc0, !PT ;  /* 0x0000ffff79797812 */ /* 0x000fe400078ec0ff */
[----:B0-----:R-:W-:Y:S02]  /*ced0*/  PRMT R8, R126, 0x5410, R127 ;  /* 0x000054107e087816 */ /* 0x001fe4000000007f */
[----:B------:R-:W-:Y:S01]  /*cee0*/  PRMT R114, R21, 0x3340, R94 ;  /* 0x0000334015727816 */ /* 0x000fe2000000005e */
[----:B------:R-:W2:Y:S01]  /*cef0*/  LDL.LU R127, [R1+0x670] ;  /* 0x00067000017f7983 */ /* 0x000ea20000300800 */
[----:B------:R-:W-:-:S02]  /*cf00*/  LOP3.LUT R7, R7, 0xffff, RZ, 0xc0, !PT ;  /* 0x0000ffff07077812 */ /* 0x000fc400078ec0ff */
[----:B------:R-:W-:Y:S01]  /*cf10*/  LOP3.LUT R118, R118, 0xffff, RZ, 0xc0, !PT ;  /* 0x0000ffff76767812 */ /* 0x000fe200078ec0ff */
[----:B------:R-:W2:Y:S01]  /*cf20*/  LDL.LU R126, [R1+0x66c] ;  /* 0x00066c00017e7983 */ /* 0x000ea20000300800 */
[----:B------:R-:W-:Y:S02]  /*cf30*/  PRMT R115, R22, 0x3340, R108 ;  /* 0x0000334016737816 */ /* 0x000fe4000000006c */
[----:B------:R-:W-:Y:S02]  /*cf40*/  PRMT R9, R113, 0x5410, R112 ;  /* 0x0000541071097816 */ /* 0x000fe40000000070 */
[----:B------:R-:W-:Y:S01]  /*cf50*/  LOP3.LUT R117, R117, 0xffff, RZ, 0xc0, !PT ;  /* 0x0000ffff75757812 */ /* 0x000fe200078ec0ff */
[----:B------:R-:W2:Y:S01]  /*cf60*/  LDL.LU R112, [R1+0x668] ;  /* 0x0006680001707983 */ /* 0x000ea20000300800 */
[----:B------:R-:W-:Y:S02]  /*cf70*/  LOP3.LUT R116, R116, 0xffff, RZ, 0xc0, !PT ;  /* 0x0000ffff74747812 */ /* 0x000fe400078ec0ff */
[----:B-1----:R-:W-:Y:S01]  /*cf80*/  PRMT R19, R120, 0x3340, R121 ;  /* 0x0000334078137816 */ /* 0x002fe20000000079 */
[----:B------:R-:W2:Y:S01]  /*cf90*/  LDL.LU R113, [R1+0x664] ;  /* 0x0006640001717983 */ /* 0x000ea20000300800 */
[----:B------:R-:W-:-:S02]  /*cfa0*/  PRMT R7, R7, 0x3340, R111 ;  /* 0x0000334007077816 */ /* 0x000fc4000000006f */
[----:B------:R-:W-:Y:S01]  /*cfb0*/  PRMT R118, R118, 0x3340, R119 ;  /* 0x0000334076767816 */ /* 0x000fe20000000077 */
[----:B------:R-:W2:Y:S01]  /*cfc0*/  LDL R120, [R1+0x56c] ;  /* 0x00056c0001787983 */ /* 0x000ea20000100800 */
[----:B------:R-:W-:-:S03]  /*cfd0*/  PRMT R18, R116, 0x3340, R117 ;  /* 0x0000334074127816 */ /* 0x000fc60000000075 */
[----:B------:R-:W2:Y:S04]  /*cfe0*/  LDL R111, [R1+0x568] ;  /* 0x00056800016f7983 */ /* 0x000ea80000100800 */
[----:B------:R-:W2:Y:S01]  /*cff0*/  LDL R119, [R1+0x564] ;  /* 0x0005640001777983 */ /* 0x000ea20000100800 */
[----:B----4-:R-:W-:-:S05]  /*d000*/  @!P0 IMAD.MOV.U32 R14, RZ, RZ, R0 ;  /* 0x000000ffff0e8224 */ /* 0x010fca00078e0000 */
[----:B------:R0:W4:Y:S02]  /*d010*/  @!P0 LDG.E.U8 R98, desc[UR14][R14.64] ;  /* 0x0000000e0e628981 */ /* 0x000124000c1e1100 */
[----:B0-----:R-:W-:Y:S01]  /*d020*/  PRMT R15, R11, 0x3340, R99 ;  /* 0x000033400b0f7816 */ /* 0x001fe20000000063 */
[----:B------:R-:W-:-:S05]  /*d030*/  @!P0 IMAD.MOV.U32 R11, RZ, RZ, R243 ;  /* 0x000000ffff0b8224 */ /* 0x000fca00078e00f3 */
[----:B------:R0:W4:Y:S02]  /*d040*/  @!P0 LDG.E.U8 R106, desc[UR14][R10.64] ;  /* 0x0000000e0a6a8981 */ /* 0x000124000c1e1100 */
[----:B0-----:R-:W-:Y:S02]  /*d050*/  @!P0 IMAD.MOV.U32 R10, RZ, RZ, R246 ;  /* 0x000000ffff0a8224 */ /* 0x001fe400078e00f6 */
[----:B------:R-:W-:-:S05]  /*d060*/  @!P0 IMAD.MOV.U32 R11, RZ, RZ, R245 ;  /* 0x000000ffff0b8224 */ /* 0x000fca00078e00f5 */
[----:B------:R0:W4:Y:S02]  /*d070*/  @!P0 LDG.E.U8 R100, desc[UR14][R10.64] ;  /* 0x0000000e0a648981 */ /* 0x000124000c1e1100 */
[----:B0-----:R-:W-:Y:S02]  /*d080*/  @!P0 IMAD.MOV.U32 R10, RZ, RZ, R230 ;  /* 0x000000ffff0a8224 */ /* 0x001fe400078e00e6 */
[----:B------:R-:W-:-:S05]  /*d090*/  @!P0 IMAD.MOV.U32 R11, RZ, RZ, R229 ;  /* 0x000000ffff0b8224 */ /* 0x000fca00078e00e5 */
[----:B------:R0:W4:Y:S02]  /*d0a0*/  @!P0 LDG.E.U8 R107, desc[UR14][R10.64] ;  /* 0x0000000e0a6b8981 */ /* 0x000124000c1e1100 */
[----:B0-----:R-:W-:Y:S02]  /*d0b0*/  PRMT R10, R115, 0x5410, R114 ;  /* 0x00005410730a7816 */ /* 0x001fe40000000072 */
[----:B------:R-:W4:Y:S04]  /*d0c0*/  LDL.LU R114, [R1+0x660] ;  /* 0x0006600001727983 */ /* 0x000f280000300800 */
[----:B------:R-:W4:Y:S04]  /*d0d0*/  LDL.LU R115, [R1+0x65c] ;  /* 0x00065c0001737983 */ /* 0x000f280000300800 */
[----:B------:R-:W4:Y:S04]  /*d0e0*/  LDL R117, [R1+0x560] ;  /* 0x0005600001757983 */ /* 0x000f280000100800 */
[----:B------:R-:W4:Y:S01]  /*d0f0*/  LDL R116, [R1+0x55c] ;  /* 0x00055c0001747983 */ /* 0x000f220000100800 */
[----:B------:R-:W-:-:S02]  /*d100*/  LOP3.LUT R12, R12, 0xffff, RZ, 0xc0, !PT ;  /* 0x0000ffff0c0c7812 */ /* 0x000fc400078ec0ff */
[----:B------:R-:W-:Y:S01]  /*d110*/  LOP3.LUT R105, R105, 0xffff, RZ, 0xc0, !PT ;  /* 0x0000ffff69697812 */ /* 0x000fe200078ec0ff */
[----:B------:R-:W-:-:S03]  /*d120*/  @!P0 IMAD.MOV.U32 R13, RZ, RZ, R208 ;  /* 0x000000ffff0d8224 */ /* 0x000fc600078e00d0 */
[----:B------:R-:W-:Y:S01]  /*d130*/  PRMT R6, R12, 0x3340, R105 ;  /* 0x000033400c067816 */ /* 0x000fe20000000069 */
[----:B------:R-:W-:Y:S01]  /*d140*/  @!P0 IMAD.MOV.U32 R12, RZ, RZ, R227 ;  /* 0x000000ffff0c8224 */ /* 0x000fe200078e00e3 */
[----:B------:R-:W-:Y:S02]  /*d150*/  PRMT R105, RZ, 0x7610, R105 ;  /* 0x00007610ff697816 */ /* 0x000fe40000000069 */
[----:B------:R-:W-:Y:S02]  /*d160*/  LOP3.LUT R20, R20, 0xffff, RZ, 0xc0, !PT ;  /* 0x0000ffff14147812 */ /* 0x000fe400078ec0ff */
[----:B------:R-:W-:Y:S02]  /*d170*/  LOP3.LUT R109, R109, 0xffff, RZ, 0xc0, !PT ;  /* 0x0000ffff6d6d7812 */ /* 0x000fe400078ec0ff */
[----:B------:R0:W4:Y:S01]  /*d180*/  @!P0 LDG.E.U8 R105, desc[UR14][R12.64] ;  /* 0x0000000e0c698981 */ /* 0x000122000c1e1100 */
[----:B------:R-:W-:Y:S02]  /*d190*/  PRMT R99, RZ, 0x7610, R99 ;  /* 0x00007610ff637816 */ /* 0x000fe40000000063 */
[----:B------:R-:W-:Y:S01]  /*d1a0*/  PRMT R123, R20, 0x3340, R109 ;  /* 0x00003340147b7816 */ /* 0x000fe2000000006d */
[----:B0-----:R-:W-:-:S02]  /*d1b0*/  @!P0 IMAD.MOV.U32 R12, RZ, RZ, R223 ;  /* 0x000000ffff0c8224 */ /* 0x001fc400078e00df */
[----:B------:R-:W-:Y:S01]  /*d1c0*/  @!P0 IMAD.MOV.U32 R13, RZ, RZ, R209 ;  /* 0x000000ffff0d8224 */ /* 0x000fe200078e00d1 */
[----:B------:R-:W-:Y:S02]  /*d1d0*/  PRMT R11, R123, 0x5410, R122 ;  /* 0x000054107b0b7816 */ /* 0x000fe4000000007a */
[----:B------:R-:W4:Y:S04]  /*d1e0*/  LDL.LU R122, [R1+0x658] ;  /* 0x00065800017a7983 */ /* 0x000f280000300800 */
[----:B------:R0:W4:Y:S04]  /*d1f0*/  @!P0 LDG.E.U8 R99, desc[UR14][R12.64] ;  /* 0x0000000e0c638981 */ /* 0x000128000c1e1100 */
[----:B------:R-:W4:Y:S01]  /*d200*/  LDL.LU R123, [R1+0x654] ;  /* 0x00065400017b7983 */ /* 0x000f220000300800 */
[----:B0-----:R-:W-:-:S03]  /*d210*/  PRMT R12, R138, 0x5410, R139 ;  /* 0x000054108a0c7816 */ /* 0x001fc6000000008b */
[----:B------:R-:W4:Y:S01]  /*d220*/  LDL.LU R139, [R1+0x650] ;  /* 0x00065000018b7983 */ /* 0x000f220000300800 */
[----:B------:R-:W-:Y:S01]  /*d230*/  PRMT R124, RZ, 0x7610, R124 ;  /* 0x00007610ff7c7816 */ /* 0x000fe2000000007c */
[----:B------:R-:W-:Y:S01]  /*d240*/  @!P0 IMAD.MOV.U32 R90, RZ, RZ, R226 ;  /* 0x000000ffff5a8224 */ /* 0x000fe200078e00e2 */
[----:B------:R-:W-:Y:S01]  /*d250*/  PRMT R102, RZ, 0x7610, R102 ;  /* 0x00007610ff667816 */ /* 0x000fe20000000066 */
[----:B------:R-:W-:Y:S01]  /*d260*/  @!P0 IMAD.MOV.U32 R91, RZ, RZ, R228 ;  /* 0x000000ffff5b8224 */ /* 0x000fe200078e00e4 */
[----:B------:R-:W-:Y:S01]  /*d270*/  PRMT R108, RZ, 0x7610, R108 ;  /* 0x00007610ff6c7816 */ /* 0x000fe2000000006c */
[----:B------:R-:W-:Y:S02]  /*d280*/  @!P0 IMAD.MOV.U32 R88, RZ, RZ, R234 ;  /* 0x000000ffff588224 */ /* 0x000fe400078e00ea */
[----:B------:R-:W-:Y:S01]  /*d290*/  @!P0 IMAD.MOV.U32 R89, RZ, RZ, R233 ;  /* 0x000000ffff598224 */ /* 0x000fe200078e00e9 */
[----:B------:R0:W4:Y:S01]  /*d2a0*/  @!P0 LDG.E.U8 R124, desc[UR14][R90.64] ;  /* 0x0000000e5a7c8981 */ /* 0x000122000c1e1100 */
[----:B------:R-:W-:Y:S01]  /*d2b0*/  @!P0 IMAD.MOV.U32 R22, RZ, RZ, R202 ;  /* 0x000000ffff168224 */ /* 0x000fe200078e00ca */
[----:B------:R-:W-:Y:S01]  /*d2c0*/  PRMT R92, RZ, 0x7610, R92 ;  /* 0x00007610ff5c7816 */ /* 0x000fe2000000005c */
[----:B------:R-:W-:Y:S01]  /*d2d0*/  @!P0 IMAD.MOV.U32 R23, RZ, RZ, R201 ;  /* 0x000000ffff178224 */ /* 0x000fe200078e00c9 */
[----:B------:R-:W-:Y:S01]  /*d2e0*/  PRMT R109, RZ, 0x7610, R109 ;  /* 0x00007610ff6d7816 */ /* 0x000fe2000000006d */
[----:B------:R-:W-:Y:S01]  /*d2f0*/  @!P0 IMAD.MOV.U32 R20, RZ, RZ, R237 ;  /* 0x000000ffff148224 */ /* 0x000fe200078e00ed */
[----:B------:R1:W4:Y:S01]  /*d300*/  @!P0 LDG.E.U8 R102, desc[UR14][R88.64] ;  /* 0x0000000e58668981 */ /* 0x000322000c1e1100 */
[----:B------:R-:W-:Y:S01]  /*d310*/  @!P0 IMAD.MOV.U32 R21, RZ, RZ, R198 ;  /* 0x000000ffff158224 */ /* 0x000fe200078e00c6 */
[----:B------:R-:W-:Y:S01]  /*d320*/  PRMT R93, RZ, 0x7610, R93 ;  /* 0x00007610ff5d7816 */ /* 0x000fe2000000005d */
[----:B0-----:R-:W-:Y:S01]  /*d330*/  @!P0 IMAD.MOV.U32 R90, RZ, RZ, R250 ;  /* 0x000000ffff5a8224 */ /* 0x001fe200078e00fa */
[----:B------:R3:W4:Y:S01]  /*d340*/  @!P0 LDG.E.U8 R108, desc[UR14][R22.64] ;  /* 0x0000000e166c8981 */ /* 0x000722000c1e1100 */
[----:B------:R-:W-:Y:S01]  /*d350*/  @!P0 IMAD.MOV.U32 R91, RZ, RZ, R249 ;  /* 0x000000ffff5b8224 */ /* 0x000fe200078e00f9 */
[----:B------:R-:W-:-:S02]  /*d360*/  PRMT R94, RZ, 0x7610, R94 ;  /* 0x00007610ff5e7816 */ /* 0x000fc4000000005e */
[----:B------:R0:W4:Y:S01]  /*d370*/  @!P0 LDG.E.U8 R109, desc[UR14][R20.64] ;  /* 0x0000000e146d8981 */ /* 0x000122000c1e1100 */
[----:B-1----:R-:W-:Y:S02]  /*d380*/  @!P0 IMAD.MOV.U32 R88, RZ, RZ, R218 ;  /* 0x000000ffff588224 */ /* 0x002fe400078e00da */
[----:B------:R-:W-:Y:S01]  /*d390*/  @!P0 IMAD.MOV.U32 R89, RZ, RZ, R217 ;  /* 0x000000ffff598224 */ /* 0x000fe200078e00d9 */
[----:B------:R-:W4:Y:S01]  /*d3a0*/  @!P0 LDG.E.U8 R92, desc[UR14][R90.64] ;  /* 0x0000000e5a5c8981 */ /* 0x000f22000c1e1100 */
[----:B------:R-:W-:Y:S01]  /*d3b0*/  PRMT R95, RZ, 0x7610, R95 ;  /* 0x00007610ff5f7816 */ /* 0x000fe2000000005f */
[----:B---3--:R-:W-:Y:S02]  /*d3c0*/  @!P0 IMAD.MOV.U32 R22, RZ, RZ, R222 ;  /* 0x000000ffff168224 */ /* 0x008fe400078e00de */
[----:B------:R-:W-:Y:S01]  /*d3d0*/  @!P0 IMAD.MOV.U32 R23, RZ, RZ, R205 ;  /* 0x000000ffff178224 */ /* 0x000fe200078e00cd */
[----:B------:R-:W3:Y:S01]  /*d3e0*/  @!P0 LDG.E.U8 R93, desc[UR14][R88.64] ;  /* 0x0000000e585d8981 */ /* 0x000ee2000c1e1100 */
[----:B0-----:R-:W-:-:S02]  /*d3f0*/  @!P0 IMAD.MOV.U32 R20, RZ, RZ, R224 ;  /* 0x000000ffff148224 */ /* 0x001fc400078e00e0 */
[----:B------:R-:W-:Y:S01]  /*d400*/  @!P0 IMAD.MOV.U32 R21, RZ, RZ, R241 ;  /* 0x000000ffff158224 */ /* 0x000fe200078e00f1 */
[----:B------:R-:W3:Y:S04]  /*d410*/  @!P0 LDG.E.U8 R94, desc[UR14][R22.64] ;  /* 0x0000000e165e8981 */ /* 0x000ee8000c1e1100 */
[----:B------:R0:W3:Y:S01]  /*d420*/  @!P0 LDG.E.U8 R95, desc[UR14][R20.64] ;  /* 0x0000000e145f8981 */ /* 0x0000e2000c1e1100 */
[----:B------:R-:W-:-:S03]  /*d430*/  PRMT R13, R3, 0x5410, R2 ;  /* 0x00005410030d7816 */ /* 0x000fc60000000002 */
[----:B------:R-:W3:Y:S04]  /*d440*/  LDL.LU R138, [R1+0x64c] ;  /* 0x00064c00018a7983 */ /* 0x000ee80000300800 */
[----:B------:R-:W3:Y:S04]  /*d450*/  LDL.LU R2, [R1+0x648] ;  /* 0x0006480001027983 */ /* 0x000ee80000300800 */
[----:B------:R-:W3:Y:S01]  /*d460*/  LDL.LU R3, [R1+0x644] ;  /* 0x0006440001037983 */ /* 0x000ee20000300800 */
        /* <DEDUP_REMOVED lines=32> */
[----:B------:R-:W-:Y:S02]  /*d670*/  PRMT R169, R169, 0x3340, R170 ;  /* 0x00003340a9a97816 */ /* 0x000fe400000000aa */
[----:B0-----:R-:W-:Y:S02]  /*d680*/  PRMT R20, R171, 0x3340, R172 ;  /* 0x00003340ab147816 */ /* 0x001fe400000000ac */
        /* <DEDUP_REMOVED lines=19> */
[----:B------:R-:W-:Y:S01]  /*d7c0*/  PRMT R19, R118, 0x5410, R19 ;  /* 0x0000541076137816 */ /* 0x000fe20000000013 */
[----:B--2---:R-:W-:Y:S01]  /*d7d0*/  STS.128 [R120+UR12], R8 ;  /* 0x0000000878007988 */ /* 0x004fe20008000c0c */
[----:B------:R-:W-:Y:S01]  /*d7e0*/  PRMT R20, R169, 0x5410, R20 ;  /* 0x00005410a9147816 */ /* 0x000fe20000000014 */
[----:B------:R-:W0:Y:S01]  /*d7f0*/  LDC R6, c[0x0][0x238] ;  /* 0x00008e00ff067b82 */ /* 0x000e220000000800 */
[----:B------:R-:W-:-:S02]  /*d800*/  PRMT R21, R173, 0x5410, R21 ;  /* 0x00005410ad157816 */ /* 0x000fc40000000015 */
[----:B------:R-:W-:Y:S02]  /*d810*/  PRMT R22, R177, 0x5410, R22 ;  /* 0x00005410b1167816 */ /* 0x000fe40000000016 */
[----:B------:R-:W-:Y:S01]  /*d820*/  PRMT R23, R181, 0x5410, R23 ;  /* 0x00005410b5177816 */ /* 0x000fe20000000017 */
[----:B------:R1:W-:Y:S01]  /*d830*/  STS.128 [R111+UR12], R12 ;  /* 0x0000000c6f007988 */ /* 0x0003e20008000c0c */
[----:B------:R-:W-:Y:S02]  /*d840*/  PRMT R88, R185, 0x5410, R88 ;  /* 0x00005410b9587816 */ /* 0x000fe40000000058 */
[----:B------:R-:W-:Y:S02]  /*d850*/  PRMT R89, R189, 0x5410, R89 ;  /* 0x00005410bd597816 */ /* 0x000fe40000000059 */
[----:B------:R-:W-:Y:S02]  /*d860*/  PRMT R90, R193, 0x5410, R90 ;  /* 0x00005410c15a7816 */ /* 0x000fe4000000005a */
[----:B------:R-:W-:Y:S01]  /*d870*/  PRMT R91, R163, 0x5410, R91 ;  /* 0x00005410a35b7816 */ /* 0x000fe2000000005b */
[----:B------:R-:W-:Y:S04]  /*d880*/  STS.128 [R119+UR12], R16 ;  /* 0x0000001077007988 */ /* 0x000fe80008000c0c */
[----:B------:R-:W2:Y:S01]  /*d890*/  LDL.LU R5, [R1+0x640] ;  /* 0x0006400001057983 */ /* 0x000ea20000300800 */
[----:B-1----:R-:W1:Y:S03]  /*d8a0*/  S2R R111, SR_TID.X ;  /* 0x00000000006f7919 */ /* 0x002e660000002100 */
[----:B------:R-:W2:Y:S01]  /*d8b0*/  LDL.LU R4, [R1+0x63c] ;  /* 0x00063c0001047983 */ /* 0x000ea20000300800 */
[----:B-1----:R-:W-:-:S03]  /*d8c0*/  LOP3.LUT R111, R111, 0x7f, RZ, 0xc0, !PT ;  /* 0x0000007f6f6f7812 */ /* 0x002fc600078ec0ff */
[----:B----4-:R-:W-:Y:S04]  /*d8d0*/  STS.128 [R117+UR12], R20 ;  /* 0x0000001475007988 */ /* 0x010fe80008000c0c */
[----:B------:R1:W-:Y:S02]  /*d8e0*/  STS.128 [R116+UR12], R88 ;  /* 0x0000005874007988 */ /* 0x0003e40008000c0c */
[----:B-1----:R-:W1:Y:S02]  /*d8f0*/  S2R R116, SR_TID.X ;  /* 0x0000000000747919 */ /* 0x002e640000002100 */
[----:B------:R-:W-:Y:S01]  /*d900*/  STS.U8 [R111+UR12+0x4000], R139 ;  /* 0x0040008b6f007988 */ /* 0x000fe2000800000c */
[----:B-1----:R-:W-:-:S03]  /*d910*/  LOP3.LUT R116, R116, 0x7f, RZ, 0xc0, !PT ;  /* 0x0000007f74747812 */ /* 0x002fc600078ec0ff */
[----:B------:R-:W-:Y:S01]  /*d920*/  STS.U8 [R111+UR12+0x4400], R123 ;  /* 0x0044007b6f007988 */ /* 0x000fe2000800000c */
[----:B------:R-:W-:-:S03]  /*d930*/  LOP3.LUT R117, R116, 0x10, RZ, 0x3c, !PT ;  /* 0x0000001074757812 */ /* 0x000fc600078e3cff */
[----:B------:R-:W-:Y:S04]  /*d940*/  STS.U8 [R111+UR12+0x4800], R122 ;  /* 0x0048007a6f007988 */ /* 0x000fe8000800000c */
        /* <DEDUP_REMOVED lines=12> */
[----:B------:R1:W-:Y:S02]  /*da10*/  STS.U8 [R117+UR12+0x5c80], R134 ;  /* 0x005c808675007988 */ /* 0x0003e4000800000c */
[----:B-1----:R-:W1:Y:S01]  /*da20*/  S2R R117, SR_TID.X ;  /* 0x0000000000757919 */ /* 0x002e620000002100 */
[----:B------:R-:W-:-:S05]  /*da30*/  LOP3.LUT R116, R116, 0x20, RZ, 0x3c, !PT ;  /* 0x0000002074747812 */ /* 0x000fca00078e3cff */
[----:B------:R-:W-:Y:S01]  /*da40*/  STS.U8 [R116+UR12+0x4100], R135 ;  /* 0x0041008774007988 */ /* 0x000fe2000800000c */
[----:B-1----:R-:W-:-:S04]  /*da50*/  LOP3.LUT R117, R117, 0x7f, RZ, 0xc0, !PT ;  /* 0x0000007f75757812 */ /* 0x002fc800078ec0ff */
[C---:B------:R-:W-:Y:S02]  /*da60*/  LOP3.LUT R8, R117.reuse, 0x30, RZ, 0x3c, !PT ;  /* 0x0000003075087812 */ /* 0x040fe400078e3cff */
[----:B------:R-:W-:Y:S02]  /*da70*/  LOP3.LUT R7, R117, 0x40, RZ, 0x3c, !PT ;  /* 0x0000004075077812 */ /* 0x000fe400078e3cff */
[----:B------:R-:W1:Y:S01]  /*da80*/  S2R R117, SR_TID.X ;  /* 0x0000000000757919 */ /* 0x000e620000002100 */
        /* <DEDUP_REMOVED lines=10> */
[----:B------:R-:W-:Y:S01]  /*db30*/  STS.U8 [R8+UR12+0x4d80], R148 ;  /* 0x004d809408007988 */ /* 0x000fe2000800000c */
[----:B-1----:R-:W-:-:S03]  /*db40*/  LOP3.LUT R117, R117, 0x7f, RZ, 0xc0, !PT ;  /* 0x0000007f75757812 */ /* 0x002fc600078ec0ff */
[----:B------:R-:W-:Y:S04]  /*db50*/  STS.U8 [R8+UR12+0x5180], R149 ;  /* 0x0051809508007988 */ /* 0x000fe8000800000c */
[----:B------:R-:W-:Y:S04]  /*db60*/  STS.U8 [R8+UR12+0x5580], R150 ;  /* 0x0055809608007988 */ /* 0x000fe8000800000c */
[----:B------:R-:W-:Y:S04]  /*db70*/  STS.U8 [R8+UR12+0x5980], R151 ;  /* 0x0059809708007988 */ /* 0x000fe8000800000c */
[----:B------:R1:W-:Y:S04]  /*db80*/  STS.U8 [R8+UR12+0x5d80], R152 ;  /* 0x005d809808007988 */ /* 0x0003e8000800000c */
[----:B------:R-:W-:Y:S04]  /*db90*/  STS.U8 [R7+UR12+0x4200], R153 ;  /* 0x0042009907007988 */ /* 0x000fe8000800000c */
[----:B------:R-:W-:Y:S01]  /*dba0*/  STS.U8 [R7+UR12+0x4600], R154 ;  /* 0x0046009a07007988 */ /* 0x000fe2000800000c */
[----:B-1----:R-:W-:-:S03]  /*dbb0*/  LOP3.LUT R8, R117, 0x50, RZ, 0x3c, !PT ;  /* 0x0000005075087812 */ /* 0x002fc600078e3cff */
[----:B------:R-:W-:Y:S04]  /*dbc0*/  STS.U8 [R7+UR12+0x4a00], R156 ;  /* 0x004a009c07007988 */ /* 0x000fe8000800000c */
[----:B------:R-:W-:Y:S04]  /*dbd0*/  STS.U8 [R7+UR12+0x4e00], R157 ;  /* 0x004e009d07007988 */ /* 0x000fe8000800000c */
        /* <DEDUP_REMOVED lines=11> */
[----:B---3--:R-:W-:Y:S04]  /*dc90*/  STS.U8 [R8+UR12+0x5a80], R93 ;  /* 0x005a805d08007988 */ /* 0x008fe8000800000c */
[----:B------:R1:W-:Y:S04]  /*dca0*/  STS.U8 [R8+UR12+0x5e80], R108 ;  /* 0x005e806c08007988 */ /* 0x0003e8000800000c */
        /* <DEDUP_REMOVED lines=8> */
[----:B------:R1:W-:Y:S01]  /*dd30*/  STS.U8 [R7+UR12+0x5f00], R104 ;  /* 0x005f006807007988 */ /* 0x0003e2000800000c */
[----:B0-----:R-:W-:-:S03]  /*dd40*/  IMAD.SHL.U32 R6, R6, 0x80, RZ ;  /* 0x0000008006067824 */ /* 0x001fc600078e00ff */
[----:B-1----:R-:W3:Y:S04]  /*dd50*/  LDL R7, [R1+0x558] ;  /* 0x0005580001077983 */ /* 0x002ee80000100800 */
[----:B------:R-:W4:Y:S04]  /*dd60*/  LDL.LU R120, [R1+0x514] ;  /* 0x0005140001787983 */ /* 0x000f280000300800 */
[----:B------:R-:W3:Y:S04]  /*dd70*/  LDL.LU R121, [R1+0x504] ;  /* 0x0005040001797983 */ /* 0x000ee80000300800 */
[----:B------:R-:W3:Y:S04]  /*dd80*/  LDL.LU R111, [R1+0x4fc] ;  /* 0x0004fc00016f7983 */ /* 0x000ee80000300800 */
[----:B------:R-:W3:Y:S04]  /*dd90*/  LDL.LU R184, [R1+0x4ec] ;  /* 0x0004ec0001b87983 */ /* 0x000ee80000300800 */
[----:B------:R-:W3:Y:S04]  /*dda0*/  LDL.LU R182, [R1+0x510] ;  /* 0x0005100001b67983 */ /* 0x000ee80000300800 */
[----:B------:R-:W3:Y:S04]  /*ddb0*/  LDL.LU R179, [R1+0x4e4] ;  /* 0x0004e40001b37983 */ /* 0x000ee80000300800 */
[----:B------:R-:W3:Y:S01]  /*ddc0*/  LDL.LU R180, [R1+0x508] ;  /* 0x0005080001b47983 */ /* 0x000ee20000300800 */
[----:B------:R-:W-:-:S03]  /*ddd0*/  IADD3 R3, P6, R6, R3, RZ ;  /* 0x0000000306037210 */ /* 0x000fc60007fde0ff */
[----:B------:R-:W3:Y:S04]  /*dde0*/  LDL.LU R178, [R1+0x4dc] ;  /* 0x0004dc0001b27983 */ /* 0x000ee80000300800 */
[----:B------:R-:W3:Y:S04]  /*ddf0*/  LDL.LU R175, [R1+0x500] ;  /* 0x0005000001af7983 */ /* 0x000ee80000300800 */
[----:B------:R-:W3:Y:S04]  /*de00*/  LDL.LU R176, [R1+0x4d4] ;  /* 0x0004d40001b07983 */ /* 0x000ee80000300800 */
[----:B------:R-:W3:Y:S04]  /*de10*/  LDL.LU R172, [R1+0x4f8] ;  /* 0x0004f80001ac7983 */ /* 0x000ee80000300800 */
[----:B------:R-:W3:Y:S04]  /*de20*/  LDL.LU R119, [R1+0x4cc] ;  /* 0x0004cc0001777983 */ /* 0x000ee80000300800 */
[----:B------:R-:W3:Y:S04]  /*de30*/  LDL.LU R116, [R1+0x4f0] ;  /* 0x0004f00001747983 */ /* 0x000ee80000300800 */
[----:B------:R-:W3:Y:S04]  /*de40*/  LDL.LU R117, [R1+0x4c4] ;  /* 0x0004c40001757983 */ /* 0x000ee80000300800 */
[----:B------:R-:W3:Y:S04]  /*de50*/  LDL.LU R170, [R1+0x4e8] ;  /* 0x0004e80001aa7983 */ /* 0x000ee80000300800 */
[----:B------:R0:W-:Y:S04]  /*de60*/  STL [R1+0x50c], R3 ;  /* 0x00050c0301007387 */ /* 0x0001e80000100800 */
[----:B0-----:R-:W3:Y:S01]  /*de70*/  LDL.LU R3, [R1+0x638] ;  /* 0x0006380001037983 */ /* 0x001ee20000300800 */
[----:B------:R-:W-:-:S02]  /*de80*/  IADD3 R2, P3, R6, R2, RZ ;  /* 0x0000000206027210 */ /* 0x000fc40007f7e0ff */
[C---:B--2---:R-:W-:Y:S02]  /*de90*/  IADD3 R5, P4, R6.reuse, R5, RZ ;  /* 0x0000000506057210 */ /* 0x044fe40007f9e0ff */
[C---:B----4-:R-:W-:Y:S02]  /*dea0*/  IADD3 R120, P5, R6.reuse, R120, RZ ;  /* 0x0000007806787210 */ /* 0x050fe40007fbe0ff */
[----:B---3--:R-:W-:-:S03]  /*deb0*/  IADD3 R121, P1, R6, R121, RZ ;  /* 0x0000007906797210 */ /* 0x008fc60007f3e0ff */
[----:B------:R0:W-:Y:S01]  /*dec0*/  STL [R1+0x514], R120 ;  /* 0x0005147801007387 */ /* 0x0001e20000100800 */
[----:B------:R-:W-:-:S03]  /*ded0*/  IADD3 R111, P2, R6, R111, RZ ;  /* 0x0000006f066f7210 */ /* 0x000fc60007f5e0ff */
[----:B0-----:R-:W2:Y:S04]  /*dee0*/  LDL.LU R120, [R1+0x4bc] ;  /* 0x0004bc0001787983 */ /* 0x001ea80000300800 */
[----:B------:R0:W-:Y:S04]  /*def0*/  STL [R1+0x4f4], R2 ;  /* 0x0004f40201007387 */ /* 0x0001e80000100800 */
[----:B------:R1:W-:Y:S04]  /*df00*/  STL [R1+0x504], R121 ;  /* 0x0005047901007387 */ /* 0x0003e80000100800 */
[----:B------:R3:W-:Y:S01]  /*df10*/  STL [R1+0x4fc], R111 ;  /* 0x0004fc6f01007387 */ /* 0x0007e20000100800 */
[----:B0-----:R-:W-:-:S03]  /*df20*/  SHF.R.S32.HI R2, RZ, 0x1f, R6 ;  /* 0x0000001fff027819 */ /* 0x001fc60000011406 */
[----:B------:R-:W4:Y:S04]  /*df30*/  LDL.LU R174, [R1+0x4e0] ;  /* 0x0004e00001ae7983 */ /* 0x000f280000300800 */
[----:B------:R-:W4:Y:S04]  /*df40*/  LDL.LU R171, [R1+0x4b4] ;  /* 0x0004b40001ab7983 */ /* 0x000f280000300800 */
[----:B-1----:R-:W4:Y:S01]  /*df50*/  LDL.LU R121, [R1+0x4d8] ;  /* 0x0004d80001797983 */ /* 0x002f220000300800 */
[----:B------:R-:W-:Y:S01]  /*df60*/  IMAD.X R182, R2, 0x1, R182, P5 ;  /* 0x0000000102b67824 */ /* 0x000fe200028e06b6 */
[----:B------:R-:W-:-:S02]  /*df70*/  IADD3 R179, P5, R6, R179, RZ ;  /* 0x000000b306b37210 */ /* 0x000fc40007fbe0ff */
[----:B---3--:R-:W3:Y:S01]  /*df80*/  LDL.LU R111, [R1+0x4ac] ;  /* 0x0004ac00016f7983 */ /* 0x008ee20000300800 */
[----:B------:R-:W-:Y:S01]  /*df90*/  IMAD.X R180, R2, 0x1, R180, P6 ;  /* 0x0000000102b47824 */ /* 0x000fe200030e06b4 */
[----:B------:R-:W-:Y:S01]  /*dfa0*/  IADD3 R178, P6, R6, R178, RZ ;  /* 0x000000b206b27210 */ /* 0x000fe20007fde0ff */
[C---:B------:R-:W-:Y:S02]  /*dfb0*/  IMAD.X R175, R2.reuse, 0x1, R175, P1 ;  /* 0x0000000102af7824 */ /* 0x040fe400008e06af */
[----:B------:R-:W-:Y:S01]  /*dfc0*/  IMAD.X R172, R2, 0x1, R172, P2 ;  /* 0x0000000102ac7824 */ /* 0x000fe200010e06ac */
[C---:B------:R-:W-:Y:S02]  /*dfd0*/  IADD3 R119, P2, R6.reuse, R119, RZ ;  /* 0x0000007706777210 */ /* 0x040fe40007f5e0ff */
[----:B------:R-:W-:Y:S01]  /*dfe0*/  IADD3 R176, P1, R6, R176, RZ ;  /* 0x000000b006b07210 */ /* 0x000fe20007f3e0ff */
[C---:B------:R-:W-:Y:S02]  /*dff0*/  IMAD.X R116, R2.reuse, 0x1, R116, P3 ;  /* 0x0000000102747824 */ /* 0x040fe400018e0674 */
[----:B------:R-:W-:Y:S01]  /*e000*/  IMAD.X R3, R2, 0x1, R3, P4 ;  /* 0x0000000102037824 */ /* 0x000fe200020e0603 */
[----:B------:R-:W-:-:S05]  /*e010*/  IADD3 R184, P4, R6, R184, RZ ;  /* 0x000000b806b87210 */ /* 0x000fca0007f9e0ff */
[----:B------:R-:W-:Y:S04]  /*e020*/  STL [R1+0x4ec], R184 ;  /* 0x0004ecb801007387 */ /* 0x000fe80000100800 */
[----:B------:R-:W-:Y:S04]  /*e030*/  STL [R1+0x510], R182 ;  /* 0x000510b601007387 */ /* 0x000fe80000100800 */
[----:B------:R-:W-:Y:S04]  /*e040*/  STL [R1+0x4e4], R179 ;  /* 0x0004e4b301007387 */ /* 0x000fe80000100800 */
[----:B------:R-:W-:Y:S04]  /*e050*/  STL [R1+0x508], R180 ;  /* 0x000508b401007387 */ /* 0x000fe80000100800 */
[----:B------:R-:W-:Y:S04]  /*e060*/  STL [R1+0x4dc], R178 ;  /* 0x0004dcb201007387 */ /* 0x000fe80000100800 */
[----:B------:R-:W-:Y:S04]  /*e070*/  STL [R1+0x500], R175 ;  /* 0x000500af01007387 */ /* 0x000fe80000100800 */
[----:B------:R0:W-:Y:S04]  /*e080*/  STL [R1+0x4cc], R119 ;  /* 0x0004cc7701007387 */ /* 0x0001e80000100800 */
[----:B------:R-:W-:Y:S04]  /*e090*/  STL [R1+0x4d4], R176 ;  /* 0x0004d4b001007387 */ /* 0x000fe80000100800 */
[----:B0-----:R-:W3:Y:S04]  /*e0a0*/  LDL.LU R119, [R1+0x4d0] ;  /* 0x0004d00001777983 */ /* 0x001ee80000300800 */
[----:B------:R-:W-:Y:S04]  /*e0b0*/  STL [R1+0x4f8], R172 ;  /* 0x0004f8ac01007387 */ /* 0x000fe80000100800 */
[----:B------:R0:W-:Y:S04]  /*e0c0*/  STL [R1+0x4f0], R116 ;  /* 0x0004f07401007387 */ /* 0x0001e80000100800 */
[----:B0-----:R-:W3:Y:S01]  /*e0d0*/  LDL.LU R116, [R1+0x4a4] ;  /* 0x0004a40001747983 */ /* 0x001ee20000300800 */
[----:B------:R-:W-:-:S03]  /*e0e0*/  IADD3 R117, P3, R6, R117, RZ ;  /* 0x0000007506757210 */ /* 0x000fc60007f7e0ff */
[----:B------:R-:W3:Y:S04]  /*e0f0*/  LDL.LU R192, [R1+0x4c8] ;  /* 0x0004c80001c07983 */ /* 0x000ee80000300800 */
[----:B------:R-:W3:Y:S04]  /*e100*/  LDL.LU R190, [R1+0x49c] ;  /* 0x00049c0001be7983 */ /* 0x000ee80000300800 */
[----:B------:R-:W3:Y:S04]  /*e110*/  LDL.LU R187, [R1+0x4c0] ;  /* 0x0004c00001bb7983 */ /* 0x000ee80000300800 */
[----:B------:R0:W-:Y:S04]  /*e120*/  STL [R1+0x4c4], R117 ;  /* 0x0004c47501007387 */ /* 0x0001e80000100800 */
[----:B------:R-:W3:Y:S04]  /*e130*/  LDL.LU R188, [R1+0x494] ;  /* 0x0004940001bc7983 */ /* 0x000ee80000300800 */
[----:B0-----:R-:W3:Y:S01]  /*e140*/  LDL.LU R117, [R1+0x4b8] ;  /* 0x0004b80001757983 */ /* 0x001ee20000300800 */
[----:B------:R-:W-:-:S03]  /*e150*/  IMAD.X R170, R2, 0x1, R170, P4 ;  /* 0x0000000102aa7824 */ /* 0x000fc600020e06aa */
[----:B------:R-:W3:Y:S04]  /*e160*/  LDL.LU R186, [R1+0x48c] ;  /* 0x00048c0001ba7983 */ /* 0x000ee80000300800 */
[----:B------:R0:W-:Y:S04]  /*e170*/  STL [R1+0x4e8], R170 ;  /* 0x0004e8aa01007387 */ /* 0x0001e80000100800 */
[----:B0-----:R-:W3:Y:S04]  /*e180*/  LDL.LU R170, [R1+0x4b0] ;  /* 0x0004b00001aa7983 */ /* 0x001ee80000300800 */
[----:B------:R-:W3:Y:S04]  /*e190*/  LDL.LU R176, [R1+0x484] ;  /* 0x0004840001b07983 */ /* 0x000ee80000300800 */
[----:B------:R-:W3:Y:S01]  /*e1a0*/  LDL.LU R172, [R1+0x4a8] ;  /* 0x0004a80001ac7983 */ /* 0x000ee20000300800 */
[----:B--2---:R-:W-:-:S05]  /*e1b0*/  IADD3 R120, P4, R6, R120, RZ ;  /* 0x0000007806787210 */ /* 0x004fca0007f9e0ff */
[----:B------:R0:W-:Y:S04]  /*e1c0*/  STL [R1+0x4bc], R120 ;  /* 0x0004bc7801007387 */ /* 0x0001e80000100800 */
[----:B0-----:R-:W2:Y:S01]  /*e1d0*/  LDL.LU R120, [R1+0x47c] ;  /* 0x00047c0001787983 */ /* 0x001ea20000300800 */
[----:B----4-:R-:W-:-:S03]  /*e1e0*/  IMAD.X R174, R2, 0x1, R174, P5 ;  /* 0x0000000102ae7824 */ /* 0x010fc600028e06ae */
[----:B------:R-:W4:Y:S01]  /*e1f0*/  LDL.LU R183, [R1+0x4a0] ;  /* 0x0004a00001b77983 */ /* 0x000f220000300800 */
[----:B------:R-:W-:Y:S01]  /*e200*/  IADD3 R171, P5, R6, R171, RZ ;  /* 0x000000ab06ab7210 */ /* 0x000fe20007fbe0ff */
[----:B------:R-:W-:Y:S02]  /*e210*/  IMAD.X R121, R2, 0x1, R121, P6 ;  /* 0x0000000102797824 */ /* 0x000fe400030e0679 */
[----:B------:R-:W-:Y:S01]  /*e220*/  STL [R1+0x4e0], R174 ;  /* 0x0004e0ae01007387 */ /* 0x000fe20000100800 */
[----:B---3--:R-:W-:-:S03]  /*e230*/  IADD3 R111, P6, R6, R111, RZ ;  /* 0x0000006f066f7210 */ /* 0x008fc60007fde0ff */
[----:B------:R0:W-:Y:S04]  /*e240*/  STL [R1+0x4d8], R121 ;  /* 0x0004d87901007387 */ /* 0x0001e80000100800 */
[----:B------:R1:W-:Y:S04]  /*e250*/  STL [R1+0x4b4], R171 ;  /* 0x0004b4ab01007387 */ /* 0x0003e80000100800 */
[----:B0-----:R-:W3:Y:S04]  /*e260*/  LDL.LU R121, [R1+0x474] ;  /* 0x0004740001797983 */ /* 0x001ee80000300800 */
[----:B------:R-:W3:Y:S04]  /*e270*/  LDL.LU R184, [R1+0x498] ;  /* 0x0004980001b87983 */ /* 0x000ee80000300800 */
[----:B------:R-:W3:Y:S04]  /*e280*/  LDL.LU R182, [R1+0x46c] ;  /* 0x00046c0001b67983 */ /* 0x000ee80000300800 */
[----:B------:R-:W3:Y:S04]  /*e290*/  LDL.LU R179, [R1+0x490] ;  /* 0x0004900001b37983 */ /* 0x000ee80000300800 */
[----:B------:R0:W-:Y:S04]  /*e2a0*/  STL [R1+0x4ac], R111 ;  /* 0x0004ac6f01007387 */ /* 0x0001e80000100800 */
[----:B------:R-:W3:Y:S04]  /*e2b0*/  LDL.LU R180, [R1+0x464] ;  /* 0x0004640001b47983 */ /* 0x000ee80000300800 */
[----:B------:R-:W3:Y:S04]  /*e2c0*/  LDL.LU R178, [R1+0x488] ;  /* 0x0004880001b27983 */ /* 0x000ee80000300800 */
[----:B------:R-:W3:Y:S04]  /*e2d0*/  LDL.LU R175, [R1+0x45c] ;  /* 0x00045c0001af7983 */ /* 0x000ee80000300800 */
[----:B------:R-:W3:Y:S04]  /*e2e0*/  LDL.LU R174, [R1+0x480] ;  /* 0x0004800001ae7983 */ /* 0x000ee80000300800 */
[----:B-1----:R-:W3:Y:S04]  /*e2f0*/  LDL.LU R171, [R1+0x454] ;  /* 0x0004540001ab7983 */ /* 0x002ee80000300800 */
[----:B0-----:R-:W3:Y:S01]  /*e300*/  LDL.LU R111, [R1+0x478] ;  /* 0x00047800016f7983 */ /* 0x001ee20000300800 */
[----:B------:R-:W-:-:S05]  /*e310*/  IMAD.X R119, R2, 0x1, R119, P1 ;  /* 0x0000000102777824 */ /* 0x000fca00008e0677 */
[----:B------:R0:W-:Y:S04]  /*e320*/  STL [R1+0x4d0], R119 ;  /* 0x0004d07701007387 */ /* 0x0001e80000100800 */
[----:B0-----:R-:W3:Y:S01]  /*e330*/  LDL.LU R119, [R1+0x44c] ;  /* 0x00044c0001777983 */ /* 0x001ee20000300800 */
[----:B------:R-:W-:-:S05]  /*e340*/  IADD3 R116, P1, R6, R116, RZ ;  /* 0x0000007406747210 */ /* 0x000fca0007f3e0ff */
[----:B------:R0:W-:Y:S04]  /*e350*/  STL [R1+0x4a4], R116 ;  /* 0x0004a47401007387 */ /* 0x0001e80000100800 */
[----:B0-----:R-:W3:Y:S01]  /*e360*/  LDL.LU R116, [R1+0x470] ;  /* 0x0004700001747983 */ /* 0x001ee20000300800 */
[----:B------:R-:W-:Y:S01]  /*e370*/  IMAD.X R192, R2, 0x1, R192, P2 ;  /* 0x0000000102c07824 */ /* 0x000fe200010e06c0 */
[----:B------:R-:W-:Y:S01]  /*e380*/  IADD3 R190, P2, R6, R190, RZ ;  /* 0x000000be06be7210 */ /* 0x000fe20007f5e0ff */
[----:B------:R-:W-:-:S03]  /*e390*/  IMAD.X R187, R2, 0x1, R187, P3 ;  /* 0x0000000102bb7824 */ /* 0x000fc600018e06bb */
[----:B------:R-:W-:Y:S01]  /*e3a0*/  STL [R1+0x4c8], R192 ;  /* 0x0004c8c001007387 */ /* 0x000fe20000100800 */
[----:B------:R-:W-:-:S03]  /*e3b0*/  IMAD.X R117, R2, 0x1, R117, P4 ;  /* 0x0000000102757824 */ /* 0x000fc600020e0675 */
[----:B------:R-:W-:Y:S04]  /*e3c0*/  STL [R1+0x49c], R190 ;  /* 0x00049cbe01007387 */ /* 0x000fe80000100800 */
[----:B------:R0:W-:Y:S04]  /*e3d0*/  STL [R1+0x4b8], R117 ;  /* 0x0004b87501007387 */ /* 0x0001e80000100800 */
[----:B------:R-:W-:Y:S04]  /*e3e0*/  STL [R1+0x4c0], R187 ;  /* 0x0004c0bb01007387 */ /* 0x000fe80000100800 */
[----:B0-----:R-:W3:Y:S01]  /*e3f0*/  LDL.LU R117, [R1+0x444] ;  /* 0x0004440001757983 */ /* 0x001ee20000300800 */
[----:B------:R-:W-:Y:S01]  /*e400*/  IADD3 R188, P3, R6, R188, RZ ;  /* 0x000000bc06bc7210 */ /* 0x000fe20007f7e0ff */
[----:B------:R-:W-:Y:S01]  /*e410*/  IMAD.X R170, R2, 0x1, R170, P5 ;  /* 0x0000000102aa7824 */ /* 0x000fe200028e06aa */
[----:B------:R-:W-:-:S03]  /*e420*/  IADD3 R186, P4, R6, R186, RZ ;  /* 0x000000ba06ba7210 */ /* 0x000fc60007f9e0ff */
[----:B------:R-:W-:Y:S01]  /*e430*/  STL [R1+0x494], R188 ;  /* 0x000494bc01007387 */ /* 0x000fe20000100800 */
[----:B------:R-:W-:-:S03]  /*e440*/  IADD3 R176, P5, R6, R176, RZ ;  /* 0x000000b006b07210 */ /* 0x000fc60007fbe0ff */
[----:B------:R0:W-:Y:S01]  /*e450*/  STL [R1+0x4b0], R170 ;  /* 0x0004b0aa01007387 */ /* 0x0001e20000100800 */
[----:B------:R-:W-:-:S03]  /*e460*/  IMAD.X R172, R2, 0x1, R172, P6 ;  /* 0x0000000102ac7824 */ /* 0x000fc600030e06ac */
[----:B0-----:R-:W3:Y:S04]  /*e470*/  LDL.LU R170, [R1+0x468] ;  /* 0x0004680001aa7983 */ /* 0x001ee80000300800 */
[----:B------:R-:W-:Y:S04]  /*e480*/  STL [R1+0x48c], R186 ;  /* 0x00048cba01007387 */ /* 0x000fe80000100800 */
[----:B------:R0:W-:Y:S04]  /*e490*/  STL [R1+0x484], R176 ;  /* 0x000484b001007387 */ /* 0x0001e80000100800 */
[----:B0-----:R-:W3:Y:S04]  /*e4a0*/  LDL.LU R176, [R1+0x43c] ;  /* 0x00043c0001b07983 */ /* 0x001ee80000300800 */
[----:B------:R0:W-:Y:S04]  /*e4b0*/  STL [R1+0x4a8], R172 ;  /* 0x0004a8ac01007387 */ /* 0x0001e80000100800 */
[----:B0-----:R-:W3:Y:S01]  /*e4c0*/  LDL.LU R172, [R1+0x460] ;  /* 0x0004600001ac7983 */ /* 0x001ee20000300800 */
[----:B--2---:R-:W-:Y:S01]  /*e4d0*/  IADD3 R120, P6, R6, R120, RZ ;  /* 0x0000007806787210 */ /* 0x004fe20007fde0ff */
[----:B----4-:R-:W-:-:S04]  /*e4e0*/  IMAD.X R183, R2, 0x1, R183, P1 ;  /* 0x0000000102b77824 */ /* 0x010fc800008e06b7 */
[----:B------:R0:W-:Y:S04]  /*e4f0*/  STL [R1+0x47c], R120 ;  /* 0x00047c7801007387 */ /* 0x0001e80000100800 */
[----:B0-----:R-:W2:Y:S01]  /*e500*/  LDL.LU R120, [R1+0x434] ;  /* 0x0004340001787983 */ /* 0x001ea20000300800 */
[----:B---3--:R-:W-:Y:S01]  /*e510*/  IADD3 R121, P1, R6, R121, RZ ;  /* 0x0000007906797210 */ /* 0x008fe20007f3e0ff */
[----:B------:R-:W-:-:S04]  /*e520*/  IMAD.X R184, R2, 0x1, R184, P2 ;  /* 0x0000000102b87824 */ /* 0x000fc800010e06b8 */
[----:B------:R0:W-:Y:S01]  /*e530*/  STL [R1+0x474], R121 ;  /* 0x0004747901007387 */ /* 0x0001e20000100800 */
[----:B------:R-:W-:Y:S01]  /*e540*/  IADD3 R182, P2, R6, R182, RZ ;  /* 0x000000b606b67210 */ /* 0x000fe20007f5e0ff */
[----:B------:R-:W-:Y:S02]  /*e550*/  IMAD.X R179, R2, 0x1, R179, P3 ;  /* 0x0000000102b37824 */ /* 0x000fe400018e06b3 */
[----:B0-----:R-:W3:Y:S04]  /*e560*/  LDL.LU R121, [R1+0x458] ;  /* 0x0004580001797983 */ /* 0x001ee80000300800 */
[----:B------:R-:W-:Y:S01]  /*e570*/  STL [R1+0x4a0], R183 ;  /* 0x0004a0b701007387 */ /* 0x000fe20000100800 */
[----:B------:R-:W-:-:S03]  /*e580*/  IADD3 R180, P3, R6, R180, RZ ;  /* 0x000000b406b47210 */ /* 0x000fc60007f7e0ff */
[----:B------:R-:W-:Y:S01]  /*e590*/  STL [R1+0x498], R184 ;  /* 0x000498b801007387 */ /* 0x000fe20000100800 */
[----:B------:R-:W-:-:S03]  /*e5a0*/  IMAD.X R178, R2, 0x1, R178, P4 ;  /* 0x0000000102b27824 */ /* 0x000fc600020e06b2 */
[----:B------:R-:W-:Y:S01]  /*e5b0*/  STL [R1+0x46c], R182 ;  /* 0x00046cb601007387 */ /* 0x000fe20000100800 */
[----:B------:R-:W-:-:S03]  /*e5c0*/  IADD3 R175, P4, R6, R175, RZ ;  /* 0x000000af06af7210 */ /* 0x000fc60007f9e0ff */
[----:B------:R-:W-:Y:S01]  /*e5d0*/  STL [R1+0x490], R179 ;  /* 0x000490b301007387 */ /* 0x000fe20000100800 */
[----:B------:R-:W-:-:S03]  /*e5e0*/  IMAD.X R174, R2, 0x1, R174, P5 ;  /* 0x0000000102ae7824 */ /* 0x000fc600028e06ae */
[----:B------:R-:W-:Y:S01]  /*e5f0*/  STL [R1+0x464], R180 ;  /* 0x000464b401007387 */ /* 0x000fe20000100800 */
[----:B------:R-:W-:-:S03]  /*e600*/  IMAD.X R111, R2, 0x1, R111, P6 ;  /* 0x00000001026f7824 */ /* 0x000fc600030e066f */
[----:B------:R-:W-:Y:S01]  /*e610*/  STL [R1+0x488], R178 ;  /* 0x000488b201007387 */ /* 0x000fe20000100800 */
[----:B------:R-:W-:-:S03]  /*e620*/  IADD3 R171, P5, R6, R171, RZ ;  /* 0x000000ab06ab7210 */ /* 0x000fc60007fbe0ff */
[----:B------:R-:W-:Y:S04]  /*e630*/  STL [R1+0x45c], R175 ;  /* 0x00045caf01007387 */ /* 0x000fe80000100800 */
[----:B------:R0:W-:Y:S04]  /*e640*/  STL [R1+0x478], R111 ;  /* 0x0004786f01007387 */ /* 0x0001e80000100800 */
[----:B------:R-:W-:Y:S04]  /*e650*/  STL [R1+0x480], R174 ;  /* 0x000480ae01007387 */ /* 0x000fe80000100800 */
[----:B0-----:R-:W4:Y:S04]  /*e660*/  LDL.LU R111, [R1+0x42c] ;  /* 0x00042c00016f7983 */ /* 0x001f280000300800 */
[----:B------:R-:W-:Y:S01]  /*e670*/  STL [R1+0x454], R171 ;  /* 0x000454ab01007387 */ /* 0x000fe20000100800 */
[----:B------:R-:W-:-:S05]  /*e680*/  IADD3 R119, P6, R6, R119, RZ ;  /* 0x0000007706777210 */ /* 0x000fca0007fde0ff */
[----:B------:R0:W-:Y:S04]  /*e690*/  STL [R1+0x44c], R119 ;  /* 0x00044c7701007387 */ /* 0x0001e80000100800 */
[----:B0-----:R-:W4:Y:S01]  /*e6a0*/  LDL.LU R119, [R1+0x450] ;  /* 0x0004500001777983 */ /* 0x001f220000300800 */
[----:B------:R-:W-:-:S03]  /*e6b0*/  IMAD.X R116, R2, 0x1, R116, P1 ;  /* 0x0000000102747824 */ /* 0x000fc600008e0674 */
[----:B------:R-:W4:Y:S04]  /*e6c0*/  LDL.LU R192, [R1+0x424] ;  /* 0x0004240001c07983 */ /* 0x000f280000300800 */
[----:B------:R-:W4:Y:S04]  /*e6d0*/  LDL.LU R190, [R1+0x448] ;  /* 0x0004480001be7983 */ /* 0x000f280000300800 */
[----:B------:R-:W4:Y:S04]  /*e6e0*/  LDL.LU R187, [R1+0x41c] ;  /* 0x00041c0001bb7983 */ /* 0x000f280000300800 */
[----:B------:R0:W-:Y:S04]  /*e6f0*/  STL [R1+0x470], R116 ;  /* 0x0004707401007387 */ /* 0x0001e80000100800 */
[----:B------:R-:W4:Y:S04]  /*e700*/  LDL.LU R188, [R1+0x440] ;  /* 0x0004400001bc7983 */ /* 0x000f280000300800 */
[----:B0-----:R-:W4:Y:S01]  /*e710*/  LDL.LU R116, [R1+0x414] ;  /* 0x0004140001747983 */ /* 0x001f220000300800 */
[----:B------:R-:W-:-:S03]  /*e720*/  IADD3 R117, P1, R6, R117, RZ ;  /* 0x0000007506757210 */ /* 0x000fc60007f3e0ff */
[----:B------:R-:W4:Y:S04]  /*e730*/  LDL.LU R186, [R1+0x438] ;  /* 0x0004380001ba7983 */ /* 0x000f280000300800 */
[----:B------:R0:W-:Y:S04]  /*e740*/  STL [R1+0x444], R117 ;  /* 0x0004447501007387 */ /* 0x0001e80000100800 */
[----:B0-----:R-:W4:Y:S04]  /*e750*/  LDL.LU R117, [R1+0x40c] ;  /* 0x00040c0001757983 */ /* 0x001f280000300800 */
[----:B------:R-:W4:Y:S01]  /*e760*/  LDL.LU R174, [R1+0x430] ;  /* 0x0004300001ae7983 */ /* 0x000f220000300800 */
[----:B------:R-:W-:-:S03]  /*e770*/  IMAD.X R170, R2, 0x1, R170, P2 ;  /* 0x0000000102aa7824 */ /* 0x000fc600010e06aa */
[----:B------:R-:W4:Y:S04]  /*e780*/  LDL.LU R171, [R1+0x404] ;  /* 0x0004040001ab7983 */ /* 0x000f280000300800 */
[----:B------:R0:W-:Y:S04]  /*e790*/  STL [R1+0x468], R170 ;  /* 0x000468aa01007387 */ /* 0x0001e80000100800 */
[----:B0-----:R-:W4:Y:S01]  /*e7a0*/  LDL.LU R170, [R1+0x428] ;  /* 0x0004280001aa7983 */ /* 0x001f220000300800 */
[----:B------:R-:W-:-:S03]  /*e7b0*/  IADD3 R176, P2, R6, R176, RZ ;  /* 0x000000b006b07210 */ /* 0x000fc60007f5e0ff */
[----:B------:R-:W4:Y:S04]  /*e7c0*/  LDL.LU R183, [R1+0x3fc] ;  /* 0x0003fc0001b77983 */ /* 0x000f280000300800 */
[----:B------:R-:W-:Y:S01]  /*e7d0*/  STL [R1+0x43c], R176 ;  /* 0x00043cb001007387 */ /* 0x000fe20000100800 */
[----:B------:R-:W-:-:S05]  /*e7e0*/  IMAD.X R172, R2, 0x1, R172, P3 ;  /* 0x0000000102ac7824 */ /* 0x000fca00018e06ac */
[----:B------:R0:W-:Y:S04]  /*e7f0*/  STL [R1+0x460], R172 ;  /* 0x000460ac01007387 */ /* 0x0001e80000100800 */
[----:B0-----:R-:W4:Y:S01]  /*e800*/  LDL.LU R172, [R1+0x420] ;  /* 0x0004200001ac7983 */ /* 0x001f220000300800 */
[----:B--2---:R-:W-:-:S05]  /*e810*/  IADD3 R120, P3, R6, R120, RZ ;  /* 0x0000007806787210 */ /* 0x004fca0007f7e0ff */
[----:B------:R0:W-:Y:S04]  /*e820*/  STL [R1+0x434], R120 ;  /* 0x0004347801007387 */ /* 0x0001e80000100800 */
[----:B------:R-:W2:Y:S04]  /*e830*/  LDL.LU R184, [R1+0x3f4] ;  /* 0x0003f40001b87983 */ /* 0x000ea80000300800 */
[----:B------:R-:W2:Y:S04]  /*e840*/  LDL.LU R182, [R1+0x418] ;  /* 0x0004180001b67983 */ /* 0x000ea80000300800 */
[----:B------:R-:W2:Y:S01]  /*e850*/  LDL.LU R179, [R1+0x3ec] ;  /* 0x0003ec0001b37983 */ /* 0x000ea20000300800 */
[----:B---3--:R-:W-:-:S05]  /*e860*/  IMAD.X R121, R2, 0x1, R121, P4 ;  /* 0x0000000102797824 */ /* 0x008fca00020e0679 */
[----:B------:R1:W-:Y:S04]  /*e870*/  STL [R1+0x458], R121 ;  /* 0x0004587901007387 */ /* 0x0003e80000100800 */
[----:B------:R-:W3:Y:S04]  /*e880*/  LDL.LU R180, [R1+0x410] ;  /* 0x0004100001b47983 */ /* 0x000ee80000300800 */
[----:B------:R-:W3:Y:S04]  /*e890*/  LDL.LU R178, [R1+0x3e4] ;  /* 0x0003e40001b27983 */ /* 0x000ee80000300800 */
[----:B------:R-:W3:Y:S04]  /*e8a0*/  LDL.LU R175, [R1+0x408] ;  /* 0x0004080001af7983 */ /* 0x000ee80000300800 */
[----:B------:R-:W3:Y:S04]  /*e8b0*/  LDL.LU R176, [R1+0x3dc] ;  /* 0x0003dc0001b07983 */ /* 0x000ee80000300800 */
[----:B0-----:R-:W3:Y:S04]  /*e8c0*/  LDL.LU R120, [R1+0x400] ;  /* 0x0004000001787983 */ /* 0x001ee80000300800 */
[----:B-1----:R-:W3:Y:S01]  /*e8d0*/  LDL.LU R121, [R1+0x3d4] ;  /* 0x0003d40001797983 */ /* 0x002ee20000300800 */
[----:B----4-:R-:W-:-:S05]  /*e8e0*/  IADD3 R111, P4, R6, R111, RZ ;  /* 0x0000006f066f7210 */ /* 0x010fca0007f9e0ff */
[----:B------:R0:W-:Y:S04]  /*e8f0*/  STL [R1+0x42c], R111 ;  /* 0x00042c6f01007387 */ /* 0x0001e80000100800 */
[----:B0-----:R-:W4:Y:S01]  /*e900*/  LDL.LU R111, [R1+0x3f8] ;  /* 0x0003f800016f7983 */ /* 0x001f220000300800 */
[----:B------:R-:W-:-:S05]  /*e910*/  IMAD.X R119, R2, 0x1, R119, P5 ;  /* 0x0000000102777824 */ /* 0x000fca00028e0677 */
[----:B------:R0:W-:Y:S01]  /*e920*/  STL [R1+0x450], R119 ;  /* 0x0004507701007387 */ /* 0x0001e20000100800 */
[----:B------:R-:W-:Y:S01]  /*e930*/  IADD3 R192, P5, R6, R192, RZ ;  /* 0x000000c006c07210 */ /* 0x000fe20007fbe0ff */
[----:B------:R-:W-:Y:S02]  /*e940*/  IMAD.X R190, R2, 0x1, R190, P6 ;  /* 0x0000000102be7824 */ /* 0x000fe400030e06be */
[----:B0-----:R-:W4:Y:S01]  /*e950*/  LDL.LU R119, [R1+0x3cc] ;  /* 0x0003cc0001777983 */ /* 0x001f220000300800 */
[----:B------:R-:W-:Y:S01]  /*e960*/  IADD3 R187, P6, R6, R187, RZ ;  /* 0x000000bb06bb7210 */ /* 0x000fe20007fde0ff */
[----:B------:R-:W-:Y:S02]  /*e970*/  IMAD.X R188, R2, 0x1, R188, P1 ;  /* 0x0000000102bc7824 */ /* 0x000fe400008e06bc */
[----:B------:R-:W-:Y:S01]  /*e980*/  STL [R1+0x424], R192 ;  /* 0x000424c001007387 */ /* 0x000fe20000100800 */
[----:B------:R-:W-:-:S03]  /*e990*/  IADD3 R116, P1, R6, R116, RZ ;  /* 0x0000007406747210 */ /* 0x000fc60007f3e0ff */
[----:B------:R-:W-:Y:S04]  /*e9a0*/  STL [R1+0x448], R190 ;  /* 0x000448be01007387 */ /* 0x000fe80000100800 */
[----:B------:R0:W-:Y:S04]  /*e9b0*/  STL [R1+0x414], R116 ;  /* 0x0004147401007387 */ /* 0x0001e80000100800 */
[----:B------:R-:W-:Y:S04]  /*e9c0*/  STL [R1+0x41c], R187 ;  /* 0x00041cbb01007387 */ /* 0x000fe80000100800 */
[----:B0-----:R-:W4:Y:S01]  /*e9d0*/  LDL.LU R116, [R1+0x3f0] ;  /* 0x0003f00001747983 */ /* 0x001f220000300800 */
[----:B------:R-:W-:Y:S01]  /*e9e0*/  IMAD.X R186, R2, 0x1, R186, P2 ;  /* 0x0000000102ba7824 */ /* 0x000fe200010e06ba */
[----:B------:R-:W-:-:S02]  /*e9f0*/  IADD3 R117, P2, R6, R117, RZ ;  /* 0x0000007506757210 */ /* 0x000fc40007f5e0ff */
[----:B------:R-:W-:Y:S04]  /*ea00*/  STL [R1+0x440], R188 ;  /* 0x000440bc01007387 */ /* 0x000fe80000100800 */
[----:B------:R0:W-:Y:S04]  /*ea10*/  STL [R1+0x40c], R117 ;  /* 0x00040c7501007387 */ /* 0x0001e80000100800 */
[----:B0-----:R-:W4:Y:S01]  /*ea20*/  LDL.LU R117, [R1+0x3c4] ;  /* 0x0003c40001757983 */ /* 0x001f220000300800 */
[----:B------:R-:W-:Y:S01]  /*ea30*/  IMAD.X R174, R2, 0x1, R174, P3 ;  /* 0x0000000102ae7824 */ /* 0x000fe200018e06ae */
[----:B------:R-:W-:-:S02]  /*ea40*/  IADD3 R171, P3, R6, R171, RZ ;  /* 0x000000ab06ab7210 */ /* 0x000fc40007f7e0ff */
[----:B------:R-:W-:Y:S01]  /*ea50*/  STL [R1+0x438], R186 ;  /* 0x000438ba01007387 */ /* 0x000fe20000100800 */
[----:B------:R-:W-:-:S03]  /*ea60*/  IMAD.X R170, R2, 0x1, R170, P4 ;  /* 0x0000000102aa7824 */ /* 0x000fc600020e06aa */
[----:B------:R0:W-:Y:S04]  /*ea70*/  STL [R1+0x430], R174 ;  /* 0x000430ae01007387 */ /* 0x0001e80000100800 */
[----:B0-----:R-:W4:Y:S04]  /*ea80*/  LDL.LU R174, [R1+0x3e8] ;  /* 0x0003e80001ae7983 */ /* 0x001f280000300800 */
[----:B------:R0:W-:Y:S01]  /*ea90*/  STL [R1+0x404], R171 ;  /* 0x000404ab01007387 */ /* 0x0001e20000100800 */
[----:B------:R-:W-:-:S03]  /*eaa0*/  IADD3 R183, P4, R6, R183, RZ ;  /* 0x000000b706b77210 */ /* 0x000fc60007f9e0ff */
[----:B0-----:R-:W4:Y:S04]  /*eab0*/  LDL.LU R171, [R1+0x3bc] ;  /* 0x0003bc0001ab7983 */ /* 0x001f280000300800 */
[----:B------:R0:W-:Y:S01]  /*eac0*/  STL [R1+0x428], R170 ;  /* 0x000428aa01007387 */ /* 0x0001e20000100800 */
[----:B------:R-:W-:-:S03]  /*ead0*/  IMAD.X R172, R2, 0x1, R172, P5 ;  /* 0x0000000102ac7824 */ /* 0x000fc600028e06ac */
[----:B0-----:R-:W4:Y:S04]  /*eae0*/  LDL.LU R170, [R1+0x3e0] ;  /* 0x0003e00001aa7983 */ /* 0x001f280000300800 */
[----:B------:R0:W-:Y:S04]  /*eaf0*/  STL [R1+0x420], R172 ;  /* 0x000420ac01007387 */ /* 0x0001e80000100800 */
[----:B0-----:R-:W4:Y:S04]  /*eb00*/  LDL.LU R172, [R1+0x3b4] ;  /* 0x0003b40001ac7983 */ /* 0x001f280000300800 */
[----:B------:R-:W-:Y:S01]  /*eb10*/  STL [R1+0x3fc], R183 ;  /* 0x0003fcb701007387 */ /* 0x000fe20000100800 */
[----:B--2---:R-:W-:Y:S01]  /*eb20*/  IADD3 R184, P5, R6, R184, RZ ;  /* 0x000000b806b87210 */ /* 0x004fe20007fbe0ff */
[----:B------:R-:W-:-:S04]  /*eb30*/  IMAD.X R182, R2, 0x1, R182, P6 ;  /* 0x0000000102b67824 */ /* 0x000fc800030e06b6 */
[----:B------:R-:W-:Y:S01]  /*eb40*/  STL [R1+0x3f4], R184 ;  /* 0x0003f4b801007387 */ /* 0x000fe20000100800 */
[----:B------:R-:W-:-:S03]  /*eb50*/  IADD3 R179, P6, R6, R179, RZ ;  /* 0x000000b306b37210 */ /* 0x000fc60007fde0ff */
[----:B------:R-:W-:Y:S04]  /*eb60*/  STL [R1+0x418], R182 ;  /* 0x000418b601007387 */ /* 0x000fe80000100800 */
[----:B------:R-:W-:Y:S01]  /*eb70*/  STL [R1+0x3ec], R179 ;  /* 0x0003ecb301007387 */ /* 0x000fe20000100800 */
[----:B---3--:R-:W-:Y:S01]  /*eb80*/  IMAD.X R180, R2, 0x1, R180, P1 ;  /* 0x0000000102b47824 */ /* 0x008fe200008e06b4 */
[----:B------:R-:W-:-:S04]  /*eb90*/  IADD3 R178, P1, R6, R178, RZ ;  /* 0x000000b206b27210 */ /* 0x000fc80007f3e0ff */
[----:B------:R-:W-:Y:S01]  /*eba0*/  STL [R1+0x410], R180 ;  /* 0x000410b401007387 */ /* 0x000fe20000100800 */
[----:B------:R-:W-:-:S03]  /*ebb0*/  IMAD.X R175, R2, 0x1, R175, P2 ;  /* 0x0000000102af7824 */ /* 0x000fc600010e06af */
[----:B------:R-:W-:Y:S01]  /*ebc0*/  STL [R1+0x3e4], R178 ;  /* 0x0003e4b201007387 */ /* 0x000fe20000100800 */
[----:B------:R-:W-:Y:S01]  /*ebd0*/  IADD3 R176, P2, R6, R176, RZ ;  /* 0x000000b006b07210 */ /* 0x000fe20007f5e0ff */
[----:B------:R-:W-:Y:S02]  /*ebe0*/  IMAD.X R120, R2, 0x1, R120, P3 ;  /* 0x0000000102787824 */ /* 0x000fe400018e0678 */
[----:B------:R-:W-:Y:S01]  /*ebf0*/  STL [R1+0x408], R175 ;  /* 0x000408af01007387 */ /* 0x000fe20000100800 */
[----:B------:R-:W-:-:S03]  /*ec00*/  IADD3 R121, P3, R6, R121, RZ ;  /* 0x0000007906797210 */ /* 0x000fc60007f7e0ff */
[----:B------:R0:W-:Y:S04]  /*ec10*/  STL [R1+0x400], R120 ;  /* 0x0004007801007387 */ /* 0x0001e80000100800 */
[----:B------:R-:W-:Y:S04]  /*ec20*/  STL [R1+0x3dc], R176 ;  /* 0x0003dcb001007387 */ /* 0x000fe80000100800 */
[----:B0-----:R-:W2:Y:S01]  /*ec30*/  LDL.LU R120, [R1+0x3d8] ;  /* 0x0003d80001787983 */ /* 0x001ea20000300800 */
[----:B----4-:R-:W-:-:S05]  /*ec40*/  IMAD.X R111, R2, 0x1, R111, P4 ;  /* 0x00000001026f7824 */ /* 0x010fca00020e066f */
[----:B------:R0:W-:Y:S04]  /*ec50*/  STL [R1+0x3f8], R111 ;  /* 0x0003f86f01007387 */ /* 0x0001e80000100800 */
[----:B------:R1:W-:Y:S04]  /*ec60*/  STL [R1+0x3d4], R121 ;  /* 0x0003d47901007387 */ /* 0x0003e80000100800 */
[----:B0-----:R-:W3:Y:S04]  /*ec70*/  LDL.LU R111, [R1+0x3ac] ;  /* 0x0003ac00016f7983 */ /* 0x001ee80000300800 */
[----:B------:R-:W4:Y:S04]  /*ec80*/  LDL.LU R187, [R1+0x3d0] ;  /* 0x0003d00001bb7983 */ /* 0x000f280000300800 */
[----:B------:R-:W4:Y:S01]  /*ec90*/  LDL.LU R188, [R1+0x3a4] ;  /* 0x0003a40001bc7983 */ /* 0x000f220000300800 */
[----:B------:R-:W-:-:S03]  /*eca0*/  IADD3 R119, P4, R6, R119, RZ ;  /* 0x0000007706777210 */ /* 0x000fc60007f9e0ff */
[----:B------:R-:W4:Y:S04]  /*ecb0*/  LDL.LU R180, [R1+0x3c8] ;  /* 0x0003c80001b47983 */ /* 0x000f280000300800 */
[----:B------:R0:W-:Y:S04]  /*ecc0*/  STL [R1+0x3cc], R119 ;  /* 0x0003cc7701007387 */ /* 0x0001e80000100800 */
[----:B------:R-:W4:Y:S04]  /*ecd0*/  LDL.LU R175, [R1+0x39c] ;  /* 0x00039c0001af7983 */ /* 0x000f280000300800 */
[----:B-1----:R-:W4:Y:S04]  /*ece0*/  LDL.LU R121, [R1+0x3c0] ;  /* 0x0003c00001797983 */ /* 0x002f280000300800 */
[----:B------:R-:W4:Y:S04]  /*ecf0*/  LDL.LU R176, [R1+0x394] ;  /* 0x0003940001b07983 */ /* 0x000f280000300800 */
[----:B0-----:R-:W4:Y:S01]  /*ed00*/  LDL.LU R119, [R1+0x3b8] ;  /* 0x0003b80001777983 */ /* 0x001f220000300800 */
[----:B------:R-:W-:-:S05]  /*ed10*/  IMAD.X R116, R2, 0x1, R116, P5 ;  /* 0x0000000102747824 */ /* 0x000fca00028e0674 */
[----:B------:R0:W-:Y:S04]  /*ed20*/  STL [R1+0x3f0], R116 ;  /* 0x0003f07401007387 */ /* 0x0001e80000100800 */
[----:B0-----:R-:W4:Y:S01]  /*ed30*/  LDL.LU R116, [R1+0x38c] ;  /* 0x00038c0001747983 */ /* 0x001f220000300800 */
[----:B------:R-:W-:-:S05]  /*ed40*/  IADD3 R117, P5, R6, R117, RZ ;  /* 0x0000007506757210 */ /* 0x000fca0007fbe0ff */
[----:B------:R0:W-:Y:S04]  /*ed50*/  STL [R1+0x3c4], R117 ;  /* 0x0003c47501007387 */ /* 0x0001e80000100800 */
[----:B0-----:R-:W4:Y:S01]  /*ed60*/  LDL.LU R117, [R1+0x3b0] ;  /* 0x0003b00001757983 */ /* 0x001f220000300800 */
[----:B------:R-:W-:Y:S01]  /*ed70*/  IMAD.X R174, R2, 0x1, R174, P6 ;  /* 0x0000000102ae7824 */ /* 0x000fe200030e06ae */
[----:B------:R-:W-:Y:S01]  /*ed80*/  IADD3 R171, P6, R6, R171, RZ ;  /* 0x000000ab06ab7210 */ /* 0x000fe20007fde0ff */
[----:B------:R-:W-:-:S05]  /*ed90*/  IMAD.X R170, R2, 0x1, R170, P1 ;  /* 0x0000000102aa7824 */ /* 0x000fca00008e06aa */
[----:B------:R0:W-:Y:S04]  /*eda0*/  STL [R1+0x3e0], R170 ;  /* 0x0003e0aa01007387 */ /* 0x0001e80000100800 */
[----:B------:R1:W-:Y:S01]  /*edb0*/  STL [R1+0x3e8], R174 ;  /* 0x0003e8ae01007387 */ /* 0x0003e20000100800 */
[----:B------:R-:W-:-:S03]  /*edc0*/  IADD3 R172, P1, R6, R172, RZ ;  /* 0x000000ac06ac7210 */ /* 0x000fc60007f3e0ff */
[----:B0-----:R-:W4:Y:S04]  /*edd0*/  LDL.LU R170, [R1+0x384] ;  /* 0x0003840001aa7983 */ /* 0x001f280000300800 */
[----:B------:R0:W-:Y:S04]  /*ede0*/  STL [R1+0x3bc], R171 ;  /* 0x0003bcab01007387 */ /* 0x0001e80000100800 */
[----:B------:R-:W4:Y:S04]  /*edf0*/  LDL.LU R186, [R1+0x3a8] ;  /* 0x0003a80001ba7983 */ /* 0x000f280000300800 */
[----:B------:R-:W4:Y:S04]  /*ee00*/  LDL.LU R183, [R1+0x37c] ;  /* 0x00037c0001b77983 */ /* 0x000f280000300800 */
[----:B------:R-:W4:Y:S04]  /*ee10*/  LDL.LU R184, [R1+0x3a0] ;  /* 0x0003a00001b87983 */ /* 0x000f280000300800 */
[----:B------:R0:W-:Y:S04]  /*ee20*/  STL [R1+0x3b4], R172 ;  /* 0x0003b4ac01007387 */ /* 0x0001e80000100800 */
[----:B------:R-:W4:Y:S04]  /*ee30*/  LDL.LU R182, [R1+0x374] ;  /* 0x0003740001b67983 */ /* 0x000f280000300800 */
[----:B------:R-:W4:Y:S04]  /*ee40*/  LDL.LU R179, [R1+0x398] ;  /* 0x0003980001b37983 */ /* 0x000f280000300800 */
[----:B------:R-:W4:Y:S04]  /*ee50*/  LDL.LU R178, [R1+0x36c] ;  /* 0x00036c0001b27983 */ /* 0x000f280000300800 */
[----:B-1----:R-:W4:Y:S04]  /*ee60*/  LDL.LU R174, [R1+0x390] ;  /* 0x0003900001ae7983 */ /* 0x002f280000300800 */
[----:B0-----:R-:W4:Y:S04]  /*ee70*/  LDL.LU R171, [R1+0x364] ;  /* 0x0003640001ab7983 */ /* 0x001f280000300800 */
[----:B------:R-:W4:Y:S01]  /*ee80*/  LDL.LU R172, [R1+0x388] ;  /* 0x0003880001ac7983 */ /* 0x000f220000300800 */
[----:B--2---:R-:W-:-:S05]  /*ee90*/  IMAD.X R120, R2, 0x1, R120, P2 ;  /* 0x0000000102787824 */ /* 0x004fca00010e0678 */
[----:B------:R0:W-:Y:S04]  /*eea0*/  STL [R1+0x3d8], R120 ;  /* 0x0003d87801007387 */ /* 0x0001e80000100800 */
[----:B0-----:R-:W2:Y:S01]  /*eeb0*/  LDL.LU R120, [R1+0x35c] ;  /* 0x00035c0001787983 */ /* 0x001ea20000300800 */
[----:B---3--:R-:W-:Y:S01]  /*eec0*/  IADD3 R111, P2, R6, R111, RZ ;  /* 0x0000006f066f7210 */ /* 0x008fe20007f5e0ff */
[----:B----4-:R-:W-:-:S04]  /*eed0*/  IMAD.X R187, R2, 0x1, R187, P3 ;  /* 0x0000000102bb7824 */ /* 0x010fc800018e06bb */
[----:B------:R0:W-:Y:S01]  /*eee0*/  STL [R1+0x3ac], R111 ;  /* 0x0003ac6f01007387 */ /* 0x0001e20000100800 */
[----:B------:R-:W-:Y:S01]  /*eef0*/  IADD3 R188, P3, R6, R188, RZ ;  /* 0x000000bc06bc7210 */ /* 0x000fe20007f7e0ff */
[----:B------:R-:W-:Y:S02]  /*ef00*/  IMAD.X R180, R2, 0x1, R180, P4 ;  /* 0x0000000102b47824 */ /* 0x000fe400020e06b4 */
[----:B0-----:R-:W3:Y:S04]  /*ef10*/  LDL.LU R111, [R1+0x380] ;  /* 0x00038000016f7983 */ /* 0x001ee80000300800 */
[----:B------:R-:W-:Y:S01]  /*ef20*/  STL [R1+0x3d0], R187 ;  /* 0x0003d0bb01007387 */ /* 0x000fe20000100800 */
[----:B------:R-:W-:Y:S01]  /*ef30*/  IADD3 R175, P4, R6, R175, RZ ;  /* 0x000000af06af7210 */ /* 0x000fe20007f9e0ff */
[----:B------:R-:W-:-:S02]  /*ef40*/  IMAD.X R121, R2, 0x1, R121, P5 ;  /* 0x0000000102797824 */ /* 0x000fc400028e0679 */
[----:B------:R-:W-:Y:S04]  /*ef50*/  STL [R1+0x3a4], R188 ;  /* 0x0003a4bc01007387 */ /* 0x000fe80000100800 */
[----:B------:R0:W-:Y:S01]  /*ef60*/  STL [R1+0x3c0], R121 ;  /* 0x0003c07901007387 */ /* 0x0001e20000100800 */
[----:B------:R-:W-:-:S03]  /*ef70*/  IMAD.X R119, R2, 0x1, R119, P6 ;  /* 0x0000000102777824 */ /* 0x000fc600030e0677 */
[----:B------:R-:W-:Y:S01]  /*ef80*/  STL [R1+0x3c8], R180 ;  /* 0x0003c8b401007387 */ /* 0x000fe20000100800 */
[----:B------:R-:W-:-:S03]  /*ef90*/  IADD3 R176, P5, R6, R176, RZ ;  /* 0x000000b006b07210 */ /* 0x000fc60007fbe0ff */
[----:B0-----:R-:W4:Y:S04]  /*efa0*/  LDL.LU R121, [R1+0x354] ;  /* 0x0003540001797983 */ /* 0x001f280000300800 */
[----:B------:R-:W-:Y:S04]  /*efb0*/  STL [R1+0x39c], R175 ;  /* 0x00039caf01007387 */ /* 0x000fe80000100800 */
[----:B------:R0:W-:Y:S01]  /*efc0*/  STL [R1+0x3b8], R119 ;  /* 0x0003b87701007387 */ /* 0x0001e20000100800 */
[----:B------:R-:W-:-:S03]  /*efd0*/  IADD3 R116, P6, R6, R116, RZ ;  /* 0x0000007406747210 */ /* 0x000fc60007fde0ff */
[----:B0-----:R-:W4:Y:S04]  /*efe0*/  LDL.LU R119, [R1+0x378] ;  /* 0x0003780001777983 */ /* 0x001f280000300800 */
[----:B------:R-:W-:Y:S04]  /*eff0*/  STL [R1+0x394], R176 ;  /* 0x000394b001007387 */ /* 0x000fe80000100800 */
[----:B------:R0:W-:Y:S04]  /*f000*/  STL [R1+0x38c], R116 ;  /* 0x00038c7401007387 */ /* 0x0001e80000100800 */
[----:B0-----:R-:W4:Y:S01]  /*f010*/  LDL.LU R116, [R1+0x34c] ;  /* 0x00034c0001747983 */ /* 0x001f220000300800 */
[----:B------:R-:W-:-:S03]  /*f020*/  IMAD.X R117, R2, 0x1, R117, P1 ;  /* 0x0000000102757824 */ /* 0x000fc600008e0675 */
[----:B------:R-:W4:Y:S04]  /*f030*/  LDL.LU R180, [R1+0x370] ;  /* 0x0003700001b47983 */ /* 0x000f280000300800 */
[----:B------:R-:W4:Y:S04]  /*f040*/  LDL.LU R175, [R1+0x344] ;  /* 0x0003440001af7983 */ /* 0x000f280000300800 */
[----:B------:R0:W-:Y:S04]  /*f050*/  STL [R1+0x3b0], R117 ;  /* 0x0003b07501007387 */ /* 0x0001e80000100800 */
[----:B0-----:R-:W4:Y:S04]  /*f060*/  LDL.LU R117, [R1+0x368] ;  /* 0x0003680001757983 */ /* 0x001f280000300800 */
[----:B------:R-:W4:Y:S01]  /*f070*/  LDL.LU R176, [R1+0x33c] ;  /* 0x00033c0001b07983 */ /* 0x000f220000300800 */
[----:B------:R-:W-:-:S05]  /*f080*/  IADD3 R170, P1, R6, R170, RZ ;  /* 0x000000aa06aa7210 */ /* 0x000fca0007f3e0ff */
[----:B------:R0:W-:Y:S01]  /*f090*/  STL [R1+0x384], R170 ;  /* 0x000384aa01007387 */ /* 0x0001e20000100800 */
[----:B------:R-:W-:Y:S01]  /*f0a0*/  IMAD.X R186, R2, 0x1, R186, P2 ;  /* 0x0000000102ba7824 */ /* 0x000fe200010e06ba */
[----:B------:R-:W-:Y:S02]  /*f0b0*/  IADD3 R183, P2, R6, R183, RZ ;  /* 0x000000b706b77210 */ /* 0x000fe40007f5e0ff */
[----:B0-----:R-:W4:Y:S01]  /*f0c0*/  LDL.LU R170, [R1+0x360] ;  /* 0x0003600001aa7983 */ /* 0x001f220000300800 */
[----:B------:R-:W-:-:S03]  /*f0d0*/  IMAD.X R184, R2, 0x1, R184, P3 ;  /* 0x0000000102b87824 */ /* 0x000fc600018e06b8 */
        /* <DEDUP_REMOVED lines=12> */
[----:B------:R0:W-:Y:S04]  /*f1a0*/  STL [R1+0x388], R172 ;  /* 0x000388ac01007387 */ /* 0x0001e80000100800 */
[----:B------:R-:W-:Y:S04]  /*f1b0*/  STL [R1+0x390], R174 ;  /* 0x000390ae01007387 */ /* 0x000fe80000100800 */
[----:B0-----:R-:W4:Y:S04]  /*f1c0*/  LDL.LU R172, [R1+0x334] ;  /* 0x0003340001ac7983 */ /* 0x001f280000300800 */
[----:B------:R-:W-:Y:S01]  /*f1d0*/  STL [R1+0x364], R171 ;  /* 0x000364ab01007387 */ /* 0x000fe20000100800 */
[----:B--2---:R-:W-:-:S05]  /*f1e0*/  IADD3 R120, P6, R6, R120, RZ ;  /* 0x0000007806787210 */ /* 0x004fca0007fde0ff */
[----:B------:R0:W-:Y:S04]  /*f1f0*/  STL [R1+0x35c], R120 ;  /* 0x00035c7801007387 */ /* 0x0001e80000100800 */
[----:B0-----:R-:W2:Y:S04]  /*f200*/  LDL.LU R120, [R1+0x358] ;  /* 0x0003580001787983 */ /* 0x001ea80000300800 */
[----:B------:R-:W2:Y:S04]  /*f210*/  LDL.LU R187, [R1+0x32c] ;  /* 0x00032c0001bb7983 */ /* 0x000ea80000300800 */
[----:B------:R-:W2:Y:S04]  /*f220*/  LDL.LU R188, [R1+0x350] ;  /* 0x0003500001bc7983 */ /* 0x000ea80000300800 */
[----:B------:R-:W2:Y:S01]  /*f230*/  LDL.LU R178, [R1+0x324] ;  /* 0x0003240001b27983 */ /* 0x000ea20000300800 */
[----:B---3--:R-:W-:-:S05]  /*f240*/  IMAD.X R111, R2, 0x1, R111, P1 ;  /* 0x00000001026f7824 */ /* 0x008fca00008e066f */
[----:B------:R0:W-:Y:S04]  /*f250*/  STL [R1+0x380], R111 ;  /* 0x0003806f01007387 */ /* 0x0001e80000100800 */
[----:B------:R-:W3:Y:S04]  /*f260*/  LDL.LU R174, [R1+0x348] ;  /* 0x0003480001ae7983 */ /* 0x000ee80000300800 */
[----:B0-----:R-:W3:Y:S04]  /*f270*/  LDL.LU R111, [R1+0x31c] ;  /* 0x00031c00016f7983 */ /* 0x001ee80000300800 */
[----:B------:R-:W3:Y:S01]  /*f280*/  LDL.LU R171, [R1+0x340] ;  /* 0x0003400001ab7983 */ /* 0x000ee20000300800 */
[----:B----4-:R-:W-:-:S05]  /*f290*/  IADD3 R121, P1, R6, R121, RZ ;  /* 0x0000007906797210 */ /* 0x010fca0007f3e0ff */
[----:B------:R0:W-:Y:S04]  /*f2a0*/  STL [R1+0x354], R121 ;  /* 0x0003547901007387 */ /* 0x0001e80000100800 */
[----:B0-----:R-:W4:Y:S01]  /*f2b0*/  LDL.LU R121, [R1+0x314] ;  /* 0x0003140001797983 */ /* 0x001f220000300800 */
[----:B------:R-:W-:-:S05]  /*f2c0*/  IMAD.X R119, R2, 0x1, R119, P2 ;  /* 0x0000000102777824 */ /* 0x000fca00010e0677 */
[----:B------:R0:W-:Y:S04]  /*f2d0*/  STL [R1+0x378], R119 ;  /* 0x0003787701007387 */ /* 0x0001e80000100800 */
[----:B0-----:R-:W4:Y:S01]  /*f2e0*/  LDL.LU R119, [R1+0x338] ;  /* 0x0003380001777983 */ /* 0x001f220000300800 */
[----:B------:R-:W-:-:S05]  /*f2f0*/  IADD3 R116, P2, R6, R116, RZ ;  /* 0x0000007406747210 */ /* 0x000fca0007f5e0ff */
[----:B------:R0:W-:Y:S04]  /*f300*/  STL [R1+0x34c], R116 ;  /* 0x00034c7401007387 */ /* 0x0001e80000100800 */
[----:B0-----:R-:W4:Y:S01]  /*f310*/  LDL.LU R116, [R1+0x30c] ;  /* 0x00030c0001747983 */ /* 0x001f220000300800 */
[C---:B------:R-:W-:Y:S02]  /*f320*/  IMAD.X R180, R2.reuse, 0x1, R180, P3 ;  /* 0x0000000102b47824 */ /* 0x040fe400018e06b4 */
[----:B------:R-:W-:-:S05]  /*f330*/  IMAD.X R117, R2, 0x1, R117, P4 ;  /* 0x0000000102757824 */ /* 0x000fca00020e0675 */
[----:B------:R0:W-:Y:S04]  /*f340*/  STL [R1+0x368], R117 ;  /* 0x0003687501007387 */ /* 0x0001e80000100800 */
[----:B------:R1:W-:Y:S04]  /*f350*/  STL [R1+0x370], R180 ;  /* 0x000370b401007387 */ /* 0x0003e80000100800 */
[----:B0-----:R-:W4:Y:S01]  /*f360*/  LDL.LU R117, [R1+0x330] ;  /* 0x0003300001757983 */ /* 0x001f220000300800 */
[C---:B------:R-:W-:Y:S02]  /*f370*/  IADD3 R175, P3, R6.reuse, R175, RZ ;  /* 0x000000af06af7210 */ /* 0x040fe40007f7e0ff */
[----:B------:R-:W-:-:S03]  /*f380*/  IADD3 R176, P4, R6, R176, RZ ;  /* 0x000000b006b07210 */ /* 0x000fc60007f9e0ff */
[----:B------:R0:W-:Y:S04]  /*f390*/  STL [R1+0x344], R175 ;  /* 0x000344af01007387 */ /* 0x0001e80000100800 */
[----:B------:R-:W4:Y:S04]  /*f3a0*/  LDL.LU R186, [R1+0x304] ;  /* 0x0003040001ba7983 */ /* 0x000f280000300800 */
[----:B------:R-:W4:Y:S01]  /*f3b0*/  LDL.LU R183, [R1+0x328] ;  /* 0x0003280001b77983 */ /* 0x000f220000300800 */
[----:B------:R-:W-:-:S03]  /*f3c0*/  IMAD.X R170, R2, 0x1, R170, P5 ;  /* 0x0000000102aa7824 */ /* 0x000fc600028e06aa */
[----:B------:R0:W-:Y:S04]  /*f3d0*/  STL [R1+0x33c], R176 ;  /* 0x00033cb001007387 */ /* 0x0001e80000100800 */
[----:B------:R-:W4:Y:S04]  /*f3e0*/  LDL.LU R184, [R1+0x2fc] ;  /* 0x0002fc0001b87983 */ /* 0x000f280000300800 */
[----:B------:R0:W-:Y:S04]  /*f3f0*/  STL [R1+0x360], R170 ;  /* 0x000360aa01007387 */ /* 0x0001e80000100800 */
[----:B------:R-:W4:Y:S04]  /*f400*/  LDL.LU R182, [R1+0x320] ;  /* 0x0003200001b67983 */ /* 0x000f280000300800 */
[----:B------:R-:W4:Y:S04]  /*f410*/  LDL.LU R179, [R1+0x2f4] ;  /* 0x0002f40001b37983 */ /* 0x000f280000300800 */
[----:B-1----:R-:W4:Y:S04]  /*f420*/  LDL.LU R180, [R1+0x318] ;  /* 0x0003180001b47983 */ /* 0x002f280000300800 */
[----:B0-----:R-:W4:Y:S04]  /*f430*/  LDL.LU R175, [R1+0x2ec] ;  /* 0x0002ec0001af7983 */ /* 0x001f280000300800 */
[----:B------:R-:W4:Y:S04]  /*f440*/  LDL.LU R176, [R1+0x310] ;  /* 0x0003100001b07983 */ /* 0x000f280000300800 */
[----:B------:R-:W4:Y:S01]  /*f450*/  LDL.LU R170, [R1+0x2e4] ;  /* 0x0002e40001aa7983 */ /* 0x000f220000300800 */
[----:B------:R-:W-:-:S05]  /*f460*/  IADD3 R172, P5, R6, R172, RZ ;  /* 0x000000ac06ac7210 */ /* 0x000fca0007fbe0ff */
[----:B------:R0:W-:Y:S04]  /*f470*/  STL [R1+0x334], R172 ;  /* 0x000334ac01007387 */ /* 0x0001e80000100800 */
[----:B0-----:R-:W4:Y:S01]  /*f480*/  LDL.LU R172, [R1+0x308] ;  /* 0x0003080001ac7983 */ /* 0x001f220000300800 */
[----:B--2---:R-:W-:Y:S01]  /*f490*/  IMAD.X R120, R2, 0x1, R120, P6 ;  /* 0x0000000102787824 */ /* 0x004fe200030e0678 */
[----:B------:R-:W-:-:S04]  /*f4a0*/  IADD3 R187, P6, R6, R187, RZ ;  /* 0x000000bb06bb7210 */ /* 0x000fc80007fde0ff */
[----:B------:R0:W-:Y:S01]  /*f4b0*/  STL [R1+0x358], R120 ;  /* 0x0003587801007387 */ /* 0x0001e20000100800 */
[----:B------:R-:W-:Y:S01]  /*f4c0*/  IMAD.X R188, R2, 0x1, R188, P1 ;  /* 0x0000000102bc7824 */ /* 0x000fe200008e06bc */
[----:B------:R-:W-:Y:S02]  /*f4d0*/  IADD3 R178, P1, R6, R178, RZ ;  /* 0x000000b206b27210 */ /* 0x000fe40007f3e0ff */
[----:B0-----:R-:W2:Y:S04]  /*f4e0*/  LDL.LU R120, [R1+0x2dc] ;  /* 0x0002dc0001787983 */ /* 0x001ea80000300800 */
[----:B------:R-:W-:Y:S04]  /*f4f0*/  STL [R1+0x32c], R187 ;  /* 0x00032cbb01007387 */ /* 0x000fe80000100800 */
[----:B------:R-:W-:Y:S01]  /*f500*/  STL [R1+0x350], R188 ;  /* 0x000350bc01007387 */ /* 0x000fe20000100800 */
[----:B---3--:R-:W-:Y:S01]  /*f510*/  IMAD.X R174, R2, 0x1, R174, P2 ;  /* 0x0000000102ae7824 */ /* 0x008fe200010e06ae */
[----:B------:R-:W-:Y:S01]  /*f520*/  IADD3 R111, P2, R6, R111, RZ ;  /* 0x0000006f066f7210 */ /* 0x000fe20007f5e0ff */
[----:B------:R-:W-:-:S04]  /*f530*/  IMAD.X R171, R2, 0x1, R171, P3 ;  /* 0x0000000102ab7824 */ /* 0x000fc800018e06ab */
[----:B------:R0:W-:Y:S04]  /*f540*/  STL [R1+0x31c], R111 ;  /* 0x00031c6f01007387 */ /* 0x0001e80000100800 */
[----:B------:R-:W-:Y:S04]  /*f550*/  STL [R1+0x324], R178 ;  /* 0x000324b201007387 */ /* 0x000fe80000100800 */
[----:B0-----:R-:W3:Y:S04]  /*f560*/  LDL.LU R111, [R1+0x300] ;  /* 0x00030000016f7983 */ /* 0x001ee80000300800 */
[----:B------:R-:W-:Y:S01]  /*f570*/  STL [R1+0x348], R174 ;  /* 0x000348ae01007387 */ /* 0x000fe20000100800 */
[----:B----4-:R-:W-:-:S05]  /*f580*/  IADD3 R121, P3, R6, R121, RZ ;  /* 0x0000007906797210 */ /* 0x010fca0007f7e0ff */
[----:B------:R0:W-:Y:S04]  /*f590*/  STL [R1+0x314], R121 ;  /* 0x0003147901007387 */ /* 0x0001e80000100800 */
[----:B0-----:R-:W4:Y:S01]  /*f5a0*/  LDL.LU R121, [R1+0x2d4] ;  /* 0x0002d40001797983 */ /* 0x001f220000300800 */
[----:B------:R-:W-:-:S03]  /*f5b0*/  IMAD.X R119, R2, 0x1, R119, P4 ;  /* 0x0000000102777824 */ /* 0x000fc600020e0677 */
[----:B------:R-:W-:Y:S04]  /*f5c0*/  STL [R1+0x340], R171 ;  /* 0x000340ab01007387 */ /* 0x000fe80000100800 */
[----:B------:R0:W-:Y:S04]  /*f5d0*/  STL [R1+0x338], R119 ;  /* 0x0003387701007387 */ /* 0x0001e80000100800 */
[----:B0-----:R-:W4:Y:S01]  /*f5e0*/  LDL.LU R119, [R1+0x2f8] ;  /* 0x0002f80001777983 */ /* 0x001f220000300800 */
[----:B------:R-:W-:-:S03]  /*f5f0*/  IADD3 R116, P4, R6, R116, RZ ;  /* 0x0000007406747210 */ /* 0x000fc60007f9e0ff */
[----:B------:R-:W4:Y:S04]  /*f600*/  LDL.LU R178, [R1+0x2cc] ;  /* 0x0002cc0001b27983 */ /* 0x000f280000300800 */
[----:B------:R-:W4:Y:S04]  /*f610*/  LDL.LU R174, [R1+0x2f0] ;  /* 0x0002f00001ae7983 */ /* 0x000f280000300800 */
[----:B------:R0:W-:Y:S04]  /*f620*/  STL [R1+0x30c], R116 ;  /* 0x00030c7401007387 */ /* 0x0001e80000100800 */
[----:B0-----:R-:W4:Y:S01]  /*f630*/  LDL.LU R116, [R1+0x2c4] ;  /* 0x0002c40001747983 */ /* 0x001f220000300800 */
[----:B------:R-:W-:-:S03]  /*f640*/  IMAD.X R117, R2, 0x1, R117, P5 ;  /* 0x0000000102757824 */ /* 0x000fc600028e0675 */
[----:B------:R-:W4:Y:S04]  /*f650*/  LDL.LU R171, [R1+0x2e8] ;  /* 0x0002e80001ab7983 */ /* 0x000f280000300800 */
[----:B------:R0:W-:Y:S04]  /*f660*/  STL [R1+0x330], R117 ;  /* 0x0003307501007387 */ /* 0x0001e80000100800 */
[----:B0-----:R-:W4:Y:S01]  /*f670*/  LDL.LU R117, [R1+0x2bc] ;  /* 0x0002bc0001757983 */ /* 0x001f220000300800 */
[----:B------:R-:W-:Y:S01]  /*f680*/  IADD3 R186, P5, R6, R186, RZ ;  /* 0x000000ba06ba7210 */ /* 0x000fe20007fbe0ff */
[----:B------:R-:W-:-:S04]  /*f690*/  IMAD.X R183, R2, 0x1, R183, P6 ;  /* 0x0000000102b77824 */ /* 0x000fc800030e06b7 */
        /* <DEDUP_REMOVED lines=9> */
[----:B------:R-:W-:Y:S01]  /*f730*/  IADD3 R175, P2, R6, R175, RZ ;  /* 0x000000af06af7210 */ /* 0x000fe20007f5e0ff */
[----:B------:R-:W-:Y:S01]  /*f740*/  IMAD.X R176, R2, 0x1, R176, P3 ;  /* 0x0000000102b07824 */ /* 0x000fe200018e06b0 */
[----:B------:R-:W-:Y:S01]  /*f750*/  IADD3 R170, P3, R6, R170, RZ ;  /* 0x000000aa06aa7210 */ /* 0x000fe20007f7e0ff */
[----:B------:R-:W-:Y:S04]  /*f760*/  STL [R1+0x318], R180 ;  /* 0x000318b401007387 */ /* 0x000fe80000100800 */
[----:B------:R0:W-:Y:S04]  /*f770*/  STL [R1+0x2e4], R170 ;  /* 0x0002e4aa01007387 */ /* 0x0001e80000100800 */
[----:B------:R-:W-:Y:S04]  /*f780*/  STL [R1+0x2ec], R175 ;  /* 0x0002ecaf01007387 */ /* 0x000fe80000100800 */
[----:B0-----:R-:W4:Y:S04]  /*f790*/  LDL.LU R170, [R1+0x2e0] ;  /* 0x0002e00001aa7983 */ /* 0x001f280000300800 */
[----:B------:R-:W-:Y:S01]  /*f7a0*/  STL [R1+0x310], R176 ;  /* 0x000310b001007387 */ /* 0x000fe20000100800 */
[----:B------:R-:W-:-:S05]  /*f7b0*/  IMAD.X R172, R2, 0x1, R172, P4 ;  /* 0x0000000102ac7824 */ /* 0x000fca00020e06ac */
[----:B------:R0:W-:Y:S04]  /*f7c0*/  STL [R1+0x308], R172 ;  /* 0x000308ac01007387 */ /* 0x0001e80000100800 */
[----:B0-----:R-:W4:Y:S04]  /*f7d0*/  LDL.LU R172, [R1+0x2b4] ;  /* 0x0002b40001ac7983 */ /* 0x001f280000300800 */
[----:B------:R-:W4:Y:S04]  /*f7e0*/  LDL.LU R187, [R1+0x2d8] ;  /* 0x0002d80001bb7983 */ /* 0x000f280000300800 */
[----:B------:R-:W4:Y:S04]  /*f7f0*/  LDL.LU R188, [R1+0x2ac] ;  /* 0x0002ac0001bc7983 */ /* 0x000f280000300800 */
[----:B------:R-:W4:Y:S01]  /*f800*/  LDL.LU R186, [R1+0x2d0] ;  /* 0x0002d00001ba7983 */ /* 0x000f220000300800 */
[----:B--2---:R-:W-:-:S05]  /*f810*/  IADD3 R120, P4, R6, R120, RZ ;  /* 0x0000007806787210 */ /* 0x004fca0007f9e0ff */
[----:B------:R0:W-:Y:S04]  /*f820*/  STL [R1+0x2dc], R120 ;  /* 0x0002dc7801007387 */ /* 0x0001e80000100800 */
[----:B------:R-:W2:Y:S04]  /*f830*/  LDL.LU R175, [R1+0x2a4] ;  /* 0x0002a40001af7983 */ /* 0x000ea80000300800 */
[----:B0-----:R-:W2:Y:S04]  /*f840*/  LDL.LU R120, [R1+0x2c8] ;  /* 0x0002c80001787983 */ /* 0x001ea80000300800 */
[----:B------:R-:W2:Y:S01]  /*f850*/  LDL.LU R176, [R1+0x29c] ;  /* 0x00029c0001b07983 */ /* 0x000ea20000300800 */
[----:B---3--:R-:W-:-:S05]  /*f860*/  IMAD.X R111, R2, 0x1, R111, P5 ;  /* 0x00000001026f7824 */ /* 0x008fca00028e066f */
[----:B------:R0:W-:Y:S04]  /*f870*/  STL [R1+0x300], R111 ;  /* 0x0003006f01007387 */ /* 0x0001e80000100800 */
[----:B0-----:R-:W3:Y:S01]  /*f880*/  LDL.LU R111, [R1+0x2c0] ;  /* 0x0002c000016f7983 */ /* 0x001ee20000300800 */
[----:B----4-:R-:W-:-:S05]  /*f890*/  IADD3 R121, P5, R6, R121, RZ ;  /* 0x0000007906797210 */ /* 0x010fca0007fbe0ff */
[----:B------:R0:W-:Y:S04]  /*f8a0*/  STL [R1+0x2d4], R121 ;  /* 0x0002d47901007387 */ /* 0x0001e80000100800 */
[----:B0-----:R-:W4:Y:S01]  /*f8b0*/  LDL.LU R121, [R1+0x294] ;  /* 0x0002940001797983 */ /* 0x001f220000300800 */
[----:B------:R-:W-:Y:S01]  /*f8c0*/  IMAD.X R119, R2, 0x1, R119, P6 ;  /* 0x0000000102777824 */ /* 0x000fe200030e0677 */
[----:B------:R-:W-:-:S04]  /*f8d0*/  IADD3 R178, P6, R6, R178, RZ ;  /* 0x000000b206b27210 */ /* 0x000fc80007fde0ff */
[----:B------:R0:W-:Y:S01]  /*f8e0*/  STL [R1+0x2f8], R119 ;  /* 0x0002f87701007387 */ /* 0x0001e20000100800 */
[----:B------:R-:W-:-:S03]  /*f8f0*/  IMAD.X R174, R2, 0x1, R174, P1 ;  /* 0x0000000102ae7824 */ /* 0x000fc600008e06ae */
[----:B0-----:R-:W4:Y:S01]  /*f900*/  LDL.LU R119, [R1+0x2b8] ;  /* 0x0002b80001777983 */ /* 0x001f220000300800 */
[----:B------:R-:W-:-:S05]  /*f910*/  IADD3 R116, P1, R6, R116, RZ ;  /* 0x0000007406747210 */ /* 0x000fca0007f3e0ff */
[----:B------:R0:W-:Y:S04]  /*f920*/  STL [R1+0x2c4], R116 ;  /* 0x0002c47401007387 */ /* 0x0001e80000100800 */
[----:B------:R1:W-:Y:S04]  /*f930*/  STL [R1+0x2cc], R178 ;  /* 0x0002ccb201007387 */ /* 0x0003e80000100800 */
[----:B0-----:R-:W4:Y:S01]  /*f940*/  LDL.LU R116, [R1+0x28c] ;  /* 0x00028c0001747983 */ /* 0x001f220000300800 */
[----:B------:R-:W-:Y:S01]  /*f950*/  IMAD.X R171, R2, 0x1, R171, P2 ;  /* 0x0000000102ab7824 */ /* 0x000fe200010e06ab */
[----:B------:R-:W-:-:S02]  /*f960*/  IADD3 R117, P2, R6, R117, RZ ;  /* 0x0000007506757210 */ /* 0x000fc40007f5e0ff */
[----:B------:R0:W-:Y:S04]  /*f970*/  STL [R1+0x2f0], R174 ;  /* 0x0002f0ae01007387 */ /* 0x0001e80000100800 */
[----:B------:R-:W4:Y:S04]  /*f980*/  LDL.LU R183, [R1+0x2b0] ;  /* 0x0002b00001b77983 */ /* 0x000f280000300800 */
[----:B------:R-:W4:Y:S04]  /*f990*/  LDL.LU R184, [R1+0x284] ;  /* 0x0002840001b87983 */ /* 0x000f280000300800 */
        /* <DEDUP_REMOVED lines=9> */
[----:B------:R-:W-:-:S05]  /*fa30*/  IMAD.X R170, R2, 0x1, R170, P3 ;  /* 0x0000000102aa7824 */ /* 0x000fca00018e06aa */
[----:B------:R0:W-:Y:S04]  /*fa40*/  STL [R1+0x2e0], R170 ;  /* 0x0002e0aa01007387 */ /* 0x0001e80000100800 */
[----:B0-----:R-:W4:Y:S01]  /*fa50*/  LDL.LU R170, [R1+0x264] ;  /* 0x0002640001aa7983 */ /* 0x001f220000300800 */
[----:B------:R-:W-:Y:S01]  /*fa60*/  IADD3 R172, P3, R6, R172, RZ ;  /* 0x000000ac06ac7210 */ /* 0x000fe20007f7e0ff */
[----:B------:R-:W-:-:S04]  /*fa70*/  IMAD.X R187, R2, 0x1, R187, P4 ;  /* 0x0000000102bb7824 */ /* 0x000fc800020e06bb */
[----:B------:R0:W-:Y:S01]  /*fa80*/  STL [R1+0x2b4], R172 ;  /* 0x0002b4ac01007387 */ /* 0x0001e20000100800 */
[----:B------:R-:W-:Y:S01]  /*fa90*/  IADD3 R188, P4, R6, R188, RZ ;  /* 0x000000bc06bc7210 */ /* 0x000fe20007f9e0ff */
[----:B------:R-:W-:Y:S02]  /*faa0*/  IMAD.X R186, R2, 0x1, R186, P5 ;  /* 0x0000000102ba7824 */ /* 0x000fe400028e06ba */
[----:B0-----:R-:W4:Y:S04]  /*fab0*/  LDL.LU R172, [R1+0x288] ;  /* 0x0002880001ac7983 */ /* 0x001f280000300800 */
[----:B------:R-:W-:Y:S04]  /*fac0*/  STL [R1+0x2d8], R187 ;  /* 0x0002d8bb01007387 */ /* 0x000fe80000100800 */
[----:B------:R-:W-:Y:S01]  /*fad0*/  STL [R1+0x2ac], R188 ;  /* 0x0002acbc01007387 */ /* 0x000fe20000100800 */
[----:B--2---:R-:W-:Y:S01]  /*fae0*/  IADD3 R175, P5, R6, R175, RZ ;  /* 0x000000af06af7210 */ /* 0x004fe20007fbe0ff */
[----:B------:R-:W-:-:S05]  /*faf0*/  IMAD.X R120, R2, 0x1, R120, P6 ;  /* 0x0000000102787824 */ /* 0x000fca00030e0678 */
[----:B------:R0:W-:Y:S01]  /*fb00*/  STL [R1+0x2c8], R120 ;  /* 0x0002c87801007387 */ /* 0x0001e20000100800 */
[----:B------:R-:W-:-:S03]  /*fb10*/  IADD3 R176, P6, R6, R176, RZ ;  /* 0x000000b006b07210 */ /* 0x000fc60007fde0ff */
[----:B------:R-:W-:Y:S04]  /*fb20*/  STL [R1+0x2d0], R186 ;  /* 0x0002d0ba01007387 */ /* 0x000fe80000100800 */
[----:B0-----:R-:W2:Y:S04]  /*fb30*/  LDL.LU R120, [R1+0x25c] ;  /* 0x00025c0001787983 */ /* 0x001ea80000300800 */
[----:B------:R-:W-:Y:S01]  /*fb40*/  STL [R1+0x2a4], R175 ;  /* 0x0002a4af01007387 */ /* 0x000fe20000100800 */
[----:B---3--:R-:W-:-:S05]  /*fb50*/  IMAD.X R111, R2, 0x1, R111, P1 ;  /* 0x00000001026f7824 */ /* 0x008fca00008e066f */
[----:B------:R0:W-:Y:S04]  /*fb60*/  STL [R1+0x2c0], R111 ;  /* 0x0002c06f01007387 */ /* 0x0001e80000100800 */
[----:B0-----:R-:W3:Y:S04]  /*fb70*/  LDL.LU R111, [R1+0x280] ;  /* 0x00028000016f7983 */ /* 0x001ee80000300800 */
[----:B------:R-:W-:Y:S01]  /*fb80*/  STL [R1+0x29c], R176 ;  /* 0x00029cb001007387 */ /* 0x000fe20000100800 */
[----:B----4-:R-:W-:-:S05]  /*fb90*/  IADD3 R121, P1, R6, R121, RZ ;  /* 0x0000007906797210 */ /* 0x010fca0007f3e0ff */
[----:B------:R0:W-:Y:S04]  /*fba0*/  STL [R1+0x294], R121 ;  /* 0x0002947901007387 */ /* 0x0001e80000100800 */
[----:B0-----:R-:W4:Y:S01]  /*fbb0*/  LDL.LU R121, [R1+0x254] ;  /* 0x0002540001797983 */ /* 0x001f220000300800 */
[----:B------:R-:W-:-:S03]  /*fbc0*/  IMAD.X R119, R2, 0x1, R119, P2 ;  /* 0x0000000102777824 */ /* 0x000fc600010e0677 */
[----:B------:R-:W4:Y:S04]  /*fbd0*/  LDL.LU R175, [R1+0x278] ;  /* 0x0002780001af7983 */ /* 0x000f280000300800 */
[----:B------:R-:W4:Y:S04]  /*fbe0*/  LDL.LU R176, [R1+0x24c] ;  /* 0x00024c0001b07983 */ /* 0x000f280000300800 */
[----:B------:R0:W-:Y:S04]  /*fbf0*/  STL [R1+0x2b8], R119 ;  /* 0x0002b87701007387 */ /* 0x0001e80000100800 */
[----:B0-----:R-:W4:Y:S01]  /*fc00*/  LDL.LU R119, [R1+0x270] ;  /* 0x0002700001777983 */ /* 0x001f220000300800 */
[----:B------:R-:W-:-:S05]  /*fc10*/  IADD3 R116, P2, R6, R116, RZ ;  /* 0x0000007406747210 */ /* 0x000fca0007f5e0ff */
[----:B------:R0:W-:Y:S04]  /*fc20*/  STL [R1+0x28c], R116 ;  /* 0x00028c7401007387 */ /* 0x0001e80000100800 */
[----:B0-----:R-:W4:Y:S01]  /*fc30*/  LDL.LU R116, [R1+0x244] ;  /* 0x0002440001747983 */ /* 0x001f220000300800 */
[----:B------:R-:W-:Y:S01]  /*fc40*/  IMAD.X R183, R2, 0x1, R183, P3 ;  /* 0x0000000102b77824 */ /* 0x000fe200018e06b7 */
[----:B------:R-:W-:Y:S01]  /*fc50*/  IADD3 R184, P3, R6, R184, RZ ;  /* 0x000000b806b87210 */ /* 0x000fe20007f7e0ff */
[----:B------:R-:W-:-:S03]  /*fc60*/  IMAD.X R182, R2, 0x1, R182, P4 ;  /* 0x0000000102b67824 */ /* 0x000fc600020e06b6 */
[----:B------:R-:W-:Y:S04]  /*fc70*/  STL [R1+0x2b0], R183 ;  /* 0x0002b0b701007387 */ /* 0x000fe80000100800 */
        /* <DEDUP_REMOVED lines=9> */
[----:B------:R-:W-:-:S05]  /*fd10*/  IMAD.X R117, R2, 0x1, R117, P1 ;  /* 0x0000000102757824 */ /* 0x000fca00008e0675 */
[----:B------:R0:W-:Y:S04]  /*fd20*/  STL [R1+0x290], R117 ;  /* 0x0002907501007387 */ /* 0x0001e80000100800 */
[----:B------:R-:W-:Y:S04]  /*fd30*/  STL [R1+0x298], R174 ;  /* 0x000298ae01007387 */ /* 0x000fe80000100800 */
[----:B0-----:R-:W4:Y:S01]  /*fd40*/  LDL.LU R117, [R1+0x268] ;  /* 0x0002680001757983 */ /* 0x001f220000300800 */
[C---:B------:R-:W-:Y:S02]  /*fd50*/  IADD3 R171, P6, R6.reuse, R171, RZ ;  /* 0x000000ab06ab7210 */ /* 0x040fe40007fde0ff */
[----:B------:R-:W-:-:S03]  /*fd60*/  IADD3 R170, P1, R6, R170, RZ ;  /* 0x000000aa06aa7210 */ /* 0x000fc60007f3e0ff */
[----:B------:R-:W-:Y:S04]  /*fd70*/  STL [R1+0x26c], R171 ;  /* 0x00026cab01007387 */ /* 0x000fe80000100800 */
[----:B------:R0:W-:Y:S04]  /*fd80*/  STL [R1+0x264], R170 ;  /* 0x000264aa01007387 */ /* 0x0001e80000100800 */
[----:B0-----:R-:W4:Y:S04]  /*fd90*/  LDL.LU R170, [R1+0x23c] ;  /* 0x00023c0001aa7983 */ /* 0x001f280000300800 */
[----:B------:R-:W4:Y:S04]  /*fda0*/  LDL.LU R190, [R1+0x260] ;  /* 0x0002600001be7983 */ /* 0x000f280000300800 */
[----:B------:R-:W4:Y:S01]  /*fdb0*/  LDL.LU R187, [R1+0x234] ;  /* 0x0002340001bb7983 */ /* 0x000f220000300800 */
[----:B------:R-:W-:-:S03]  /*fdc0*/  IMAD.X R172, R2, 0x1, R172, P2 ;  /* 0x0000000102ac7824 */ /* 0x000fc600010e06ac */
[----:B------:R-:W4:Y:S04]  /*fdd0*/  LDL.LU R188, [R1+0x258] ;  /* 0x0002580001bc7983 */ /* 0x000f280000300800 */
[----:B------:R0:W-:Y:S04]  /*fde0*/  STL [R1+0x288], R172 ;  /* 0x000288ac01007387 */ /* 0x0001e80000100800 */
[----:B------:R-:W4:Y:S04]  /*fdf0*/  LDL.LU R174, [R1+0x22c] ;  /* 0x00022c0001ae7983 */ /* 0x000f280000300800 */
[----:B------:R-:W4:Y:S04]  /*fe00*/  LDL.LU R171, [R1+0x250] ;  /* 0x0002500001ab7983 */ /* 0x000f280000300800 */
[----:B0-----:R-:W4:Y:S01]  /*fe10*/  LDL.LU R172, [R1+0x224] ;  /* 0x0002240001ac7983 */ /* 0x001f220000300800 */
[----:B--2---:R-:W-:-:S05]  /*fe20*/  IADD3 R120, P2, R6, R120, RZ ;  /* 0x0000007806787210 */ /* 0x004fca0007f5e0ff */
[----:B------:R0:W-:Y:S04]  /*fe30*/  STL [R1+0x25c], R120 ;  /* 0x00025c7801007387 */ /* 0x0001e80000100800 */
[----:B0-----:R-:W2:Y:S01]  /*fe40*/  LDL.LU R120, [R1+0x248] ;  /* 0x0002480001787983 */ /* 0x001ea20000300800 */
[----:B---3--:R-:W-:-:S05]  /*fe50*/  IMAD.X R111, R2, 0x1, R111, P3 ;  /* 0x00000001026f7824 */ /* 0x008fca00018e066f */
[----:B------:R0:W-:Y:S04]  /*fe60*/  STL [R1+0x280], R111 ;  /* 0x0002806f01007387 */ /* 0x0001e80000100800 */
[----:B0-----:R-:W3:Y:S01]  /*fe70*/  LDL.LU R111, [R1+0x21c] ;  /* 0x00021c00016f7983 */ /* 0x001ee20000300800 */
[----:B----4-:R-:W-:Y:S01]  /*fe80*/  IADD3 R121, P3, R6, R121, RZ ;  /* 0x0000007906797210 */ /* 0x010fe20007f7e0ff */
[----:B------:R-:W-:-:S04]  /*fe90*/  IMAD.X R175, R2, 0x1, R175, P4 ;  /* 0x0000000102af7824 */ /* 0x000fc800020e06af */
[----:B------:R0:W-:Y:S01]  /*fea0*/  STL [R1+0x254], R121 ;  /* 0x0002547901007387 */ /* 0x0001e20000100800 */
[----:B------:R-:W-:-:S03]  /*feb0*/  IADD3 R176, P4, R6, R176, RZ ;  /* 0x000000b006b07210 */ /* 0x000fc60007f9e0ff */
[----:B0-----:R-:W4:Y:S04]  /*fec0*/  LDL.LU R121, [R1+0x240] ;  /* 0x0002400001797983 */ /* 0x001f280000300800 */
[----:B------:R-:W4:Y:S01]  /*fed0*/  LDL.LU R186, [R1+0x214] ;  /* 0x0002140001ba7983 */ /* 0x000f220000300800 */
[----:B------:R-:W-:-:S03]  /*fee0*/  IMAD.X R119, R2, 0x1, R119, P5 ;  /* 0x0000000102777824 */ /* 0x000fc600028e0677 */
[----:B------:R-:W-:Y:S04]  /*fef0*/  STL [R1+0x278], R175 ;  /* 0x000278af01007387 */ /* 0x000fe80000100800 */
[----:B------:R0:W-:Y:S04]  /*ff00*/  STL [R1+0x270], R119 ;  /* 0x0002707701007387 */ /* 0x0001e80000100800 */
[----:B------:R1:W-:Y:S04]  /*ff10*/  STL [R1+0x24c], R176 ;  /* 0x00024cb001007387 */ /* 0x0003e80000100800 */
[----:B0-----:R-:W4:Y:S01]  /*ff20*/  LDL.LU R119, [R1+0x238] ;  /* 0x0002380001777983 */ /* 0x001f220000300800 */
[----:B------:R-:W-:-:S03]  /*ff30*/  IADD3 R116, P5, R6, R116, RZ ;  /* 0x0000007406747210 */ /* 0x000fc60007fbe0ff */
[----:B------:R-:W4:Y:S04]  /*ff40*/  LDL.LU R183, [R1+0x20c] ;  /* 0x00020c0001b77983 */ /* 0x000f280000300800 */
[----:B------:R-:W4:Y:S04]  /*ff50*/  LDL.LU R184, [R1+0x230] ;  /* 0x0002300001b87983 */ /* 0x000f280000300800 */
[----:B------:R-:W4:Y:S04]  /*ff60*/  LDL.LU R182, [R1+0x204] ;  /* 0x0002040001b67983 */ /* 0x000f280000300800 */
[----:B------:R0:W-:Y:S04]  /*ff70*/  STL [R1+0x244], R116 ;  /* 0x0002447401007387 */ /* 0x0001e80000100800 */
[----:B------:R-:W4:Y:S04]  /*ff80*/  LDL.LU R179, [R1+0x228] ;  /* 0x0002280001b37983 */ /* 0x000f280000300800 */
[----:B------:R-:W4:Y:S04]  /*ff90*/  LDL.LU R180, [R1+0x1fc] ;  /* 0x0001fc0001b47983 */ /* 0x000f280000300800 */
[----:B------:R-:W4:Y:S04]  /*ffa0*/  LDL.LU R178, [R1+0x220] ;  /* 0x0002200001b27983 */ /* 0x000f280000300800 */
[----:B------:R-:W4:Y:S04]  /*ffb0*/  LDL.LU R175, [R1+0x1f4] ;  /* 0x0001f40001af7983 */ /* 0x000f280000300800 */
[----:B-1----:R-:W4:Y:S04]  /*ffc0*/  LDL.LU R176, [R1+0x218] ;  /* 0x0002180001b07983 */ /* 0x002f280000300800 */
[----:B0-----:R-:W4:Y:S01]  /*ffd0*/  LDL.LU R116, [R1+0x1ec] ;  /* 0x0001ec0001747983 */ /* 0x001f220000300800 */
        /* <DEDUP_REMOVED lines=8> */
[----:B0-----:R-:W4:Y:S01]  /*10060*/  LDL.LU R170, [R1+0x1e4] ;  /* 0x0001e40001aa7983 */ /* 0x001f220000300800 */
[----:B------:R-:W-:-:S03]  /*10070*/  IADD3 R174, P2, R6, R174, RZ ;  /* 0x000000ae06ae7210 */ /* 0x000fc60007f5e0ff */
[----:B------:R-:W-:Y:S01]  /*10080*/  STL [R1+0x260], R190 ;  /* 0x000260be01007387 */ /* 0x000fe20000100800 */
[----:B------:R-:W-:-:S03]  /*10090*/  IMAD.X R171, R2, 0x1, R171, P3 ;  /* 0x0000000102ab7824 */ /* 0x000fc600018e06ab */
[----:B------:R-:W-:Y:S04]  /*100a0*/  STL [R1+0x234], R187 ;  /* 0x000234bb01007387 */ /* 0x000fe80000100800 */
[----:B------:R0:W-:Y:S01]  /*100b0*/  STL [R1+0x22c], R174 ;  /* 0x00022cae01007387 */ /* 0x0001e20000100800 */
[----:B------:R-:W-:-:S03]  /*100c0*/  IADD3 R172, P3, R6, R172, RZ ;  /* 0x000000ac06ac7210 */ /* 0x000fc60007f7e0ff */
[----:B------:R-:W-:Y:S04]  /*100d0*/  STL [R1+0x258], R188 ;  /* 0x000258bc01007387 */ /* 0x000fe80000100800 */
[----:B0-----:R-:W4:Y:S04]  /*100e0*/  LDL.LU R174, [R1+0x208] ;  /* 0x0002080001ae7983 */ /* 0x001f280000300800 */
[----:B------:R-:W-:Y:S01]  /*100f0*/  STL [R1+0x250], R171 ;  /* 0x000250ab01007387 */ /* 0x000fe20000100800 */
[----:B--2---:R-:W-:-:S05]  /*10100*/  IMAD.X R120, R2, 0x1, R120, P4 ;  /* 0x0000000102787824 */ /* 0x004fca00020e0678 */
[----:B------:R0:W-:Y:S04]  /*10110*/  STL [R1+0x248], R120 ;  /* 0x0002487801007387 */ /* 0x0001e80000100800 */
[----:B0-----:R-:W2:Y:S04]  /*10120*/  LDL.LU R120, [R1+0x1dc] ;  /* 0x0001dc0001787983 */ /* 0x001ea80000300800 */
[----:B------:R-:W-:Y:S01]  /*10130*/  STL [R1+0x224], R172 ;  /* 0x000224ac01007387 */ /* 0x000fe20000100800 */
[----:B---3--:R-:W-:-:S05]  /*10140*/  IADD3 R111, P4, R6, R111, RZ ;  /* 0x0000006f066f7210 */ /* 0x008fca0007f9e0ff */
[----:B------:R0:W-:Y:S04]  /*10150*/  STL [R1+0x21c], R111 ;  /* 0x00021c6f01007387 */ /* 0x0001e80000100800 */
[----:B0-----:R-:W3:Y:S04]  /*10160*/  LDL.LU R111, [R1+0x200] ;  /* 0x00020000016f7983 */ /* 0x001ee80000300800 */
[----:B------:R-:W3:Y:S04]  /*10170*/  LDL.LU R171, [R1+0x1d4] ;  /* 0x0001d40001ab7983 */ /* 0x000ee80000300800 */
[----:B------:R-:W3:Y:S01]  /*10180*/  LDL.LU R172, [R1+0x1f8] ;  /* 0x0001f80001ac7983 */ /* 0x000ee20000300800 */
[----:B----4-:R-:W-:-:S05]  /*10190*/  IMAD.X R121, R2, 0x1, R121, P5 ;  /* 0x0000000102797824 */ /* 0x010fca00028e0679 */
[----:B------:R0:W-:Y:S01]  /*101a0*/  STL [R1+0x240], R121 ;  /* 0x0002407901007387 */ /* 0x0001e20000100800 */
[----:B------:R-:W-:-:S03]  /*101b0*/  IADD3 R186, P5, R6, R186, RZ ;  /* 0x000000ba06ba7210 */ /* 0x000fc60007fbe0ff */
[----:B0-----:R-:W4:Y:S01]  /*101c0*/  LDL.LU R121, [R1+0x1cc] ;  /* 0x0001cc0001797983 */ /* 0x001f220000300800 */
[----:B------:R-:W-:Y:S01]  /*101d0*/  IMAD.X R119, R2, 0x1, R119, P6 ;  /* 0x0000000102777824 */ /* 0x000fe200030e0677 */
[----:B------:R-:W-:-:S04]  /*101e0*/  IADD3 R183, P6, R6, R183, RZ ;  /* 0x000000b706b77210 */ /* 0x000fc80007fde0ff */
[----:B------:R0:W-:Y:S01]  /*101f0*/  STL [R1+0x238], R119 ;  /* 0x0002387701007387 */ /* 0x0001e20000100800 */
[----:B------:R-:W-:Y:S01]  /*10200*/  IMAD.X R184, R2, 0x1, R184, P1 ;  /* 0x0000000102b87824 */ /* 0x000fe200008e06b8 */
[----:B------:R-:W-:Y:S02]  /*10210*/  IADD3 R182, P1, R6, R182, RZ ;  /* 0x000000b606b67210 */ /* 0x000fe40007f3e0ff */
[----:B0-----:R-:W4:Y:S04]  /*10220*/  LDL.LU R119, [R1+0x1f0] ;  /* 0x0001f00001777983 */ /* 0x001f280000300800 */
        /* <DEDUP_REMOVED lines=8> */
[----:B------:R-:W-:Y:S02]  /*102b0*/  IMAD.X R176, R2, 0x1, R176, P4 ;  /* 0x0000000102b07824 */ /* 0x000fe400020e06b0 */
[----:B------:R-:W-:Y:S01]  /*102c0*/  STL [R1+0x228], R179 ;  /* 0x000228b301007387 */ /* 0x000fe20000100800 */
[----:B------:R-:W-:-:S03]  /*102d0*/  IADD3 R116, P4, R6, R116, RZ ;  /* 0x0000007406747210 */ /* 0x000fc60007f9e0ff */
[----:B------:R-:W-:Y:S04]  /*102e0*/  STL [R1+0x1fc], R180 ;  /* 0x0001fcb401007387 */ /* 0x000fe80000100800 */
[----:B------:R-:W-:Y:S04]  /*102f0*/  STL [R1+0x220], R178 ;  /* 0x000220b201007387 */ /* 0x000fe80000100800 */
[----:B------:R0:W-:Y:S04]  /*10300*/  STL [R1+0x1ec], R116 ;  /* 0x0001ec7401007387 */ /* 0x0001e80000100800 */
[----:B------:R-:W-:Y:S04]  /*10310*/  STL [R1+0x1f4], R175 ;  /* 0x0001f4af01007387 */ /* 0x000fe80000100800 */
[----:B0-----:R-:W4:Y:S01]  /*10320*/  LDL.LU R116, [R1+0x1c4] ;  /* 0x0001c40001747983 */ /* 0x001f220000300800 */
[----:B------:R-:W-:-:S03]  /*10330*/  IMAD.X R117, R2, 0x1, R117, P5 ;  /* 0x0000000102757824 */ /* 0x000fc600028e0675 */
[----:B------:R-:W-:Y:S04]  /*10340*/  STL [R1+0x218], R176 ;  /* 0x000218b001007387 */ /* 0x000fe80000100800 */
[----:B------:R0:W-:Y:S04]  /*10350*/  STL [R1+0x210], R117 ;  /* 0x0002107501007387 */ /* 0x0001e80000100800 */
[----:B0-----:R-:W4:Y:S04]  /*10360*/  LDL.LU R117, [R1+0x1e8] ;  /* 0x0001e80001757983 */ /* 0x001f280000300800 */
[----:B------:R-:W4:Y:S01]  /*10370*/  LDL.LU R190, [R1+0x1bc] ;  /* 0x0001bc0001be7983 */ /* 0x000f220000300800 */
[----:B------:R-:W-:-:S03]  /*10380*/  IADD3 R170, P5, R6, R170, RZ ;  /* 0x000000aa06aa7210 */ /* 0x000fc60007fbe0ff */
[----:B------:R-:W4:Y:S04]  /*10390*/  LDL.LU R187, [R1+0x1e0] ;  /* 0x0001e00001bb7983 */ /* 0x000f280000300800 */
[----:B------:R-:W4:Y:S04]  /*103a0*/  LDL.LU R188, [R1+0x1b4] ;  /* 0x0001b40001bc7983 */ /* 0x000f280000300800 */
[----:B------:R0:W-:Y:S04]  /*103b0*/  STL [R1+0x1e4], R170 ;  /* 0x0001e4aa01007387 */ /* 0x0001e80000100800 */
[----:B------:R-:W4:Y:S04]  /*103c0*/  LDL.LU R180, [R1+0x1d8] ;  /* 0x0001d80001b47983 */ /* 0x000f280000300800 */
[----:B0-----:R-:W4:Y:S04]  /*103d0*/  LDL.LU R170, [R1+0x1ac] ;  /* 0x0001ac0001aa7983 */ /* 0x001f280000300800 */
[----:B------:R-:W4:Y:S01]  /*103e0*/  LDL.LU R178, [R1+0x1d0] ;  /* 0x0001d00001b27983 */ /* 0x000f220000300800 */
[----:B------:R-:W-:-:S03]  /*103f0*/  IMAD.X R174, R2, 0x1, R174, P6 ;  /* 0x0000000102ae7824 */ /* 0x000fc600030e06ae */
[----:B------:R-:W4:Y:S04]  /*10400*/  LDL.LU R175, [R1+0x1a4] ;  /* 0x0001a40001af7983 */ /* 0x000f280000300800 */
[----:B------:R-:W-:Y:S01]  /*10410*/  STL [R1+0x208], R174 ;  /* 0x000208ae01007387 */ /* 0x000fe20000100800 */
[----:B--2---:R-:W-:-:S05]  /*10420*/  IADD3 R120, P6, R6, R120, RZ ;  /* 0x0000007806787210 */ /* 0x004fca0007fde0ff */
[----:B------:R0:W-:Y:S04]  /*10430*/  STL [R1+0x1dc], R120 ;  /* 0x0001dc7801007387 */ /* 0x0001e80000100800 */
[----:B0-----:R-:W2:Y:S01]  /*10440*/  LDL.LU R120, [R1+0x1c8] ;  /* 0x0001c80001787983 */ /* 0x001ea20000300800 */
[----:B---3--:R-:W-:Y:S01]  /*10450*/  IMAD.X R111, R2, 0x1, R111, P1 ;  /* 0x00000001026f7824 */ /* 0x008fe200008e066f */
[----:B------:R-:W-:-:S04]  /*10460*/  IADD3 R171, P1, R6, R171, RZ ;  /* 0x000000ab06ab7210 */ /* 0x000fc80007f3e0ff */
[----:B------:R0:W-:Y:S01]  /*10470*/  STL [R1+0x200], R111 ;  /* 0x0002006f01007387 */ /* 0x0001e20000100800 */
[----:B------:R-:W-:-:S03]  /*10480*/  IMAD.X R172, R2, 0x1, R172, P2 ;  /* 0x0000000102ac7824 */ /* 0x000fc600010e06ac */
[----:B0-----:R-:W3:Y:S04]  /*10490*/  LDL.LU R111, [R1+0x19c] ;  /* 0x00019c00016f7983 */ /* 0x001ee80000300800 */
[----:B------:R-:W3:Y:S01]  /*104a0*/  LDL.LU R186, [R1+0x1c0] ;  /* 0x0001c00001ba7983 */ /* 0x000ee20000300800 */
[----:B----4-:R-:W-:-:S03]  /*104b0*/  IADD3 R121, P2, R6, R121, RZ ;  /* 0x0000007906797210 */ /* 0x010fc60007f5e0ff */
[----:B------:R-:W-:Y:S04]  /*104c0*/  STL [R1+0x1d4], R171 ;  /* 0x0001d4ab01007387 */ /* 0x000fe80000100800 */
[----:B------:R0:W-:Y:S04]  /*104d0*/  STL [R1+0x1cc], R121 ;  /* 0x0001cc7901007387 */ /* 0x0001e80000100800 */
[----:B------:R1:W-:Y:S04]  /*104e0*/  STL [R1+0x1f8], R172 ;  /* 0x0001f8ac01007387 */ /* 0x0003e80000100800 */
[----:B0-----:R-:W4:Y:S04]  /*104f0*/  LDL.LU R121, [R1+0x194] ;  /* 0x0001940001797983 */ /* 0x001f280000300800 */
[----:B------:R-:W4:Y:S01]  /*10500*/  LDL.LU R183, [R1+0x1b8] ;  /* 0x0001b80001b77983 */ /* 0x000f220000300800 */
[----:B------:R-:W-:-:S03]  /*10510*/  IMAD.X R119, R2, 0x1, R119, P3 ;  /* 0x0000000102777824 */ /* 0x000fc600018e0677 */
        /* <DEDUP_REMOVED lines=9> */
[----:B------:R-:W-:-:S05]  /*105b0*/  IADD3 R116, P3, R6, R116, RZ ;  /* 0x0000007406747210 */ /* 0x000fca0007f7e0ff */
[----:B------:R0:W-:Y:S04]  /*105c0*/  STL [R1+0x1c4], R116 ;  /* 0x0001c47401007387 */ /* 0x0001e80000100800 */
[----:B0-----:R-:W4:Y:S01]  /*105d0*/  LDL.LU R116, [R1+0x16c] ;  /* 0x00016c0001747983 */ /* 0x001f220000300800 */
[----:B------:R-:W-:-:S05]  /*105e0*/  IMAD.X R117, R2, 0x1, R117, P4 ;  /* 0x0000000102757824 */ /* 0x000fca00020e0675 */
[----:B------:R0:W-:Y:S04]  /*105f0*/  STL [R1+0x1e8], R117 ;  /* 0x0001e87501007387 */ /* 0x0001e80000100800 */
[----:B0-----:R-:W4:Y:S01]  /*10600*/  LDL.LU R117, [R1+0x190] ;  /* 0x0001900001757983 */ /* 0x001f220000300800 */
[----:B------:R-:W-:Y:S01]  /*10610*/  IADD3 R190, P4, R6, R190, RZ ;  /* 0x000000be06be7210 */ /* 0x000fe20007f9e0ff */
[----:B------:R-:W-:Y:S01]  /*10620*/  IMAD.X R187, R2, 0x1, R187, P5 ;  /* 0x0000000102bb7824 */ /* 0x000fe200028e06bb */
[----:B------:R-:W-:Y:S01]  /*10630*/  IADD3 R188, P5, R6, R188, RZ ;  /* 0x000000bc06bc7210 */ /* 0x000fe20007fbe0ff */
[----:B------:R-:W-:Y:S02]  /*10640*/  IMAD.X R180, R2, 0x1, R180, P6 ;  /* 0x0000000102b47824 */ /* 0x000fe400030e06b4 */
[----:B------:R-:W-:Y:S01]  /*10650*/  STL [R1+0x1bc], R190 ;  /* 0x0001bcbe01007387 */ /* 0x000fe20000100800 */
[----:B------:R-:W-:-:S03]  /*10660*/  IADD3 R170, P6, R6, R170, RZ ;  /* 0x000000aa06aa7210 */ /* 0x000fc60007fde0ff */
[----:B------:R-:W-:Y:S01]  /*10670*/  STL [R1+0x1e0], R187 ;  /* 0x0001e0bb01007387 */ /* 0x000fe20000100800 */
[----:B------:R-:W-:-:S03]  /*10680*/  IMAD.X R178, R2, 0x1, R178, P1 ;  /* 0x0000000102b27824 */ /* 0x000fc600008e06b2 */
[----:B------:R0:W-:Y:S01]  /*10690*/  STL [R1+0x1ac], R170 ;  /* 0x0001acaa01007387 */ /* 0x0001e20000100800 */
[----:B------:R-:W-:-:S03]  /*106a0*/  IADD3 R175, P1, R6, R175, RZ ;  /* 0x000000af06af7210 */ /* 0x000fc60007f3e0ff */
[----:B------:R-:W-:Y:S04]  /*106b0*/  STL [R1+0x1b4], R188 ;  /* 0x0001b4bc01007387 */ /* 0x000fe80000100800 */
[----:B0-----:R-:W4:Y:S04]  /*106c0*/  LDL.LU R170, [R1+0x164] ;  /* 0x0001640001aa7983 */ /* 0x001f280000300800 */
[----:B------:R0:W-:Y:S04]  /*106d0*/  STL [R1+0x1d8], R180 ;  /* 0x0001d8b401007387 */ /* 0x0001e80000100800 */
[----:B0-----:R-:W4:Y:S04]  /*106e0*/  LDL.LU R180, [R1+0x188] ;  /* 0x0001880001b47983 */ /* 0x001f280000300800 */
[----:B------:R-:W-:Y:S01]  /*106f0*/  STL [R1+0x1d0], R178 ;  /* 0x0001d0b201007387 */ /* 0x000fe20000100800 */
[----:B--2---:R-:W-:-:S05]  /*10700*/  IMAD.X R120, R2, 0x1, R120, P2 ;  /* 0x0000000102787824 */ /* 0x004fca00010e0678 */
[----:B------:R0:W-:Y:S04]  /*10710*/  STL [R1+0x1c8], R120 ;  /* 0x0001c87801007387 */ /* 0x0001e80000100800 */
[----:B------:R1:W-:Y:S04]  /*10720*/  STL [R1+0x1a4], R175 ;  /* 0x0001a4af01007387 */ /* 0x0003e80000100800 */
[----:B0-----:R-:W2:Y:S04]  /*10730*/  LDL.LU R120, [R1+0x15c] ;  /* 0x00015c0001787983 */ /* 0x001ea80000300800 */
[----:B------:R-:W2:Y:S04]  /*10740*/  LDL.LU R178, [R1+0x180] ;  /* 0x0001800001b27983 */ /* 0x000ea80000300800 */
[----:B-1----:R-:W2:Y:S01]  /*10750*/  LDL.LU R175, [R1+0x154] ;  /* 0x0001540001af7983 */ /* 0x002ea20000300800 */
[----:B---3--:R-:W-:Y:S01]  /*10760*/  IADD3 R111, P2, R6, R111, RZ ;  /* 0x0000006f066f7210 */ /* 0x008fe20007f5e0ff */
[----:B------:R-:W-:-:S04]  /*10770*/  IMAD.X R186, R2, 0x1, R186, P3 ;  /* 0x0000000102ba7824 */ /* 0x000fc800018e06ba */
[----:B------:R0:W-:Y:S04]  /*10780*/  STL [R1+0x19c], R111 ;  /* 0x00019c6f01007387 */ /* 0x0001e80000100800 */
[----:B0-----:R-:W3:Y:S01]  /*10790*/  LDL.LU R111, [R1+0x178] ;  /* 0x00017800016f7983 */ /* 0x001ee20000300800 */
[----:B----4-:R-:W-:Y:S01]  /*107a0*/  IADD3 R121, P3, R6, R121, RZ ;  /* 0x0000007906797210 */ /* 0x010fe20007f7e0ff */
[----:B------:R-:W-:-:S04]  /*107b0*/  IMAD.X R183, R2, 0x1, R183, P4 ;  /* 0x0000000102b77824 */ /* 0x000fc800020e06b7 */
[----:B------:R0:W-:Y:S01]  /*107c0*/  STL [R1+0x194], R121 ;  /* 0x0001947901007387 */ /* 0x0001e20000100800 */
[----:B------:R-:W-:Y:S01]  /*107d0*/  IADD3 R184, P4, R6, R184, RZ ;  /* 0x000000b806b87210 */ /* 0x000fe20007f9e0ff */
[----:B------:R-:W-:Y:S02]  /*107e0*/  IMAD.X R182, R2, 0x1, R182, P5 ;  /* 0x0000000102b67824 */ /* 0x000fe400028e06b6 */
[----:B0-----:R-:W4:Y:S04]  /*107f0*/  LDL.LU R121, [R1+0x14c] ;  /* 0x00014c0001797983 */ /* 0x001f280000300800 */
        /* <DEDUP_REMOVED lines=11> */
[----:B------:R-:W-:Y:S04]  /*108b0*/  STL [R1+0x1a8], R176 ;  /* 0x0001a8b001007387 */ /* 0x000fe80000100800 */
[----:B------:R-:W-:Y:S04]  /*108c0*/  STL [R1+0x17c], R174 ;  /* 0x00017cae01007387 */ /* 0x000fe80000100800 */
[----:B------:R0:W-:Y:S04]  /*108d0*/  STL [R1+0x198], R119 ;  /* 0x0001987701007387 */ /* 0x0001e80000100800 */
[----:B------:R-:W-:Y:S04]  /*108e0*/  STL [R1+0x1a0], R171 ;  /* 0x0001a0ab01007387 */ /* 0x000fe80000100800 */
[----:B0-----:R-:W4:Y:S01]  /*108f0*/  LDL.LU R119, [R1+0x170] ;  /* 0x0001700001777983 */ /* 0x001f220000300800 */
[----:B------:R-:W-:-:S03]  /*10900*/  IADD3 R116, P2, R6, R116, RZ ;  /* 0x0000007406747210 */ /* 0x000fc60007f5e0ff */
[----:B------:R-:W-:Y:S04]  /*10910*/  STL [R1+0x174], R172 ;  /* 0x000174ac01007387 */ /* 0x000fe80000100800 */
        /* <DEDUP_REMOVED lines=8> */
[----:B0-----:R-:W4:Y:S04]  /*109a0*/  LDL.LU R117, [R1+0x158] ;  /* 0x0001580001757983 */ /* 0x001f280000300800 */
[----:B------:R-:W4:Y:S01]  /*109b0*/  LDL.LU R172, [R1+0x12c] ;  /* 0x00012c0001ac7983 */ /* 0x000f220000300800 */
[----:B------:R-:W-:-:S05]  /*109c0*/  IADD3 R170, P3, R6, R170, RZ ;  /* 0x000000aa06aa7210 */ /* 0x000fca0007f7e0ff */
[----:B------:R0:W-:Y:S01]  /*109d0*/  STL [R1+0x164], R170 ;  /* 0x000164aa01007387 */ /* 0x0001e20000100800 */
[----:B------:R-:W-:-:S03]  /*109e0*/  IMAD.X R180, R2, 0x1, R180, P4 ;  /* 0x0000000102b47824 */ /* 0x000fc600020e06b4 */
[----:B0-----:R-:W4:Y:S01]  /*109f0*/  LDL.LU R170, [R1+0x150] ;  /* 0x0001500001aa7983 */ /* 0x001f220000300800 */
[----:B--2---:R-:W-:Y:S01]  /*10a00*/  IADD3 R120, P4, R6, R120, RZ ;  /* 0x0000007806787210 */ /* 0x004fe20007f9e0ff */
[----:B------:R-:W-:-:S04]  /*10a10*/  IMAD.X R178, R2, 0x1, R178, P5 ;  /* 0x0000000102b27824 */ /* 0x000fc800028e06b2 */
[----:B------:R0:W-:Y:S01]  /*10a20*/  STL [R1+0x15c], R120 ;  /* 0x00015c7801007387 */ /* 0x0001e20000100800 */
[----:B------:R-:W-:-:S03]  /*10a30*/  IADD3 R175, P5, R6, R175, RZ ;  /* 0x000000af06af7210 */ /* 0x000fc60007fbe0ff */
[----:B------:R-:W-:Y:S04]  /*10a40*/  STL [R1+0x188], R180 ;  /* 0x000188b401007387 */ /* 0x000fe80000100800 */
[----:B0-----:R-:W2:Y:S04]  /*10a50*/  LDL.LU R120, [R1+0x124] ;  /* 0x0001240001787983 */ /* 0x001ea80000300800 */
[----:B------:R-:W2:Y:S04]  /*10a60*/  LDL.LU R188, [R1+0x148] ;  /* 0x0001480001bc7983 */ /* 0x000ea80000300800 */
[----:B------:R-:W-:Y:S01]  /*10a70*/  STL [R1+0x180], R178 ;  /* 0x000180b201007387 */ /* 0x000fe20000100800 */
[----:B---3--:R-:W-:-:S05]  /*10a80*/  IMAD.X R111, R2, 0x1, R111, P6 ;  /* 0x00000001026f7824 */ /* 0x008fca00030e066f */
[----:B------:R0:W-:Y:S04]  /*10a90*/  STL [R1+0x178], R111 ;  /* 0x0001786f01007387 */ /* 0x0001e80000100800 */
[----:B------:R1:W-:Y:S04]  /*10aa0*/  STL [R1+0x154], R175 ;  /* 0x000154af01007387 */ /* 0x0003e80000100800 */
[----:B0-----:R-:W3:Y:S04]  /*10ab0*/  LDL.LU R111, [R1+0x11c] ;  /* 0x00011c00016f7983 */ /* 0x001ee80000300800 */
[----:B------:R-:W3:Y:S04]  /*10ac0*/  LDL.LU R186, [R1+0x140] ;  /* 0x0001400001ba7983 */ /* 0x000ee80000300800 */
[----:B------:R-:W3:Y:S01]  /*10ad0*/  LDL.LU R183, [R1+0x114] ;  /* 0x0001140001b77983 */ /* 0x000ee20000300800 */
[----:B----4-:R-:W-:-:S03]  /*10ae0*/  IADD3 R121, P6, R6, R121, RZ ;  /* 0x0000007906797210 */ /* 0x010fc60007fde0ff */
        /* <DEDUP_REMOVED lines=17> */
[----:B------:R-:W-:Y:S01]  /*10c00*/  STL [R1+0x168], R187 ;  /* 0x000168bb01007387 */ /* 0x000fe20000100800 */
[----:B------:R-:W-:-:S03]  /*10c10*/  IMAD.X R117, R2, 0x1, R117, P4 ;  /* 0x0000000102757824 */ /* 0x000fc600020e0675 */
[----:B------:R-:W-:Y:S04]  /*10c20*/  STL [R1+0x13c], R176 ;  /* 0x00013cb001007387 */ /* 0x000fe80000100800 */
[----:B------:R0:W-:Y:S04]  /*10c30*/  STL [R1+0x158], R117 ;  /* 0x0001587501007387 */ /* 0x0001e80000100800 */
[----:B------:R1:W-:Y:S01]  /*10c40*/  STL [R1+0x160], R174 ;  /* 0x000160ae01007387 */ /* 0x0003e20000100800 */
[----:B------:R-:W-:-:S03]  /*10c50*/  IADD3 R171, P3, R6, R171, RZ ;  /* 0x000000ab06ab7210 */ /* 0x000fc60007f7e0ff */
[----:B0-----:R-:W4:Y:S04]  /*10c60*/  LDL.LU R117, [R1+0x110] ;  /* 0x0001100001757983 */ /* 0x001f280000300800 */
[----:B------:R0:W-:Y:S04]  /*10c70*/  STL [R1+0x134], R171 ;  /* 0x000134ab01007387 */ /* 0x0001e80000100800 */
[----:B------:R-:W4:Y:S01]  /*10c80*/  LDL.LU R176, [R1+0x108] ;  /* 0x0001080001b07983 */ /* 0x000f220000300800 */
[----:B------:R-:W-:Y:S01]  /*10c90*/  IADD3 R172, P4, R6, R172, RZ ;  /* 0x000000ac06ac7210 */ /* 0x000fe20007f9e0ff */
[----:B------:R-:W-:-:S02]  /*10ca0*/  IMAD.X R170, R2, 0x1, R170, P5 ;  /* 0x0000000102aa7824 */ /* 0x000fc400028e06aa */
[----:B-1----:R-:W4:Y:S04]  /*10cb0*/  LDL.LU R174, [R1+0xdc] ;  /* 0x0000dc0001ae7983 */ /* 0x002f280000300800 */
[----:B------:R1:W-:Y:S04]  /*10cc0*/  STL [R1+0x12c], R172 ;  /* 0x00012cac01007387 */ /* 0x0003e80000100800 */
[----:B0-----:R-:W4:Y:S04]  /*10cd0*/  LDL.LU R171, [R1+0x100] ;  /* 0x0001000001ab7983 */ /* 0x001f280000300800 */
[----:B------:R0:W-:Y:S04]  /*10ce0*/  STL [R1+0x150], R170 ;  /* 0x000150aa01007387 */ /* 0x0001e80000100800 */
[----:B-1----:R-:W4:Y:S04]  /*10cf0*/  LDL.LU R172, [R1+0xd4] ;  /* 0x0000d40001ac7983 */ /* 0x002f280000300800 */
[----:B0-----:R-:W4:Y:S01]  /*10d00*/  LDL.LU R170, [R1+0xf8] ;  /* 0x0000f80001aa7983 */ /* 0x001f220000300800 */
[----:B--2---:R-:W-:Y:S01]  /*10d10*/  IADD3 R120, P5, R6, R120, RZ ;  /* 0x0000007806787210 */ /* 0x004fe20007fbe0ff */
[----:B------:R-:W-:-:S04]  /*10d20*/  IMAD.X R188, R2, 0x1, R188, P6 ;  /* 0x0000000102bc7824 */ /* 0x000fc800030e06bc */
[----:B------:R0:W-:Y:S04]  /*10d30*/  STL [R1+0x124], R120 ;  /* 0x0001247801007387 */ /* 0x0001e80000100800 */
[----:B0-----:R-:W2:Y:S01]  /*10d40*/  LDL.LU R120, [R1+0xcc] ;  /* 0x0000cc0001787983 */ /* 0x001ea20000300800 */
[----:B---3--:R-:W-:Y:S01]  /*10d50*/  IADD3 R111, P6, R111, UR13, RZ ;  /* 0x0000000d6f6f7c10 */ /* 0x008fe2000ffde0ff */
[----:B------:R-:W-:-:S04]  /*10d60*/  IMAD.X R186, R2, 0x1, R186, P1 ;  /* 0x0000000102ba7824 */ /* 0x000fc800008e06ba */
[----:B------:R0:W-:Y:S01]  /*10d70*/  STL [R1+0x11c], R111 ;  /* 0x00011c6f01007387 */ /* 0x0001e20000100800 */
[----:B------:R-:W-:Y:S01]  /*10d80*/  IADD3 R183, P1, R183, UR13, RZ ;  /* 0x0000000db7b77c10 */ /* 0x000fe2000ff3e0ff */
[----:B----4-:R-:W-:Y:S02]  /*10d90*/  IMAD.X R184, R2, 0x1, R184, P2 ;  /* 0x0000000102b87824 */ /* 0x010fe400010e06b8 */
[----:B0-----:R-:W3:Y:S04]  /*10da0*/  LDL.LU R111, [R1+0xc4] ;  /* 0x0000c400016f7983 */ /* 0x001ee80000300800 */
[----:B------:R-:W-:Y:S01]  /*10db0*/  STL [R1+0x148], R188 ;  /* 0x000148bc01007387 */ /* 0x000fe20000100800 */
[----:B------:R-:W-:-:S03]  /*10dc0*/  IADD3 R182, P2, R182, UR13, RZ ;  /* 0x0000000db6b67c10 */ /* 0x000fc6000ff5e0ff */
[----:B------:R-:W-:Y:S01]  /*10dd0*/  STL [R1+0x140], R186 ;  /* 0x000140ba01007387 */ /* 0x000fe20000100800 */
[----:B------:R-:W-:-:S03]  /*10de0*/  IMAD.X R179, R2, 0x1, R179, P3 ;  /* 0x0000000102b37824 */ /* 0x000fc600018e06b3 */
        /* <DEDUP_REMOVED lines=8> */
[----:B------:R0:W-:Y:S04]  /*10e70*/  STL [R1+0x104], R180 ;  /* 0x000104b401007387 */ /* 0x0001e80000100800 */
[----:B0-----:R-:W4:Y:S04]  /*10e80*/  LDL.LU R180, [R1+0xd8] ;  /* 0x0000d80001b47983 */ /* 0x001f280000300800 */
[----:B------:R0:W-:Y:S04]  /*10e90*/  STL [R1+0x128], R178 ;  /* 0x000128b201007387 */ /* 0x0001e80000100800 */
[----:B------:R1:W-:Y:S04]  /*10ea0*/  STL [R1+0xfc], R175 ;  /* 0x0000fcaf01007387 */ /* 0x0003e80000100800 */
[----:B0-----:R-:W4:Y:S01]  /*10eb0*/  LDL.LU R178, [R1+0xd0] ;  /* 0x0000d00001b27983 */ /* 0x001f220000300800 */
[----:B------:R-:W-:-:S03]  /*10ec0*/  IADD3 R119, P5, R119, UR13, RZ ;  /* 0x0000000d77777c10 */ /* 0x000fc6000ffbe0ff */
[----:B------:R0:W-:Y:S04]  /*10ed0*/  STL [R1+0x120], R121 ;  /* 0x0001207901007387 */ /* 0x0001e80000100800 */
[----:B-1----:R-:W4:Y:S04]  /*10ee0*/  LDL.LU R175, [R1+0xc8] ;  /* 0x0000c80001af7983 */ /* 0x002f280000300800 */
[----:B------:R1:W-:Y:S04]  /*10ef0*/  STL [R1+0xf4], R119 ;  /* 0x0000f47701007387 */ /* 0x0003e80000100800 */
[----:B0-----:R-:W4:Y:S04]  /*10f00*/  LDL.LU R121, [R1+0x9c] ;  /* 0x00009c0001797983 */ /* 0x001f280000300800 */
[----:B-1----:R-:W4:Y:S01]  /*10f10*/  LDL.LU R119, [R1+0xc0] ;  /* 0x0000c00001777983 */ /* 0x002f220000300800 */
[----:B------:R-:W-:-:S02]  /*10f20*/  IADD3.X R116, R116, UR40, RZ, P6, !PT ;  /* 0x0000002874747c10 */ /* 0x000fc4000b7fe4ff */
[----:B------:R-:W-:-:S03]  /*10f30*/  IADD3 R222, P6, R222, UR13, RZ ;  /* 0x0000000ddede7c10 */ /* 0x000fc6000ffde0ff */
[----:B------:R-:W-:Y:S04]  /*10f40*/  STL [R1+0x118], R116 ;  /* 0x0001187401007387 */ /* 0x000fe80000100800 */
[----:B------:R0:W-:Y:S04]  /*10f50*/  STL [R1+0xec], R222 ;  /* 0x0000ecde01007387 */ /* 0x0001e80000100800 */
[----:B0-----:R-:W4:Y:S04]  /*10f60*/  LDL.LU R222, [R1+0x634] ;  /* 0x0006340001de7983 */ /* 0x001f280000300800 */
[----:B------:R-:W4:Y:S01]  /*10f70*/  LDL.LU R116, [R1+0x94] ;  /* 0x0000940001747983 */ /* 0x000f220000300800 */
[----:B------:R-:W-:-:S02]  /*10f80*/  IADD3.X R117, R117, UR40, RZ, P1, !PT ;  /* 0x0000002875757c10 */ /* 0x000fc40008ffe4ff */
[----:B------:R-:W-:-:S05]  /*10f90*/  IADD3 R0, P1, R0, UR13, RZ ;  /* 0x0000000d00007c10 */ /* 0x000fca000ff3e0ff */
[----:B------:R0:W-:Y:S01]  /*10fa0*/  STL [R1+0xe4], R0 ;  /* 0x0000e40001007387 */ /* 0x0001e20000100800 */
[----:B------:R-:W-:-:S03]  /*10fb0*/  IADD3.X R176, R176, UR40, RZ, P2, !PT ;  /* 0x00000028b0b07c10 */ /* 0x000fc600097fe4ff */
[----:B0-----:R-:W4:Y:S04]  /*10fc0*/  LDL.LU R0, [R1+0x630] ;  /* 0x0006300001007983 */ /* 0x001f280000300800 */
[----:B------:R0:W-:Y:S04]  /*10fd0*/  STL [R1+0x110], R117 ;  /* 0x0001107501007387 */ /* 0x0001e80000100800 */
[----:B0-----:R-:W4:Y:S04]  /*10fe0*/  LDL.LU R117, [R1+0x8c] ;  /* 0x00008c0001757983 */ /* 0x001f280000300800 */
[----:B------:R0:W-:Y:S04]  /*10ff0*/  STL [R1+0x108], R176 ;  /* 0x000108b001007387 */ /* 0x0001e80000100800 */
[----:B0-----:R-:W4:Y:S01]  /*11000*/  LDL.LU R176, [R1+0x84] ;  /* 0x0000840001b07983 */ /* 0x001f220000300800 */
[----:B------:R-:W-:-:S02]  /*11010*/  IADD3 R174, P2, R174, UR13, RZ ;  /* 0x0000000daeae7c10 */ /* 0x000fc4000ff5e0ff */
[----:B------:R-:W-:Y:S02]  /*11020*/  IADD3.X R171, R171, UR40, RZ, P3, !PT ;  /* 0x00000028abab7c10 */ /* 0x000fe40009ffe4ff */
[----:B------:R-:W-:Y:S02]  /*11030*/  IADD3 R172, P3, R172, UR13, RZ ;  /* 0x0000000dacac7c10 */ /* 0x000fe4000ff7e0ff */
[----:B------:R-:W-:Y:S01]  /*11040*/  IADD3.X R206, R206, UR40, RZ, P5, !PT ;  /* 0x00000028cece7c10 */ /* 0x000fe2000affe4ff */
[----:B------:R-:W-:Y:S01]  /*11050*/  STL [R1+0xdc], R174 ;  /* 0x0000dcae01007387 */ /* 0x000fe20000100800 */
[----:B------:R-:W-:-:S03]  /*11060*/  IADD3.X R170, R170, UR40, RZ, P4, !PT ;  /* 0x00000028aaaa7c10 */ /* 0x000fc6000a7fe4ff */
[----:B------:R-:W-:Y:S01]  /*11070*/  STL [R1+0x100], R171 ;  /* 0x000100ab01007387 */ /* 0x000fe20000100800 */
[----:B------:R-:W-:-:S03]  /*11080*/  IADD3.X R205, R205, UR40, RZ, P6, !PT ;  /* 0x00000028cdcd7c10 */ /* 0x000fc6000b7fe4ff */
[----:B------:R-:W-:Y:S04]  /*11090*/  STL [R1+0xd4], R172 ;  /* 0x0000d4ac01007387 */ /* 0x000fe80000100800 */
[----:B------:R0:W-:Y:S04]  /*110a0*/  STL [R1+0xf0], R206 ;  /* 0x0000f0ce01007387 */ /* 0x0001e80000100800 */
[----:B------:R-:W-:Y:S04]  /*110b0*/  STL [R1+0xf8], R170 ;  /* 0x0000f8aa01007387 */ /* 0x000fe80000100800 */
[----:B0-----:R-:W4:Y:S01]  /*110c0*/  LDL.LU R206, [R1+0x62c] ;  /* 0x00062c0001ce7983 */ /* 0x001f220000300800 */
[----:B------:R-:W-:-:S02]  /*110d0*/  IADD3.X R221, R221, UR40, RZ, P1, !PT ;  /* 0x00000028dddd7c10 */ /* 0x000fc40008ffe4ff */
[----:B------:R-:W-:-:S04]  /*110e0*/  IADD3 R238, P1, R238, UR13, RZ ;  /* 0x0000000deeee7c10 */ /* 0x000fc8000ff3e0ff */
[----:B------:R-:W-:Y:S02]  /*110f0*/  IADD3.X R197, R197, UR40, RZ, P1, !PT ;  /* 0x00000028c5c57c10 */ /* 0x000fe40008ffe4ff */
[----:B--2---:R-:W-:-:S05]  /*11100*/  IADD3 R120, P4, R120, UR13, RZ ;  /* 0x0000000d78787c10 */ /* 0x004fca000ff9e0ff */
[----:B------:R-:W-:Y:S04]  /*11110*/  STL [R1+0xcc], R120 ;  /* 0x0000cc7801007387 */ /* 0x000fe80000100800 */
[----:B------:R-:W2:Y:S01]  /*11120*/  LDL.LU R174, [R1+0x98] ;  /* 0x0000980001ae7983 */ /* 0x000ea20000300800 */
[----:B---3--:R-:W-:-:S05]  /*11130*/  IADD3 R111, P5, R111, UR13, RZ ;  /* 0x0000000d6f6f7c10 */ /* 0x008fca000ffbe0ff */
[----:B------:R0:W-:Y:S04]  /*11140*/  STL [R1+0xc4], R111 ;  /* 0x0000c46f01007387 */ /* 0x0001e80000100800 */
[----:B0-----:R-:W3:Y:S04]  /*11150*/  LDL.LU R111, [R1+0x90] ;  /* 0x00009000016f7983 */ /* 0x001ee80000300800 */
[----:B------:R0:W-:Y:S04]  /*11160*/  STL [R1+0xe8], R205 ;  /* 0x0000e8cd01007387 */ /* 0x0001e80000100800 */
[----:B0-----:R-:W3:Y:S01]  /*11170*/  LDL.LU R205, [R1+0x628] ;  /* 0x0006280001cd7983 */ /* 0x001ee20000300800 */
[----:B----4-:R-:W-:-:S02]  /*11180*/  IADD3.X R180, R180, UR40, RZ, P2, !PT ;  /* 0x00000028b4b47c10 */ /* 0x010fc400097fe4ff */
[----:B------:R-:W-:Y:S02]  /*11190*/  IADD3 R237, P2, R237, UR13, RZ ;  /* 0x0000000deded7c10 */ /* 0x000fe4000ff5e0ff */
[----:B------:R-:W-:Y:S02]  /*111a0*/  IADD3.X R178, R178, UR40, RZ, P3, !PT ;  /* 0x00000028b2b27c10 */ /* 0x000fe40009ffe4ff */
[----:B------:R-:W-:Y:S02]  /*111b0*/  IADD3 R227, P3, R227, UR13, RZ ;  /* 0x0000000de3e37c10 */ /* 0x000fe4000ff7e0ff */
[----:B------:R-:W-:Y:S02]  /*111c0*/  IADD3.X R175, R175, UR40, RZ, P4, !PT ;  /* 0x00000028afaf7c10 */ /* 0x000fe4000a7fe4ff */
[----:B------:R-:W-:Y:S02]  /*111d0*/  IADD3 R121, P4, R121, UR13, RZ ;  /* 0x0000000d79797c10 */ /* 0x000fe4000ff9e0ff */
[----:B------:R-:W-:-:S02]  /*111e0*/  IADD3.X R119, R119, UR40, RZ, P5, !PT ;  /* 0x0000002877777c10 */ /* 0x000fc4000affe4ff */
[----:B------:R-:W-:-:S05]  /*111f0*/  IADD3 R222, P6, R222, UR13, RZ ;  /* 0x0000000ddede7c10 */ /* 0x000fca000ffde0ff */
[----:B------:R0:W-:Y:S04]  /*11200*/  STL [R1+0xbc], R222 ;  /* 0x0000bcde01007387 */ /* 0x0001e80000100800 */
[----:B0-----:R-:W4:Y:S04]  /*11210*/  LDL.LU R222, [R1+0x624] ;  /* 0x0006240001de7983 */ /* 0x001f280000300800 */
[----:B------:R-:W4:Y:S04]  /*11220*/  LDL.LU R171, [R1+0x88] ;  /* 0x0000880001ab7983 */ /* 0x000f280000300800 */
[----:B------:R-:W4:Y:S04]  /*11230*/  LDL.LU R172, [R1+0x5c] ;  /* 0x00005c0001ac7983 */ /* 0x000f280000300800 */
[----:B------:R0:W-:Y:S04]  /*11240*/  STL [R1+0xe0], R221 ;  /* 0x0000e0dd01007387 */ /* 0x0001e80000100800 */
[----:B0-----:R-:W4:Y:S04]  /*11250*/  LDL.LU R221, [R1+0x620] ;  /* 0x0006200001dd7983 */ /* 0x001f280000300800 */
[----:B------:R-:W4:Y:S04]  /*11260*/  LDL.LU R170, [R1+0x54] ;  /* 0x0000540001aa7983 */ /* 0x000f280000300800 */
[----:B------:R0:W-:Y:S01]  /*11270*/  STL [R1+0xb4], R238 ;  /* 0x0000b4ee01007387 */ /* 0x0001e20000100800 */
[----:B------:R-:W-:-:S03]  /*11280*/  IADD3.X R0, R0, UR40, RZ, P6, !PT ;  /* 0x0000002800007c10 */ /* 0x000fc6000b7fe4ff */
[----:B0-----:R-:W4:Y:S04]  /*11290*/  LDL.LU R238, [R1+0x61c] ;  /* 0x00061c0001ee7983 */ /* 0x001f280000300800 */
[----:B------:R-:W4:Y:S04]  /*112a0*/  LDL.LU R120, [R1+0x4c] ;  /* 0x00004c0001787983 */ /* 0x000f280000300800 */
[----:B------:R0:W-:Y:S01]  /*112b0*/  STL [R1+0xac], R237 ;  /* 0x0000aced01007387 */ /* 0x0001e20000100800 */
[----:B------:R-:W-:-:S03]  /*112c0*/  IADD3 R116, P5, R116, UR13, RZ ;  /* 0x0000000d74747c10 */ /* 0x000fc6000ffbe0ff */
[----:B0-----:R-:W4:Y:S04]  /*112d0*/  LDL.LU R237, [R1+0x618] ;  /* 0x0006180001ed7983 */ /* 0x001f280000300800 */
[----:B------:R-:W-:Y:S04]  /*112e0*/  STL [R1+0xd8], R180 ;  /* 0x0000d8b401007387 */ /* 0x000fe80000100800 */
[----:B------:R0:W-:Y:S01]  /*112f0*/  STL [R1+0xa4], R227 ;  /* 0x0000a4e301007387 */ /* 0x0001e20000100800 */
[----:B------:R-:W-:-:S03]  /*11300*/  IADD3 R117, P6, R117, UR13, RZ ;  /* 0x0000000d75757c10 */ /* 0x000fc6000ffde0ff */
[----:B0-----:R-:W4:Y:S04]  /*11310*/  LDL.LU R227, [R1+0x614] ;  /* 0x0006140001e37983 */ /* 0x001f280000300800 */
[----:B------:R-:W-:Y:S04]  /*11320*/  STL [R1+0xd0], R178 ;  /* 0x0000d0b201007387 */ /* 0x000fe80000100800 */
[----:B------:R0:W-:Y:S04]  /*11330*/  STL [R1+0x9c], R121 ;  /* 0x00009c7901007387 */ /* 0x0001e80000100800 */
[----:B------:R-:W-:Y:S04]  /*11340*/  STL [R1+0xc8], R175 ;  /* 0x0000c8af01007387 */ /* 0x000fe80000100800 */
[----:B0-----:R-:W4:Y:S04]  /*11350*/  LDL.LU R121, [R1+0x58] ;  /* 0x0000580001797983 */ /* 0x001f280000300800 */
[----:B------:R0:W-:Y:S01]  /*11360*/  STL [R1+0xc0], R119 ;  /* 0x0000c07701007387 */ /* 0x0001e20000100800 */
[----:B------:R-:W-:-:S02]  /*11370*/  IADD3.X R198, R198, UR40, RZ, P2, !PT ;  /* 0x00000028c6c67c10 */ /* 0x000fc400097fe4ff */
[----:B------:R-:W-:Y:S01]  /*11380*/  IADD3 R176, P1, R176, UR13, RZ ;  /* 0x0000000db0b07c10 */ /* 0x000fe2000ff3e0ff */
[----:B0-----:R-:W4:Y:S04]  /*11390*/  LDL.LU R119, [R1+0x50] ;  /* 0x0000500001777983 */ /* 0x001f280000300800 */
[----:B------:R0:W-:Y:S04]  /*113a0*/  STL [R1+0xb8], R0 ;  /* 0x0000b80001007387 */ /* 0x0001e80000100800 */
[----:B------:R1:W-:Y:S01]  /*113b0*/  STL [R1+0x94], R116 ;  /* 0x0000947401007387 */ /* 0x0003e20000100800 */
[----:B------:R-:W-:-:S03]  /*113c0*/  IADD3 R240, P2, R240, UR13, RZ ;  /* 0x0000000df0f07c10 */ /* 0x000fc6000ff5e0ff */
[----:B0-----:R-:W4:Y:S04]  /*113d0*/  LDL.LU R0, [R1+0x610] ;  /* 0x0006100001007983 */ /* 0x001f280000300800 */
[----:B-1----:R-:W4:Y:S04]  /*113e0*/  LDL.LU R116, [R1+0x1c] ;  /* 0x00001c0001747983 */ /* 0x002f280000300800 */
[----:B------:R0:W-:Y:S04]  /*113f0*/  STL [R1+0xb0], R197 ;  /* 0x0000b0c501007387 */ /* 0x0001e80000100800 */
[----:B------:R1:W-:Y:S04]  /*11400*/  STL [R1+0x8c], R117 ;  /* 0x00008c7501007387 */ /* 0x0003e80000100800 */
[----:B0-----:R-:W4:Y:S04]  /*11410*/  LDL.LU R197, [R1+0x60c] ;  /* 0x00060c0001c57983 */ /* 0x001f280000300800 */
[----:B-1----:R-:W4:Y:S04]  /*11420*/  LDL.LU R117, [R1+0x14] ;  /* 0x0000140001757983 */ /* 0x002f280000300800 */
[----:B------:R0:W-:Y:S04]  /*11430*/  STL [R1+0xa8], R198 ;  /* 0x0000a8c601007387 */ /* 0x0001e80000100800 */
[----:B0-----:R-:W4:Y:S04]  /*11440*/  LDL.LU R198, [R1+0x608] ;  /* 0x0006080001c67983 */ /* 0x001f280000300800 */
[----:B------:R-:W-:Y:S04]  /*11450*/  STL [R1+0x84], R176 ;  /* 0x000084b001007387 */ /* 0x000fe80000100800 */
[----:B------:R0:W-:Y:S04]  /*11460*/  STL [R1+0x7c], R240 ;  /* 0x00007cf001007387 */ /* 0x0001e80000100800 */
[----:B0-----:R-:W4:Y:S01]  /*11470*/  LDL.LU R240, [R1+0x604] ;  /* 0x0006040001f07983 */ /* 0x001f220000300800 */
[----:B------:R-:W-:-:S02]  /*11480*/  IADD3.X R208, R208, UR40, RZ, P3, !PT ;  /* 0x00000028d0d07c10 */ /* 0x000fc40009ffe4ff */
[----:B------:R-:W-:Y:S02]  /*11490*/  IADD3 R207, P3, R207, UR13, RZ ;  /* 0x0000000dcfcf7c10 */ /* 0x000fe4000ff7e0ff */
[----:B--2---:R-:W-:Y:S01]  /*114a0*/  IADD3.X R174, R174, UR40, RZ, P4, !PT ;  /* 0x00000028aeae7c10 */ /* 0x004fe2000a7fe4ff */
[----:B------:R0:W-:Y:S01]  /*114b0*/  STL [R1+0xa0], R208 ;  /* 0x0000a0d001007387 */ /* 0x0001e20000100800 */
[----:B------:R-:W-:-:S03]  /*114c0*/  IADD3 R224, P4, R224, UR13, RZ ;  /* 0x0000000de0e07c10 */ /* 0x000fc6000ff9e0ff */
[----:B0-----:R-:W2:Y:S04]  /*114d0*/  LDL.LU R208, [R1+0x600] ;  /* 0x0006000001d07983 */ /* 0x001ea80000300800 */
[----:B------:R0:W-:Y:S01]  /*114e0*/  STL [R1+0x74], R207 ;  /* 0x000074cf01007387 */ /* 0x0001e20000100800 */
[----:B------:R-:W-:Y:S02]  /*114f0*/  IADD3.X R239, R239, UR40, RZ, P2, !PT ;  /* 0x00000028efef7c10 */ /* 0x000fe400097fe4ff */
[----:B---3--:R-:W-:Y:S01]  /*11500*/  IADD3.X R111, R111, UR40, RZ, P5, !PT ;  /* 0x000000286f6f7c10 */ /* 0x008fe2000affe4ff */
[----:B0-----:R-:W3:Y:S01]  /*11510*/  LDL.LU R207, [R1+0x5fc] ;  /* 0x0005fc0001cf7983 */ /* 0x001ee20000300800 */
[----:B------:R-:W-:-:S03]  /*11520*/  IADD3 R223, P5, R223, UR13, RZ ;  /* 0x0000000ddfdf7c10 */ /* 0x000fc6000ffbe0ff */
[----:B------:R0:W-:Y:S01]  /*11530*/  STL [R1+0x6c], R224 ;  /* 0x00006ce001007387 */ /* 0x0001e20000100800 */
[----:B------:R-:W-:-:S03]  /*11540*/  IADD3.X R211, R211, UR40, RZ, P3, !PT ;  /* 0x00000028d3d37c10 */ /* 0x000fc60009ffe4ff */
[----:B0-----:R-:W2:Y:S04]  /*11550*/  LDL.LU R224, [R1+0x5f8] ;  /* 0x0005f80001e07983 */ /* 0x001ea80000300800 */
[----:B------:R-:W-:Y:S04]  /*11560*/  STL [R1+0x98], R174 ;  /* 0x000098ae01007387 */ /* 0x000fe80000100800 */
[----:B------:R0:W-:Y:S04]  /*11570*/  STL [R1+0x90], R111 ;  /* 0x0000906f01007387 */ /* 0x0001e80000100800 */
[----:B0-----:R-:W3:Y:S04]  /*11580*/  LDL.LU R111, [R1+0x18] ;  /* 0x00001800016f7983 */ /* 0x001ee80000300800 */
[----:B------:R0:W-:Y:S01]  /*11590*/  STL [R1+0x64], R223 ;  /* 0x000064df01007387 */ /* 0x0001e20000100800 */
[----:B------:R-:W-:-:S03]  /*115a0*/  IADD3.X R241, R241, UR40, RZ, P4, !PT ;  /* 0x00000028f1f17c10 */ /* 0x000fc6000a7fe4ff */
[----:B0-----:R-:W2:Y:S01]  /*115b0*/  LDL.LU R223, [R1+0x5f4] ;  /* 0x0005f40001df7983 */ /* 0x001ea20000300800 */
[----:B----4-:R-:W-:Y:S02]  /*115c0*/  IADD3.X R171, R171, UR40, RZ, P6, !PT ;  /* 0x00000028abab7c10 */ /* 0x010fe4000b7fe4ff */
[----:B------:R-:W-:Y:S02]  /*115d0*/  IADD3 R172, P6, R172, UR13, RZ ;  /* 0x0000000dacac7c10 */ /* 0x000fe4000ffde0ff */
[----:B------:R-:W-:Y:S02]  /*115e0*/  IADD3 R120, P2, R120, UR13, RZ ;  /* 0x0000000d78787c10 */ /* 0x000fe4000ff5e0ff */
[----:B------:R-:W-:Y:S02]  /*115f0*/  IADD3 R197, P3, R197, UR13, RZ ;  /* 0x0000000dc5c57c10 */ /* 0x000fe4000ff7e0ff */
[----:B------:R-:W-:Y:S02]  /*11600*/  IADD3.X R240, R240, UR40, RZ, P1, !PT ;  /* 0x00000028f0f07c10 */ /* 0x000fe40008ffe4ff */
[----:B------:R-:W-:-:S03]  /*11610*/  IADD3 R170, P1, R170, UR13, RZ ;  /* 0x0000000daaaa7c10 */ /* 0x000fc6000ff3e0ff */
[----:B------:R0:W-:Y:S04]  /*11620*/  STL [R1+0x80], R240 ;  /* 0x000080f001007387 */ /* 0x0001e80000100800 */
[----:B------:R-:W-:Y:S04]  /*11630*/  STL [R1+0x88], R171 ;  /* 0x000088ab01007387 */ /* 0x000fe80000100800 */
[----:B0-----:R-:W4:Y:S04]  /*11640*/  LDL.LU R240, [R1+0x5f0] ;  /* 0x0005f00001f07983 */ /* 0x001f280000300800 */
[----:B------:R-:W-:Y:S04]  /*11650*/  STL [R1+0x5c], R172 ;  /* 0x00005cac01007387 */ /* 0x000fe80000100800 */
[----:B------:R0:W-:Y:S04]  /*11660*/  STL [R1+0x78], R239 ;  /* 0x000078ef01007387 */ /* 0x0001e80000100800 */
[----:B0-----:R-:W2:Y:S04]  /*11670*/  LDL.LU R239, [R1+0x5ec] ;  /* 0x0005ec0001ef7983 */ /* 0x001ea80000300800 */
[----:B------:R-:W-:Y:S04]  /*11680*/  STL [R1+0x54], R170 ;  /* 0x000054aa01007387 */ /* 0x000fe80000100800 */
[----:B------:R0:W-:Y:S04]  /*11690*/  STL [R1+0x70], R211 ;  /* 0x000070d301007387 */ /* 0x0001e80000100800 */
[----:B0-----:R-:W3:Y:S04]  /*116a0*/  LDL.LU R211, [R1+0x5e8] ;  /* 0x0005e80001d37983 */ /* 0x001ee80000300800 */
[----:B------:R-:W-:Y:S04]  /*116b0*/  STL [R1+0x4c], R120 ;  /* 0x00004c7801007387 */ /* 0x000fe80000100800 */
[----:B------:R0:W-:Y:S04]  /*116c0*/  STL [R1+0x44], R197 ;  /* 0x000044c501007387 */ /* 0x0001e80000100800 */
[----:B0-----:R-:W4:Y:S04]  /*116d0*/  LDL.LU R197, [R1+0x5e4] ;  /* 0x0005e40001c57983 */ /* 0x001f280000300800 */
[----:B------:R0:W-:Y:S04]  /*116e0*/  STL [R1+0x68], R241 ;  /* 0x000068f101007387 */ /* 0x0001e80000100800 */
[----:B0-----:R-:W2:Y:S01]  /*116f0*/  LDL.LU R241, [R1+0x5e0] ;  /* 0x0005e00001f17983 */ /* 0x001ea20000300800 */
[----:B------:R-:W-:-:S02]  /*11700*/  IADD3 R210, P4, R210, UR13, RZ ;  /* 0x0000000dd2d27c10 */ /* 0x000fc4000ff9e0ff */
[----:B------:R-:W-:Y:S02]  /*11710*/  IADD3.X R209, R209, UR40, RZ, P5, !PT ;  /* 0x00000028d1d17c10 */ /* 0x000fe4000affe4ff */
[----:B------:R-:W-:Y:S01]  /*11720*/  IADD3 R226, P5, R226, UR13, RZ ;  /* 0x0000000de2e27c10 */ /* 0x000fe2000ffbe0ff */
[----:B------:R0:W-:Y:S01]  /*11730*/  STL [R1+0x3c], R210 ;  /* 0x00003cd201007387 */ /* 0x0001e20000100800 */
[----:B------:R-:W-:Y:S02]  /*11740*/  IADD3.X R121, R121, UR40, RZ, P6, !PT ;  /* 0x0000002879797c10 */ /* 0x000fe4000b7fe4ff */
[----:B------:R-:W-:Y:S02]  /*11750*/  IADD3 R225, P6, R225, UR13, RZ ;  /* 0x0000000de1e17c10 */ /* 0x000fe4000ffde0ff */
[----:B------:R-:W-:Y:S02]  /*11760*/  IADD3.X R119, R119, UR40, RZ, P1, !PT ;  /* 0x0000002877777c10 */ /* 0x000fe40008ffe4ff */
[----:B------:R-:W-:Y:S01]  /*11770*/  IADD3 R242, P1, R242, UR13, RZ ;  /* 0x0000000df2f27c10 */ /* 0x000fe2000ff3e0ff */
[----:B0-----:R-:W4:Y:S04]  /*11780*/  LDL.LU R210, [R1+0x5dc] ;  /* 0x0005dc0001d27983 */ /* 0x001f280000300800 */
[----:B------:R0:W-:Y:S01]  /*11790*/  STL [R1+0x60], R209 ;  /* 0x000060d101007387 */ /* 0x0001e20000100800 */
[----:B------:R-:W-:-:S03]  /*117a0*/  IADD3.X R198, R198, UR40, RZ, P3, !PT ;  /* 0x00000028c6c67c10 */ /* 0x000fc60009ffe4ff */
[----:B0-----:R-:W4:Y:S04]  /*117b0*/  LDL.LU R209, [R1+0x5d8] ;  /* 0x0005d80001d17983 */ /* 0x001f280000300800 */
[----:B------:R0:W-:Y:S04]  /*117c0*/  STL [R1+0x34], R226 ;  /* 0x000034e201007387 */ /* 0x0001e80000100800 */
[----:B0-----:R-:W4:Y:S04]  /*117d0*/  LDL.LU R226, [R1+0x5d4] ;  /* 0x0005d40001e27983 */ /* 0x001f280000300800 */
[----:B------:R0:W-:Y:S04]  /*117e0*/  STL [R1+0x2c], R225 ;  /* 0x00002ce101007387 */ /* 0x0001e80000100800 */
[----:B0-----:R-:W4:Y:S04]  /*117f0*/  LDL.LU R225, [R1+0x5d0] ;  /* 0x0005d00001e17983 */ /* 0x001f280000300800 */
[----:B------:R-:W-:Y:S04]  /*11800*/  STL [R1+0x58], R121 ;  /* 0x0000587901007387 */ /* 0x000fe80000100800 */
[----:B------:R0:W-:Y:S04]  /*11810*/  STL [R1+0x24], R242 ;  /* 0x000024f201007387 */ /* 0x0001e80000100800 */
[----:B0-----:R-:W4:Y:S04]  /*11820*/  LDL.LU R242, [R1+0x5cc] ;  /* 0x0005cc0001f27983 */ /* 0x001f280000300800 */
[----:B------:R-:W-:Y:S04]  /*11830*/  STL [R1+0x50], R119 ;  /* 0x0000507701007387 */ /* 0x000fe80000100800 */
        /* <DEDUP_REMOVED lines=8> */
[----:B------:R0:W-:Y:S06]  /*118c0*/  MEMBAR.ALL.CTA ;  /* 0x0000000000007992 */ /* 0x0001ec0000008000 */
[----:B0-----:R-:W0:Y:S02]  /*118d0*/  FENCE.VIEW.ASYNC.S ;  /* 0x00000000000073c6 */ /* 0x001e240000000000 */
[----:B0-----:R-:W-:Y:S06]  /*118e0*/  BAR.SYNC.DEFER_BLOCKING 0x0 ;  /* 0x0000000000007b1d */ /* 0x001fec0000010000 */
[----:B------:R-:W-:Y:S01]  /*118f0*/  UMOV UR9, 0x40000040 ;  /* 0x4000004000097882 */ /* 0x000fe20000000000 */
[----:B------:R-:W-:-:S06]  /*11900*/  WARPGROUP.ARRIVE ;  /* 0x00000000000079c5 */ /* 0x000fcc0000000000 */
[----:B------:R-:W-:Y:S04]  /*11910*/  QGMMA.64x64x32.F32.E5M2.E5M2 R56, gdesc[UR8], R56 ;  /* 0x00e00000083879f3 */ /* 0x000fe80008703838 */
[----:B------:R-:W-:Y:S01]  /*11920*/  QGMMA.64x64x32.F32.E5M2.E5M2 R56, gdesc[UR4], R56 ;  /* 0x00e00000043879f3 */ /* 0x000fe20008703838 */
[----:B--2---:R-:W-:-:S05]  /*11930*/  IADD3.X R241, R241, UR40, RZ, P2, !PT ;  /* 0x00000028f1f17c10 */ /* 0x004fca00097fe4ff */
[----:B------:R0:W-:Y:S04]  /*11940*/  STL [R1+0x48], R241 ;  /* 0x000048f101007387 */ /* 0x0001e80000100800 */
[----:B0-----:R-:W2:Y:S04]  /*11950*/  LDL.LU R241, [R1+0x5c8] ;  /* 0x0005c80001f17983 */ /* 0x001ea80000300800 */
[----:B------:R0:W-:Y:S01]  /*11960*/  STL [R1+0x40], R198 ;  /* 0x000040c601007387 */ /* 0x0001e20000100800 */
[----:B------:R-:W-:Y:S03]  /*11970*/  QGMMA.64x64x32.F32.E5M2.E5M2 R56, gdesc[UR16], R56 ;  /* 0x00e00000103879f3 */ /* 0x000fe60008703838 */
[----:B0-----:R-:W2:Y:S01]  /*11980*/  LDL.LU R198, [R1+0x5c4] ;  /* 0x0005c40001c67983 */ /* 0x001ea20000300800 */
[----:B------:R-:W-:-:S02]  /*11990*/  IADD3 R116, P2, R116, UR13, RZ ;  /* 0x0000000d74747c10 */ /* 0x000fc4000ff5e0ff */
[----:B------:R-:W-:Y:S02]  /*119a0*/  IADD3.X R212, R212, UR40, RZ, P4, !PT ;  /* 0x00000028d4d47c10 */ /* 0x000fe4000a7fe4ff */
[----:B------:R-:W-:Y:S01]  /*119b0*/  IADD3 R117, P3, R117, UR13, RZ ;  /* 0x0000000d75757c10 */ /* 0x000fe2000ff7e0ff */
[----:B------:R-:W-:Y:S01]  /*119c0*/  STL [R1+0x1c], R116 ;  /* 0x00001c7401007387 */ /* 0x000fe20000100800 */
[----:B---3--:R-:W-:Y:S02]  /*119d0*/  IADD3 R211, P4, R211, UR13, RZ ;  /* 0x0000000dd3d37c10 */ /* 0x008fe4000ff9e0ff */
[----:B------:R-:W-:Y:S01]  /*119e0*/  IADD3.X R228, R228, UR40, RZ, P5, !PT ;  /* 0x00000028e4e47c10 */ /* 0x000fe2000affe4ff */
[----:B------:R0:W-:Y:S01]  /*119f0*/  STL [R1+0x38], R212 ;  /* 0x000038d401007387 */ /* 0x0001e20000100800 */
[----:B------:R-:W-:Y:S02]  /*11a00*/  IADD3 R227, P5, R227, UR13, RZ ;  /* 0x0000000de3e37c10 */ /* 0x000fe4000ffbe0ff */
[----:B------:R-:W-:Y:S01]  /*11a10*/  IADD3.X R244, R244, UR40, RZ, P6, !PT ;  /* 0x00000028f4f47c10 */ /* 0x000fe2000b7fe4ff */
[----:B0-----:R-:W3:Y:S04]  /*11a20*/  LDL.LU R212, [R1+0x5c0] ;  /* 0x0005c00001d47983 */ /* 0x001ee80000300800 */
[----:B------:R-:W-:Y:S04]  /*11a30*/  STL [R1+0x14], R117 ;  /* 0x0000147501007387 */ /* 0x000fe80000100800 */
[----:B------:R0:W-:Y:S01]  /*11a40*/  STL [R1+0xc], R211 ;  /* 0x00000cd301007387 */ /* 0x0001e20000100800 */
[----:B------:R-:W-:-:S03]  /*11a50*/  IADD3.X R243, R243, UR40, RZ, P1, !PT ;  /* 0x00000028f3f37c10 */ /* 0x000fc60008ffe4ff */
[----:B0-----:R-:W3:Y:S04]  /*11a60*/  LDL.LU R211, [R1+0x5bc] ;  /* 0x0005bc0001d37983 */ /* 0x001ee80000300800 */
[----:B------:R0:W-:Y:S04]  /*11a70*/  STL [R1+0x30], R228 ;  /* 0x000030e401007387 */ /* 0x0001e80000100800 */
[----:B0-----:R-:W3:Y:S04]  /*11a80*/  LDL.LU R228, [R1+0x5b8] ;  /* 0x0005b80001e47983 */ /* 0x001ee80000300800 */
[----:B------:R0:W-:Y:S04]  /*11a90*/  STL [R1+0x4], R227 ;  /* 0x000004e301007387 */ /* 0x0001e80000100800 */
[----:B0-----:R-:W3:Y:S01]  /*11aa0*/  LDL.LU R227, [R1+0x5b4] ;  /* 0x0005b40001e37983 */ /* 0x001ee20000300800 */
[----:B------:R-:W-:Y:S01]  /*11ab0*/  UMOV UR26, UR10 ;  /* 0x0000000a001a7c82 */ /* 0x000fe20008000000 */
[----:B------:R-:W-:Y:S01]  /*11ac0*/  UMOV UR27, UR11 ;  /* 0x0000000b001b7c82 */ /* 0x000fe20008000000 */
[----:B------:R-:W-:Y:S01]  /*11ad0*/  QGMMA.64x64x32.F32.E5M2.E5M2 R56, gdesc[UR20], R56 ;  /* 0x00e00000143879f3 */ /* 0x000fe20008703838 */
[----:B------:R0:W-:Y:S01]  /*11ae0*/  STL [R1+0x28], R244 ;  /* 0x000028f401007387 */ /* 0x0001e20000100800 */
[----:B------:R-:W-:-:S02]  /*11af0*/  IADD3.X R111, R111, UR40, RZ, P2, !PT ;  /* 0x000000286f6f7c10 */ /* 0x000fc400097fe4ff */
[----:B----4-:R-:W-:Y:S01]  /*11b00*/  IADD3.X R197, R197, UR40, RZ, P4, !PT ;  /* 0x00000028c5c57c10 */ /* 0x010fe2000a7fe4ff */
[----:B------:R-:W-:Y:S01]  /*11b10*/  QGMMA.64x64x32.F32.E5M2.E5M2 R24, gdesc[UR24], R24 ;  /* 0x00e00000181879f3 */ /* 0x000fe20008703818 */
[----:B0-----:R-:W4:Y:S04]  /*11b20*/  LDL.LU R244, [R1+0x5b0] ;  /* 0x0005b00001f47983 */ /* 0x001f280000300800 */
[----:B------:R0:W-:Y:S04]  /*11b30*/  STL [R1+0x20], R243 ;  /* 0x000020f301007387 */ /* 0x0001e80000100800 */
[----:B0-----:R-:W3:Y:S01]  /*11b40*/  LDL.LU R243, [R1+0x5ac] ;  /* 0x0005ac0001f37983 */ /* 0x001ee20000300800 */
[----:B------:R-:W-:Y:S01]  /*11b50*/  IADD3.X R0, R0, UR40, RZ, P5, !PT ;  /* 0x0000002800007c10 */ /* 0x000fe2000affe4ff */
[----:B------:R-:W-:Y:S01]  /*11b60*/  UMOV UR30, UR6 ;  /* 0x00000006001e7c82 */ /* 0x000fe20008000000 */
[----:B------:R-:W-:-:S02]  /*11b70*/  UMOV UR31, UR7 ;  /* 0x00000007001f7c82 */ /* 0x000fc40008000000 */
[----:B------:R-:W-:Y:S01]  /*11b80*/  QGMMA.64x64x32.F32.E5M2.E5M2 R24, gdesc[UR28], R24 ;  /* 0x00e000001c1879f3 */ /* 0x000fe20008703818 */
[----:B--2---:R-:W-:-:S05]  /*11b90*/  IADD3.X R198, R198, UR40, RZ, P3, !PT ;  /* 0x00000028c6c67c10 */ /* 0x004fca0009ffe4ff */
[----:B------:R0:W-:Y:S04]  /*11ba0*/  STL [R1+0x10], R198 ;  /* 0x000010c601007387 */ /* 0x0001e80000100800 */
[----:B------:R-:W-:Y:S04]  /*11bb0*/  STL [R1+0x18], R111 ;  /* 0x0000186f01007387 */ /* 0x000fe80000100800 */
[----:B0-----:R-:W2:Y:S04]  /*11bc0*/  LDL.LU R198, [R1+0x5a8] ;  /* 0x0005a80001c67983 */ /* 0x001ea80000300800 */
[----:B------:R0:W-:Y:S04]  /*11bd0*/  STL [R1+0x8], R197 ;  /* 0x000008c501007387 */ /* 0x0001e80000100800 */
[----:B0-----:R-:W2:Y:S04]  /*11be0*/  LDL.LU R197, [R1+0x5a4] ;  /* 0x0005a40001c57983 */ /* 0x001ea80000300800 */
[----:B------:R0:W-:Y:S04]  /*11bf0*/  STL [R1], R0 ;  /* 0x0000000001007387 */ /* 0x0001e80000100800 */
[----:B0-----:R0:W5:Y:S01]  /*11c00*/  LDL.LU R0, [R1+0x5a0] ;  /* 0x0005a00001007983 */ /* 0x0011620000300800 */
[----:B------:R-:W-:Y:S01]  /*11c10*/  UMOV UR34, UR18 ;  /* 0x0000001200227c82 */ /* 0x000fe20008000000 */
[----:B------:R-:W-:-:S02]  /*11c20*/  UMOV UR35, UR19 ;  /* 0x0000001300237c82 */ /* 0x000fc40008000000 */
[----:B------:R-:W-:Y:S01]  /*11c30*/  QGMMA.64x64x32.F32.E5M2.E5M2 R24, gdesc[UR32], R24 ;  /* 0x00e00000201879f3 */ /* 0x000fe20008703818 */
[----:B------:R-:W-:Y:S01]  /*11c40*/  UMOV UR38, UR22 ;  /* 0x0000001600267c82 */ /* 0x000fe20008000000 */
[----:B------:R-:W-:Y:S01]  /*11c50*/  UMOV UR39, UR23 ;  /* 0x0000001700277c82 */ /* 0x000fe20008000000 */
[----:B------:R-:W-:Y:S02]  /*11c60*/  IADD3 R252, P6, R252, UR13, RZ ;  /* 0x0000000dfcfc7c10 */ /* 0x000fe4000ffde0ff */
[----:B------:R-:W-:Y:S02]  /*11c70*/  IADD3 R250, P1, R250, UR13, RZ ;  /* 0x0000000dfafa7c10 */ /* 0x000fe4000ff3e0ff */
[----:B------:R-:W-:Y:S02]  /*11c80*/  IADD3 R248, P2, R248, UR13, RZ ;  /* 0x0000000df8f87c10 */ /* 0x000fe4000ff5e0ff */
[----:B------:R-:W-:Y:S02]  /*11c90*/  IADD3 R246, P3, R246, UR13, RZ ;  /* 0x0000000df6f67c10 */ /* 0x000fe4000ff7e0ff */
[----:B------:R-:W-:-:S02]  /*11ca0*/  IADD3.X R251, R251, UR40, RZ, P6, !PT ;  /* 0x00000028fbfb7c10 */ /* 0x000fc4000b7fe4ff */
[----:B------:R-:W-:Y:S02]  /*11cb0*/  IADD3.X R249, R249, UR40, RZ, P1, !PT ;  /* 0x00000028f9f97c10 */ /* 0x000fe40008ffe4ff */
[----:B------:R-:W-:Y:S02]  /*11cc0*/  IADD3.X R247, R247, UR40, RZ, P2, !PT ;  /* 0x00000028f7f77c10 */ /* 0x000fe400097fe4ff */
[----:B------:R-:W-:Y:S02]  /*11cd0*/  IADD3.X R245, R245, UR40, RZ, P3, !PT ;  /* 0x00000028f5f57c10 */ /* 0x000fe40009ffe4ff */
[----:B------:R-:W-:Y:S01]  /*11ce0*/  IADD3 R242, P5, R242, UR13, RZ ;  /* 0x0000000df2f27c10 */ /* 0x000fe2000ffbe0ff */
[----:B------:R-:W-:Y:S01]  /*11cf0*/  QGMMA.64x64x32.F32.E5M2.E5M2 R24, gdesc[UR36], R24, gsb0 ;  /* 0x00e00000241879f3 */ /* 0x000fe20008003818 */
[----:B----4-:R-:W-:Y:S02]  /*11d00*/  IADD3 R244, P4, R244, UR13, RZ ;  /* 0x0000000df4f47c10 */ /* 0x010fe4000ff9e0ff */
[----:B------:R-:W-:-:S02]  /*11d10*/  IADD3 R240, P6, R240, UR13, RZ ;  /* 0x0000000df0f07c10 */ /* 0x000fc4000ffde0ff */
[----:B------:R-:W-:Y:S02]  /*11d20*/  IADD3 R238, P1, R238, UR13, RZ ;  /* 0x0000000deeee7c10 */ /* 0x000fe4000ff3e0ff */
[----:B------:R-:W-:Y:S02]  /*11d30*/  IADD3 R236, P2, R236, UR13, RZ ;  /* 0x0000000decec7c10 */ /* 0x000fe4000ff5e0ff */
[----:B------:R-:W-:Y:S01]  /*11d40*/  IADD3 R234, P3, R234, UR13, RZ ;  /* 0x0000000deaea7c10 */ /* 0x000fe2000ff7e0ff */
[----:B------:R-:W-:Y:S01]  /*11d50*/  VIADD R4, R4, 0x1 ;  /* 0x0000000104047836 */ /* 0x000fe20000000000 */
[----:B---3--:R-:W-:Y:S02]  /*11d60*/  IADD3.X R243, R243, UR40, RZ, P4, !PT ;  /* 0x00000028f3f37c10 */ /* 0x008fe4000a7fe4ff */
[----:B------:R-:W-:Y:S02]  /*11d70*/  IADD3.X R241, R241, UR40, RZ, P5, !PT ;  /* 0x00000028f1f17c10 */ /* 0x000fe4000affe4ff */
[----:B------:R-:W-:-:S02]  /*11d80*/  IADD3.X R239, R239, UR40, RZ, P6, !PT ;  /* 0x00000028efef7c10 */ /* 0x000fc4000b7fe4ff */
[----:B------:R-:W-:Y:S02]  /*11d90*/  IADD3.X R237, R237, UR40, RZ, P1, !PT ;  /* 0x00000028eded7c10 */ /* 0x000fe40008ffe4ff */
[----:B------:R-:W-:Y:S02]  /*11da0*/  IADD3.X R235, R235, UR40, RZ, P2, !PT ;  /* 0x00000028ebeb7c10 */ /* 0x000fe400097fe4ff */
[----:B------:R-:W-:Y:S02]  /*11db0*/  IADD3.X R233, R233, UR40, RZ, P3, !PT ;  /* 0x00000028e9e97c10 */ /* 0x000fe40009ffe4ff */
[----:B------:R-:W-:Y:S02]  /*11dc0*/  IADD3 R232, P4, R232, UR13, RZ ;  /* 0x0000000de8e87c10 */ /* 0x000fe4000ff9e0ff */
[----:B------:R-:W-:Y:S02]  /*11dd0*/  IADD3 R230, P5, R230, UR13, RZ ;  /* 0x0000000de6e67c10 */ /* 0x000fe4000ffbe0ff */
[----:B------:R-:W-:-:S02]  /*11de0*/  IADD3 R228, P6, R228, UR13, RZ ;  /* 0x0000000de4e47c10 */ /* 0x000fc4000ffde0ff */
[----:B------:R-:W-:Y:S02]  /*11df0*/  IADD3 R226, P1, R226, UR13, RZ ;  /* 0x0000000de2e27c10 */ /* 0x000fe4000ff3e0ff */
[----:B------:R-:W-:Y:S02]  /*11e00*/  IADD3 R224, P2, R224, UR13, RZ ;  /* 0x0000000de0e07c10 */ /* 0x000fe4000ff5e0ff */
[----:B------:R-:W-:Y:S02]  /*11e10*/  IADD3 R222, P3, R222, UR13, RZ ;  /* 0x0000000ddede7c10 */ /* 0x000fe4000ff7e0ff */
[----:B------:R-:W-:Y:S02]  /*11e20*/  ISETP.NE.U32.AND P0, PT, R4, R7, PT ;  /* 0x000000070400720c */ /* 0x000fe40003f05070 */
[----:B------:R-:W-:Y:S02]  /*11e30*/  IADD3.X R231, R231, UR40, RZ, P4, !PT ;  /* 0x00000028e7e77c10 */ /* 0x000fe4000a7fe4ff */
[----:B------:R-:W-:-:S02]  /*11e40*/  IADD3.X R229, R229, UR40, RZ, P5, !PT ;  /* 0x00000028e5e57c10 */ /* 0x000fc4000affe4ff */
[----:B------:R-:W-:Y:S02]  /*11e50*/  IADD3.X R227, R227, UR40, RZ, P6, !PT ;  /* 0x00000028e3e37c10 */ /* 0x000fe4000b7fe4ff */
[----:B------:R-:W-:Y:S02]  /*11e60*/  IADD3.X R225, R225, UR40, RZ, P1, !PT ;  /* 0x00000028e1e17c10 */ /* 0x000fe40008ffe4ff */
[----:B------:R-:W-:Y:S02]  /*11e70*/  IADD3.X R223, R223, UR40, RZ, P2, !PT ;  /* 0x00000028dfdf7c10 */ /* 0x000fe400097fe4ff */
[----:B------:R-:W-:Y:S02]  /*11e80*/  IADD3.X R221, R221, UR40, RZ, P3, !PT ;  /* 0x00000028dddd7c10 */ /* 0x000fe40009ffe4ff */
[----:B------:R-:W-:Y:S02]  /*11e90*/  IADD3 R220, P4, R220, UR13, RZ ;  /* 0x0000000ddcdc7c10 */ /* 0x000fe4000ff9e0ff */
[----:B------:R-:W-:-:S02]  /*11ea0*/  IADD3 R218, P5, R218, UR13, RZ ;  /* 0x0000000ddada7c10 */ /* 0x000fc4000ffbe0ff */
[----:B------:R-:W-:Y:S02]  /*11eb0*/  IADD3 R216, P6, R216, UR13, RZ ;  /* 0x0000000dd8d87c10 */ /* 0x000fe4000ffde0ff */
[----:B------:R-:W-:Y:S02]  /*11ec0*/  IADD3 R214, P1, R214, UR13, RZ ;  /* 0x0000000dd6d67c10 */ /* 0x000fe4000ff3e0ff */
[----:B------:R-:W-:Y:S02]  /*11ed0*/  IADD3 R212, P2, R212, UR13, RZ ;  /* 0x0000000dd4d47c10 */ /* 0x000fe4000ff5e0ff */
[----:B------:R-:W-:Y:S02]  /*11ee0*/  IADD3 R210, P3, R210, UR13, RZ ;  /* 0x0000000dd2d27c10 */ /* 0x000fe4000ff7e0ff */
        /* <DEDUP_REMOVED lines=10> */
[----:B------:R-:W-:Y:S01]  /*11f90*/  IADD3 R200, P2, R200, UR13, RZ ;  /* 0x0000000dc8c87c10 */ /* 0x000fe2000ff5e0ff */
[----:B------:R-:W-:Y:S02]  /*11fa0*/  WARPGROUP.DEPBAR.LE gsb0, 0x0 ;  /* 0x00008000000079c5 */ /* 0x000fe40000010000 */
[----:B------:R-:W-:Y:S02]  /*11fb0*/  IADD3.X R207, R207, UR40, RZ, P4, !PT ;  /* 0x00000028cfcf7c10 */ /* 0x000fe4000a7fe4ff */
[----:B------:R-:W-:Y:S02]  /*11fc0*/  IADD3.X R205, R205, UR40, RZ, P5, !PT ;  /* 0x00000028cdcd7c10 */ /* 0x000fe4000affe4ff */
[----:B------:R-:W-:-:S02]  /*11fd0*/  IADD3.X R203, R203, UR40, RZ, P6, !PT ;  /* 0x00000028cbcb7c10 */ /* 0x000fc4000b7fe4ff */
[----:B------:R-:W-:Y:S02]  /*11fe0*/  IADD3.X R201, R201, UR40, RZ, P1, !PT ;  /* 0x00000028c9c97c10 */ /* 0x000fe40008ffe4ff */
[----:B------:R-:W-:Y:S02]  /*11ff0*/  IADD3.X R199, R199, UR40, RZ, P2, !PT ;  /* 0x00000028c7c77c10 */ /* 0x000fe400097fe4ff */
[----:B--2---:R-:W-:-:S04]  /*12000*/  IADD3 R198, P3, R198, UR13, RZ ;  /* 0x0000000dc6c67c10 */ /* 0x004fc8000ff7e0ff */
[----:B------:R-:W-:Y:S01]  /*12010*/  IADD3.X R197, R197, UR40, RZ, P3, !PT ;  /* 0x00000028c5c57c10 */ /* 0x000fe20009ffe4ff */
[----:B0-----:R-:W-:Y:S08]  /*12020*/  @P0 BRA `(.L_x_2) ;  /* 0xffffff5800140947 */ /* 0x001ff0000383ffff */
.L_x_1:
[----:B------:R-:W2:Y:S01]  /*12030*/  LDL.LU R8, [R1+0x59c] ;  /* 0x00059c0001087983 */ /* 0x000ea20000300800 */
[----:B------:R-:W0:Y:S01]  /*12040*/  S2R R4, SR_TID.X ;  /* 0x0000000000047919 */ /* 0x000e220000002100 */
[----:B------:R-:W-:Y:S01]  /*12050*/  F2FP.SATFINITE.E5M2.F32.PACK_AB_MERGE_C R58, R59, R58, RZ ;  /* 0x0000003a3b3a723e */ /* 0x000fe200048060ff */
[----:B------:R-:W-:Y:S01]  /*12060*/  ULDC.64 UR6, c[0x0][0x228] ;  /* 0x00008a0000067ab9 */ /* 0x000fe20000000a00 */
[----:B------:R-:W-:Y:S01]  /*12070*/  F2FP.SATFINITE.E5M2.F32.PACK_AB_MERGE_C R63, R63, R62, RZ ;  /* 0x0000003e3f3f723e */ /* 0x000fe200048060ff */
[----:B------:R-:W3:Y:S01]  /*12080*/  LDL.LU R7, [R1+0x598] ;  /* 0x0005980001077983 */ /* 0x000ee20000300800 */
[----:B------:R-:W-:Y:S01]  /*12090*/  F2FP.SATFINITE.E5M2.F32.PACK_AB_MERGE_C R56, R57, R56, RZ ;  /* 0x000000383938723e */ /* 0x000fe200048060ff */
[----:B------:R-:W-:Y:S01]  /*120a0*/  ULDC UR4, c[0x0][0x244] ;  /* 0x0000910000047ab9 */ /* 0x000fe20000000800 */
[----:B------:R-:W-:Y:S01]  /*120b0*/  F2FP.SATFINITE.E5M2.F32.PACK_AB_MERGE_C R61, R61, R60, RZ ;  /* 0x0000003c3d3d723e */ /* 0x000fe200048060ff */
[----:B-----5:R-:W-:Y:S01]  /*120c0*/  VIADD R22, R0, 0x5 ;  /* 0x0000000500167836 */ /* 0x020fe20000000000 */
[----:B------:R-:W-:-:S02]  /*120d0*/  F2FP.SATFINITE.E5M2.F32.PACK_AB_MERGE_C R24, R25, R24, RZ ;  /* 0x000000181918723e */ /* 0x000fc400048060ff */
[----:B------:R-:W-:Y:S02]  /*120e0*/  F2FP.SATFINITE.E5M2.F32.PACK_AB_MERGE_C R26, R27, R26, RZ ;  /* 0x0000001a1b1a723e */ /* 0x000fe400048060ff */
[----:B------:R-:W-:Y:S02]  /*120f0*/  F2FP.SATFINITE.E5M2.F32.PACK_AB_MERGE_C R29, R29, R28, RZ ;  /* 0x0000001c1d1d723e */ /* 0x000fe400048060ff */
[----:B------:R-:W-:Y:S02]  /*12100*/  F2FP.SATFINITE.E5M2.F32.PACK_AB_MERGE_C R31, R31, R30, RZ ;  /* 0x0000001e1f1f723e */ /* 0x000fe400048060ff */
[----:B------:R-:W-:Y:S02]  /*12110*/  PRMT R57, R58, 0x5410, R63 ;  /* 0x000054103a397816 */ /* 0x000fe4000000003f */
[----:B------:R-:W-:Y:S02]  /*12120*/  PRMT R56, R56, 0x5410, R61 ;  /* 0x0000541038387816 */ /* 0x000fe4000000003d */
[----:B------:R-:W-:Y:S01]  /*12130*/  PRMT R58, R24, 0x5410, R29 ;  /* 0x00005410183a7816 */ /* 0x000fe2000000001d */
[----:B------:R-:W-:Y:S01]  /*12140*/  VIADD R24, R0, 0x6 ;  /* 0x0000000600187836 */ /* 0x000fe20000000000 */
[----:B------:R-:W-:Y:S01]  /*12150*/  PRMT R59, R26, 0x5410, R31 ;  /* 0x000054101a3b7816 */ /* 0x000fe2000000001f */
[----:B------:R-:W-:Y:S01]  /*12160*/  VIADD R26, R0, 0x9 ;  /* 0x00000009001a7836 */ /* 0x000fe20000000000 */
[----:B------:R-:W-:-:S02]  /*12170*/  F2FP.SATFINITE.E5M2.F32.PACK_AB_MERGE_C R66, R67, R66, RZ ;  /* 0x000000424342723e */ /* 0x000fc400048060ff */
[----:B------:R-:W-:Y:S02]  /*12180*/  F2FP.SATFINITE.E5M2.F32.PACK_AB_MERGE_C R71, R71, R70, RZ ;  /* 0x000000464747723e */ /* 0x000fe400048060ff */
[----:B------:R-:W-:Y:S02]  /*12190*/  F2FP.SATFINITE.E5M2.F32.PACK_AB_MERGE_C R64, R65, R64, RZ ;  /* 0x000000404140723e */ /* 0x000fe400048060ff */
[----:B------:R-:W-:Y:S01]  /*121a0*/  F2FP.SATFINITE.E5M2.F32.PACK_AB_MERGE_C R69, R69, R68, RZ ;  /* 0x000000444545723e */ /* 0x000fe200048060ff */
[C---:B0-----:R-:W-:Y:S01]  /*121b0*/  IMAD.SHL.U32 R3, R4.reuse, 0x40, RZ ;  /* 0x0000004004037824 */ /* 0x041fe200078e00ff */
[----:B------:R-:W-:Y:S02]  /*121c0*/  F2FP.SATFINITE.E5M2.F32.PACK_AB_MERGE_C R32, R33, R32, RZ ;  /* 0x000000202120723e */ /* 0x000fe400048060ff */
[----:B------:R-:W-:Y:S02]  /*121d0*/  F2FP.SATFINITE.E5M2.F32.PACK_AB_MERGE_C R34, R35, R34, RZ ;  /* 0x000000222322723e */ /* 0x000fe400048060ff */
[----:B------:R-:W-:Y:S01]  /*121e0*/  LOP3.LUT R5, R3, 0x400, RZ, 0xc0, !PT ;  /* 0x0000040003057812 */ /* 0x000fe200078ec0ff */
[----:B------:R-:W-:Y:S01]  /*121f0*/  IMAD.SHL.U32 R3, R4, 0x8, RZ ;  /* 0x0000000804037824 */ /* 0x000fe200078e00ff */
[----:B------:R-:W-:Y:S01]  /*12200*/  F2FP.SATFINITE.E5M2.F32.PACK_AB_MERGE_C R37, R37, R36, RZ ;  /* 0x000000242525723e */ /* 0x000fe200048060ff */
[----:B------:R-:W-:Y:S01]  /*12210*/  VIADD R4, R0, 0x3 ;  /* 0x0000000300047836 */ /* 0x000fe20000000000 */
[----:B------:R-:W-:-:S02]  /*12220*/  F2FP.SATFINITE.E5M2.F32.PACK_AB_MERGE_C R39, R39, R38, RZ ;  /* 0x000000262727723e */ /* 0x000fc400048060ff */
[----:B------:R-:W-:Y:S02]  /*12230*/  LOP3.LUT R3, R3, 0x300, RZ, 0xc0, !PT ;  /* 0x0000030003037812 */ /* 0x000fe400078ec0ff */
[----:B------:R-:W-:Y:S02]  /*12240*/  PRMT R65, R66, 0x5410, R71 ;  /* 0x0000541042417816 */ /* 0x000fe40000000047 */
[----:B------:R-:W-:Y:S02]  /*12250*/  PRMT R64, R64, 0x5410, R69 ;  /* 0x0000541040407816 */ /* 0x000fe40000000045 */
[----:B------:R-:W-:Y:S02]  /*12260*/  PRMT R66, R32, 0x5410, R37 ;  /* 0x0000541020427816 */ /* 0x000fe40000000025 */
[----:B------:R-:W-:Y:S02]  /*12270*/  PRMT R67, R34, 0x5410, R39 ;  /* 0x0000541022437816 */ /* 0x000fe40000000027 */
[----:B------:R-:W-:-:S02]  /*12280*/  F2FP.SATFINITE.E5M2.F32.PACK_AB_MERGE_C R74, R75, R74, RZ ;  /* 0x0000004a4b4a723e */ /* 0x000fc400048060ff */
[----:B------:R-:W-:Y:S02]  /*12290*/  F2FP.SATFINITE.E5M2.F32.PACK_AB_MERGE_C R79, R79, R78, RZ ;  /* 0x0000004e4f4f723e */ /* 0x000fe400048060ff */
[----:B------:R-:W-:Y:S02]  /*122a0*/  F2FP.SATFINITE.E5M2.F32.PACK_AB_MERGE_C R72, R73, R72, RZ ;  /* 0x000000484948723e */ /* 0x000fe400048060ff */
[----:B------:R-:W-:Y:S02]  /*122b0*/  F2FP.SATFINITE.E5M2.F32.PACK_AB_MERGE_C R77, R77, R76, RZ ;  /* 0x0000004c4d4d723e */ /* 0x000fe400048060ff */
[----:B------:R-:W-:Y:S02]  /*122c0*/  F2FP.SATFINITE.E5M2.F32.PACK_AB_MERGE_C R40, R41, R40, RZ ;  /* 0x000000282928723e */ /* 0x000fe400048060ff */
[----:B------:R-:W-:Y:S02]  /*122d0*/  F2FP.SATFINITE.E5M2.F32.PACK_AB_MERGE_C R42, R43, R42, RZ ;  /* 0x0000002a2b2a723e */ /* 0x000fe400048060ff */
[----:B------:R-:W-:-:S02]  /*122e0*/  F2FP.SATFINITE.E5M2.F32.PACK_AB_MERGE_C R45, R45, R44, RZ ;  /* 0x0000002c2d2d723e */ /* 0x000fc400048060ff */
[----:B------:R-:W-:Y:S02]  /*122f0*/  F2FP.SATFINITE.E5M2.F32.PACK_AB_MERGE_C R47, R47, R46, RZ ;  /* 0x0000002e2f2f723e */ /* 0x000fe400048060ff */
        /* <DEDUP_REMOVED lines=16> */
[----:B--2---:R-:W-:-:S02]  /*12400*/  LOP3.LUT R2, R8, 0xf0, RZ, 0xc0, !PT ;  /* 0x000000f008027812 */ /* 0x004fc400078ec0ff */
[----:B------:R-:W0:Y:S02]  /*12410*/  S2R R8, SR_TID.X ;  /* 0x0000000000087919 */ /* 0x000e240000002100 */
[----:B------:R-:W-:Y:S01]  /*12420*/  IADD3 R2, R5, UR12, R2 ;  /* 0x0000000c05027c10 */ /* 0x000fe2000fffe002 */
[C---:B------:R-:W-:Y:S01]  /*12430*/  VIADD R5, R0.reuse, 0x4 ;  /* 0x0000000400057836 */ /* 0x040fe20000000000 */
[----:B------:R-:W-:Y:S01]  /*12440*/  BAR.SYNC.DEFER_BLOCKING 0x0 ;  /* 0x0000000000007b1d */ /* 0x000fe20000010000 */
[----:B---3--:R-:W-:Y:S02]  /*12450*/  ISETP.GE.AND P0, PT, R7, UR6, PT ;  /* 0x0000000607007c0c */ /* 0x008fe4000bf06270 */
[----:B------:R-:W-:Y:S02]  /*12460*/  IMAD.IADD R25, R3, 0x1, R2 ;  /* 0x0000000103197824 */ /* 0x000fe400078e0202 */
[C---:B------:R-:W-:Y:S01]  /*12470*/  VIADD R2, R0.reuse, 0x1 ;  /* 0x0000000100027836 */ /* 0x040fe20000000000 */
[----:B------:R-:W-:Y:S01]  /*12480*/  ULDC UR6, c[0x0][0x248] ;  /* 0x0000920000067ab9 */ /* 0x000fe20000000800 */
[----:B------:R-:W-:Y:S01]  /*12490*/  VIADD R3, R0, 0x2 ;  /* 0x0000000200037836 */ /* 0x000fe20000000000 */
[----:B------:R-:W-:Y:S01]  /*124a0*/  ISETP.LT.AND P5, PT, R4, UR7, !P0 ;  /* 0x0000000704007c0c */ /* 0x000fe2000c7a1270 */
[----:B------:R-:W-:Y:S01]  /*124b0*/  IMAD R4, R0, UR6, RZ ;  /* 0x0000000600047c24 */ /* 0x000fe2000f8e02ff */
[----:B------:R-:W-:Y:S01]  /*124c0*/  ISETP.LT.AND P2, PT, R2, UR7, !P0 ;  /* 0x0000000702007c0c */ /* 0x000fe2000c741270 */
[----:B------:R-:W-:Y:S01]  /*124d0*/  IMAD R2, R7, UR4, RZ ;  /* 0x0000000407027c24 */ /* 0x000fe2000f8e02ff */
[----:B------:R-:W-:Y:S01]  /*124e0*/  ULDC.64 UR4, c[0x0][0x220] ;  /* 0x0000880000047ab9 */ /* 0x000fe20000000a00 */
[----:B------:R-:W-:Y:S01]  /*124f0*/  ISETP.LT.AND P1, PT, R3, UR7, !P0 ;  /* 0x0000000703007c0c */ /* 0x000fe2000c721270 */
[----:B------:R-:W-:Y:S01]  /*12500*/  VIADD R17, R4, UR6 ;  /* 0x0000000604117c36 */ /* 0x000fe20008000000 */
[----:B------:R-:W-:-:S02]  /*12510*/  ISETP.LT.AND P4, PT, R5, UR7, !P0 ;  /* 0x0000000705007c0c */ /* 0x000fc4000c781270 */
[----:B------:R-:W-:Y:S01]  /*12520*/  IADD3 R3, P3, R2, UR4, RZ ;  /* 0x0000000402037c10 */ /* 0x000fe2000ff7e0ff */
[----:B------:R-:W-:-:S03]  /*12530*/  VIADD R23, R17, UR6 ;  /* 0x0000000611177c36 */ /* 0x000fc60008000000 */
[----:B------:R-:W-:Y:S02]  /*12540*/  LEA.HI.X.SX32 R2, R2, UR5, 0x1, P3 ;  /* 0x0000000502027c11 */ /* 0x000fe400098f0eff */
[----:B------:R-:W-:Y:S01]  /*12550*/  IADD3 R18, P6, R4, R3, RZ ;  /* 0x0000000304127210 */ /* 0x000fe20007fde0ff */
[----:B------:R-:W-:Y:S01]  /*12560*/  STSM.16.M88.4 [R25], R56 ;  /* 0x0000003819007844 */ /* 0x000fe20000000200 */
[----:B------:R-:W-:Y:S01]  /*12570*/  BAR.SYNC.DEFER_BLOCKING 0x0 ;  /* 0x0000000000007b1d */ /* 0x000fe20000010000 */
[----:B0-----:R-:W-:Y:S02]  /*12580*/  LOP3.LUT R8, R8, 0x7f, RZ, 0xc0, !PT ;  /* 0x0000007f08087812 */ /* 0x001fe400078ec0ff */
[----:B------:R-:W-:Y:S02]  /*12590*/  LEA.HI.X.SX32 R19, R4, R2, 0x1, P6 ;  /* 0x0000000204137211 */ /* 0x000fe400030f0eff */
[----:B------:R-:W-:Y:S02]  /*125a0*/  LEA R16, R8, UR12, 0x4 ;  /* 0x0000000c08107c11 */ /* 0x000fe4000f8e20ff */
[----:B------:R-:W-:-:S02]  /*125b0*/  ISETP.LT.AND P3, PT, R0, UR7, !P0 ;  /* 0x0000000700007c0c */ /* 0x000fc4000c761270 */
[----:B------:R-:W-:-:S04]  /*125c0*/  IADD3 R20, P6, R17, R3, RZ ;  /* 0x0000000311147210 */ /* 0x000fc80007fde0ff */
[----:B------:R-:W-:Y:S01]  /*125d0*/  LEA.HI.X.SX32 R21, R17, R2, 0x1, P6 ;  /* 0x0000000211157211 */ /* 0x000fe200030f0eff */
[----:B------:R-:W-:Y:S01]  /*125e0*/  VIADD R17, R23, UR6 ;  /* 0x0000000617117c36 */ /* 0x000fe20008000000 */
[----:B------:R-:W0:Y:S01]  /*125f0*/  LDS.128 R8, [R16] ;  /* 0x0000000010087984 */ /* 0x000e220000000c00 */
[----:B------:R-:W-:Y:S06]  /*12600*/  BAR.SYNC.DEFER_BLOCKING 0x0 ;  /* 0x0000000000007b1d */ /* 0x000fec0000010000 */
[----:B------:R-:W-:Y:S02]  /*12610*/  STSM.16.M88.4 [R25], R64 ;  /* 0x0000004019007844 */ /* 0x000fe40000000200 */
[----:B------:R-:W-:Y:S01]  /*12620*/  BAR.SYNC.DEFER_BLOCKING 0x0 ;  /* 0x0000000000007b1d */ /* 0x000fe20000010000 */
[----:B0-----:R-:W-:-:S02]  /*12630*/  PRMT R29, R8, 0x7770, RZ ;  /* 0x00007770081d7816 */ /* 0x001fc400000000ff */
[----:B------:R-:W-:Y:S02]  /*12640*/  PRMT R27, R8, 0x7771, RZ ;  /* 0x00007771081b7816 */ /* 0x000fe400000000ff */
[----:B------:R-:W-:Y:S01]  /*12650*/  PRMT R31, R9, 0x7770, RZ ;  /* 0x00007770091f7816 */ /* 0x000fe200000000ff */
[----:B------:R-:W0:Y:S02]  /*12660*/  LDS.128 R12, [R16] ;  /* 0x00000000100c7984 */ /* 0x000e240000000c00 */
[----:B------:R-:W-:Y:S06]  /*12670*/  BAR.SYNC.DEFER_BLOCKING 0x0 ;  /* 0x0000000000007b1d */ /* 0x000fec0000010000 */
[----:B------:R-:W-:Y:S02]  /*12680*/  STSM.16.M88.4 [R25], R72 ;  /* 0x0000004819007844 */ /* 0x000fe40000000200 */
[----:B------:R-:W-:Y:S06]  /*12690*/  BAR.SYNC.DEFER_BLOCKING 0x0 ;  /* 0x0000000000007b1d */ /* 0x000fec0000010000 */
[----:B------:R-:W1:Y:S02]  /*126a0*/  LDS.128 R4, [R16] ;  /* 0x0000000010047984 */ /* 0x000e640000000c00 */
[----:B------:R-:W-:Y:S06]  /*126b0*/  BAR.SYNC.DEFER_BLOCKING 0x0 ;  /* 0x0000000000007b1d */ /* 0x000fec0000010000 */
[----:B------:R2:W-:Y:S02]  /*126c0*/  STSM.16.M88.4 [R25], R80 ;  /* 0x0000005019007844 */ /* 0x0005e40000000200 */
[----:B------:R-:W-:Y:S01]  /*126d0*/  BAR.SYNC.DEFER_BLOCKING 0x0 ;  /* 0x0000000000007b1d */ /* 0x000fe20000010000 */
[----:B--2---:R-:W-:-:S05]  /*126e0*/  VIADD R25, R0, 0x7 ;  /* 0x0000000700197836 */ /* 0x004fca0000000000 */
[----:B------:R2:W-:Y:S01]  /*126f0*/  @P3 STG.E.U8 desc[UR14][R18.64], R29 ;  /* 0x0000001d12003986 */ /* 0x0005e2000c10110e */
[----:B------:R-:W-:Y:S02]  /*12700*/  ISETP.LT.AND P3, PT, R22, UR7, !P0 ;  /* 0x0000000716007c0c */ /* 0x000fe4000c761270 */
[-C--:B------:R-:W-:Y:S01]  /*12710*/  IADD3 R22, P6, R23, R3.reuse, RZ ;  /* 0x0000000317167210 */ /* 0x080fe20007fde0ff */
[----:B------:R3:W-:Y:S01]  /*12720*/  @P2 STG.E.U8 desc[UR14][R20.64], R27 ;  /* 0x0000001b14002986 */ /* 0x0007e2000c10110e */
[----:B------:R-:W-:Y:S01]  /*12730*/  ISETP.LT.AND P2, PT, R24, UR7, !P0 ;  /* 0x0000000718007c0c */ /* 0x000fe2000c741270 */
[----:B------:R-:W-:Y:S01]  /*12740*/  VIADD R24, R17, UR6 ;  /* 0x0000000611187c36 */ /* 0x000fe20008000000 */
[----:B------:R-:W-:Y:S02]  /*12750*/  LEA.HI.X.SX32 R23, R23, R2, 0x1, P6 ;  /* 0x0000000217177211 */ /* 0x000fe400030f0eff */
[----:B--2---:R-:W-:-:S03]  /*12760*/  IADD3 R18, P6, R17, R3, RZ ;  /* 0x0000000311127210 */ /* 0x004fc60007fde0ff */
[----:B------:R2:W-:Y:S01]  /*12770*/  @P1 STG.E.U8 desc[UR14][R22.64], R31 ;  /* 0x0000001f16001986 */ /* 0x0005e2000c10110e */
[----:B------:R-:W-:Y:S02]  /*12780*/  PRMT R29, R9, 0x7771, RZ ;  /* 0x00007771091d7816 */ /* 0x000fe400000000ff */
[-C--:B------:R-:W-:Y:S01]  /*12790*/  LEA.HI.X.SX32 R19, R17, R2.reuse, 0x1, P6 ;  /* 0x0000000211137211 */ /* 0x080fe200030f0eff */
[C---:B------:R-:W-:Y:S01]  /*127a0*/  VIADD R17, R24.reuse, UR6 ;  /* 0x0000000618117c36 */ /* 0x040fe20008000000 */
[-C--:B---3--:R-:W-:Y:S02]  /*127b0*/  IADD3 R20, P6, R24, R3.reuse, RZ ;  /* 0x0000000318147210 */ /* 0x088fe40007fde0ff */
[----:B------:R-:W-:Y:S01]  /*127c0*/  ISETP.LT.AND P1, PT, R25, UR7, !P0 ;  /* 0x0000000719007c0c */ /* 0x000fe2000c721270 */
[----:B------:R-:W-:Y:S01]  /*127d0*/  VIADD R25, R0, 0x8 ;  /* 0x0000000800197836 */ /* 0x000fe20000000000 */
[----:B------:R-:W-:Y:S01]  /*127e0*/  LEA.HI.X.SX32 R21, R24, R2, 0x1, P6 ;  /* 0x0000000218157211 */ /* 0x000fe200030f0eff */
[----:B------:R3:W-:Y:S01]  /*127f0*/  @P5 STG.E.U8 desc[UR14][R18.64], R29 ;  /* 0x0000001d12005986 */ /* 0x0007e2000c10110e */
[----:B------:R-:W-:-:S02]  /*12800*/  IADD3 R24, P6, R17, R3, RZ ;  /* 0x0000000311187210 */ /* 0x000fc40007fde0ff */
[----:B------:R-:W-:Y:S02]  /*12810*/  ISETP.LT.AND P5, PT, R25, UR7, !P0 ;  /* 0x0000000719007c0c */ /* 0x000fe4000c7a1270 */
[C---:B------:R-:W-:Y:S01]  /*12820*/  LEA.HI.X.SX32 R25, R17.reuse, R2, 0x1, P6 ;  /* 0x0000000211197211 */ /* 0x040fe200030f0eff */
[----:B------:R-:W-:Y:S01]  /*12830*/  VIADD R17, R17, UR6 ;  /* 0x0000000611117c36 */ /* 0x000fe20008000000 */
[C---:B------:R-:W-:Y:S02]  /*12840*/  PRMT R27, R10.reuse, 0x7770, RZ ;  /* 0x000077700a1b7816 */ /* 0x040fe400000000ff */
[----:B--2---:R-:W-:Y:S01]  /*12850*/  PRMT R23, R10, 0x7771, RZ ;  /* 0x000077710a177816 */ /* 0x004fe200000000ff */
[----:B------:R-:W-:Y:S01]  /*12860*/  VIADD R22, R17, UR6 ;  /* 0x0000000611167c36 */ /* 0x000fe20008000000 */
[----:B------:R-:W-:Y:S01]  /*12870*/  PRMT R31, R11, 0x7771, RZ ;  /* 0x000077710b1f7816 */ /* 0x000fe200000000ff */
[----:B---3--:R-:W-:Y:S01]  /*12880*/  VIADD R19, R0, 0xa ;  /* 0x0000000a00137836 */ /* 0x008fe20000000000 */
[----:B------:R-:W-:Y:S01]  /*12890*/  IADD3 R18, P6, R17, R3, RZ ;  /* 0x0000000311127210 */ /* 0x000fe20007fde0ff */
[----:B------:R2:W-:Y:S01]  /*128a0*/  @P4 STG.E.U8 desc[UR14][R20.64], R27 ;  /* 0x0000001b14004986 */ /* 0x0005e2000c10110e */
[----:B------:R-:W-:Y:S01]  /*128b0*/  ISETP.LT.AND P4, PT, R26, UR7, !P0 ;  /* 0x000000071a007c0c */ /* 0x000fe2000c781270 */
[----:B------:R-:W-:Y:S01]  /*128c0*/  VIADD R26, R0, 0xb ;  /* 0x0000000b001a7836 */ /* 0x000fe20000000000 */
[----:B------:R-:W-:Y:S01]  /*128d0*/  PRMT R29, R8, 0x7772, RZ ;  /* 0x00007772081d7816 */ /* 0x000fe200000000ff */
[----:B------:R3:W-:Y:S01]  /*128e0*/  @P3 STG.E.U8 desc[UR14][R24.64], R23 ;  /* 0x0000001718003986 */ /* 0x0007e2000c10110e */
[----:B------:R-:W-:-:S02]  /*128f0*/  ISETP.LT.AND P3, PT, R19, UR7, !P0 ;  /* 0x0000000713007c0c */ /* 0x000fc4000c761270 */
[-C--:B------:R-:W-:Y:S01]  /*12900*/  LEA.HI.X.SX32 R19, R17, R2.reuse, 0x1, P6 ;  /* 0x0000000211137211 */ /* 0x080fe200030f0eff */
[C---:B------:R-:W-:Y:S01]  /*12910*/  VIADD R17, R22.reuse, UR6 ;  /* 0x0000000616117c36 */ /* 0x040fe20008000000 */
[----:B--2---:R-:W-:Y:S02]  /*12920*/  PRMT R27, R11, 0x7770, RZ ;  /* 0x000077700b1b7816 */ /* 0x004fe400000000ff */
[-C--:B------:R-:W-:Y:S01]  /*12930*/  IADD3 R20, P6, R22, R3.reuse, RZ ;  /* 0x0000000316147210 */ /* 0x080fe20007fde0ff */
[----:B---3--:R-:W-:Y:S02]  /*12940*/  VIADD R24, R0, 0xc ;  /* 0x0000000c00187836 */ /* 0x008fe40000000000 */
[----:B------:R2:W-:Y:S01]  /*12950*/  @P2 STG.E.U8 desc[UR14][R18.64], R27 ;  /* 0x0000001b12002986 */ /* 0x0005e2000c10110e */
[----:B------:R-:W-:Y:S02]  /*12960*/  LEA.HI.X.SX32 R21, R22, R2, 0x1, P6 ;  /* 0x0000000216157211 */ /* 0x000fe400030f0eff */
[----:B------:R-:W-:Y:S01]  /*12970*/  ISETP.LT.AND P2, PT, R26, UR7, !P0 ;  /* 0x000000071a007c0c */ /* 0x000fe2000c741270 */
[C---:B------:R-:W-:Y:S01]  /*12980*/  VIADD R26, R17.reuse, UR6 ;  /* 0x00000006111a7c36 */ /* 0x040fe20008000000 */
[----:B------:R-:W-:Y:S01]  /*12990*/  IADD3 R22, P6, R17, R3, RZ ;  /* 0x0000000311167210 */ /* 0x000fe20007fde0ff */
[----:B------:R3:W-:Y:S01]  /*129a0*/  @P1 STG.E.U8 desc[UR14][R20.64], R31 ;  /* 0x0000001f14001986 */ /* 0x0007e2000c10110e */
[----:B------:R-:W-:-:S02]  /*129b0*/  ISETP.LT.AND P1, PT, R24, UR7, !P0 ;  /* 0x0000000718007c0c */ /* 0x000fc4000c721270 */
[-C--:B------:R-:W-:Y:S01]  /*129c0*/  LEA.HI.X.SX32 R23, R17, R2.reuse, 0x1, P6 ;  /* 0x0000000211177211 */ /* 0x080fe200030f0eff */
[----:B------:R-:W-:Y:S01]  /*129d0*/  VIADD R17, R0, 0xd ;  /* 0x0000000d00117836 */ /* 0x000fe20000000000 */
[-C--:B------:R-:W-:Y:S02]  /*129e0*/  IADD3 R24, P6, R26, R3.reuse, RZ ;  /* 0x000000031a187210 */ /* 0x080fe40007fde0ff */
[----:B--2---:R-:W-:Y:S01]  /*129f0*/  PRMT R27, R8, 0x7773, RZ ;  /* 0x00007773081b7816 */ /* 0x004fe200000000ff */
[----:B------:R2:W-:Y:S01]  /*12a00*/  @P5 STG.E.U8 desc[UR14][R22.64], R29 ;  /* 0x0000001d16005986 */ /* 0x0005e2000c10110e */
[CC--:B------:R-:W-:Y:S01]  /*12a10*/  LEA.HI.X.SX32 R25, R26.reuse, R2.reuse, 0x1, P6 ;  /* 0x000000021a197211 */ /* 0x0c0fe200030f0eff */
[----:B------:R-:W-:Y:S01]  /*12a20*/  VIADD R26, R26, UR6 ;  /* 0x000000061a1a7c36 */ /* 0x000fe20008000000 */
[----:B------:R-:W-:Y:S01]  /*12a30*/  ISETP.LT.AND P5, PT, R17, UR7, !P0 ;  /* 0x0000000711007c0c */ /* 0x000fe2000c7a1270 */
[----:B------:R-:W-:Y:S01]  /*12a40*/  VIADD R8, R0, 0xe ;  /* 0x0000000e00087836 */ /* 0x000fe20000000000 */
[----:B---3--:R-:W-:Y:S01]  /*12a50*/  PRMT R31, R9, 0x7772, RZ ;  /* 0x00007772091f7816 */ /* 0x008fe200000000ff */
[C---:B------:R-:W-:Y:S01]  /*12a60*/  VIADD R17, R26.reuse, UR6 ;  /* 0x000000061a117c36 */ /* 0x040fe20008000000 */
[-C--:B------:R-:W-:Y:S01]  /*12a70*/  IADD3 R18, P6, R26, R3.reuse, RZ ;  /* 0x000000031a127210 */ /* 0x080fe20007fde0ff */
[----:B------:R3:W-:Y:S01]  /*12a80*/  @P4 STG.E.U8 desc[UR14][R24.64], R27 ;  /* 0x0000001b18004986 */ /* 0x0007e2000c10110e */
[----:B------:R-:W-:Y:S01]  /*12a90*/  ISETP.LT.AND P4, PT, R8, UR7, !P0 ;  /* 0x0000000708007c0c */ /* 0x000fe2000c781270 */
[----:B------:R-:W-:Y:S01]  /*12aa0*/  VIADD R20, R0, 0xf ;  /* 0x0000000f00147836 */ /* 0x000fe20000000000 */
[-C--:B------:R-:W-:Y:S01]  /*12ab0*/  LEA.HI.X.SX32 R19, R26, R2.reuse, 0x1, P6 ;  /* 0x000000021a137211 */ /* 0x080fe200030f0eff */
[C---:B------:R-:W-:Y:S01]  /*12ac0*/  VIADD R21, R17.reuse, UR6 ;  /* 0x0000000611157c36 */ /* 0x040fe20008000000 */
[-C--:B------:R-:W-:Y:S01]  /*12ad0*/  IADD3 R8, P6, R17, R3.reuse, RZ ;  /* 0x0000000311087210 */ /* 0x080fe20007fde0ff */
[----:B--2---:R-:W-:Y:S01]  /*12ae0*/  VIADD R22, R0, 0x10 ;  /* 0x0000001000167836 */ /* 0x004fe20000000000 */
[----:B------:R-:W-:Y:S01]  /*12af0*/  PRMT R29, R9, 0x7773, RZ ;  /* 0x00007773091d7816 */ /* 0x000fe200000000ff */
[----:B------:R2:W-:Y:S01]  /*12b00*/  @P3 STG.E.U8 desc[UR14][R18.64], R31 ;  /* 0x0000001f12003986 */ /* 0x0005e2000c10110e */
[----:B------:R-:W-:Y:S01]  /*12b10*/  LEA.HI.X.SX32 R9, R17, R2, 0x1, P6 ;  /* 0x0000000211097211 */ /* 0x000fe200030f0eff */
[C---:B------:R-:W-:Y:S01]  /*12b20*/  VIADD R17, R21.reuse, UR6 ;  /* 0x0000000615117c36 */ /* 0x040fe20008000000 */
[----:B------:R-:W-:Y:S01]  /*12b30*/  ISETP.LT.AND P3, PT, R20, UR7, !P0 ;  /* 0x0000000714007c0c */ /* 0x000fe2000c761270 */
[----:B---3--:R-:W-:Y:S01]  /*12b40*/  VIADD R24, R0, 0x11 ;  /* 0x0000001100187836 */ /* 0x008fe20000000000 */
[----:B------:R-:W-:Y:S01]  /*12b50*/  IADD3 R20, P6, R21, R3, RZ ;  /* 0x0000000315147210 */ /* 0x000fe20007fde0ff */
[----:B------:R3:W-:Y:S01]  /*12b60*/  @P2 STG.E.U8 desc[UR14][R8.64], R29 ;  /* 0x0000001d08002986 */ /* 0x0007e2000c10110e */
[----:B------:R-:W-:-:S02]  /*12b70*/  ISETP.LT.AND P2, PT, R22, UR7, !P0 ;  /* 0x0000000716007c0c */ /* 0x000fc4000c741270 */
[-C--:B------:R-:W-:Y:S02]  /*12b80*/  LEA.HI.X.SX32 R21, R21, R2.reuse, 0x1, P6 ;  /* 0x0000000215157211 */ /* 0x080fe400030f0eff */
[CC--:B------:R-:W-:Y:S02]  /*12b90*/  IADD3 R22, P6, R17.reuse, R3.reuse, RZ ;  /* 0x0000000311167210 */ /* 0x0c0fe40007fde0ff */
[C---:B------:R-:W-:Y:S02]  /*12ba0*/  PRMT R27, R10.reuse, 0x7772, RZ ;  /* 0x000077720a1b7816 */ /* 0x040fe400000000ff */
[C---:B------:R-:W-:Y:S01]  /*12bb0*/  LEA.HI.X.SX32 R23, R17.reuse, R2, 0x1, P6 ;  /* 0x0000000211177211 */ /* 0x040fe200030f0eff */
[----:B------:R-:W-:Y:S01]  /*12bc0*/  VIADD R17, R17, UR6 ;  /* 0x0000000611117c36 */ /* 0x000fe20008000000 */
[----:B--2---:R-:W-:Y:S01]  /*12bd0*/  PRMT R19, R10, 0x7773, RZ ;  /* 0x000077730a137816 */ /* 0x004fe200000000ff */
[----:B---3--:R-:W-:Y:S01]  /*12be0*/  VIADD R9, R0, 0x12 ;  /* 0x0000001200097836 */ /* 0x008fe20000000000 */
[----:B------:R2:W-:Y:S01]  /*12bf0*/  @P1 STG.E.U8 desc[UR14][R20.64], R27 ;  /* 0x0000001b14001986 */ /* 0x0005e2000c10110e */
[C---:B------:R-:W-:Y:S01]  /*12c00*/  VIADD R18, R17.reuse, UR6 ;  /* 0x0000000611127c36 */ /* 0x040fe20008000000 */
[----:B------:R-:W-:-:S02]  /*12c10*/  IADD3 R8, P6, R17, R3, RZ ;  /* 0x0000000311087210 */ /* 0x000fc40007fde0ff */
[----:B------:R3:W-:Y:S01]  /*12c20*/  @P5 STG.E.U8 desc[UR14][R22.64], R19 ;  /* 0x0000001316005986 */ /* 0x0007e2000c10110e */
[----:B------:R-:W-:Y:S02]  /*12c30*/  ISETP.LT.AND P5, PT, R9, UR7, !P0 ;  /* 0x0000000709007c0c */ /* 0x000fe4000c7a1270 */
[-C--:B------:R-:W-:Y:S01]  /*12c40*/  LEA.HI.X.SX32 R9, R17, R2.reuse, 0x1, P6 ;  /* 0x0000000211097211 */ /* 0x080fe200030f0eff */
[C---:B------:R-:W-:Y:S01]  /*12c50*/  VIADD R17, R18.reuse, UR6 ;  /* 0x0000000612117c36 */ /* 0x040fe20008000000 */
[-C--:B------:R-:W-:Y:S02]  /*12c60*/  IADD3 R10, P6, R18, R3.reuse, RZ ;  /* 0x00000003120a7210 */ /* 0x080fe40007fde0ff */
[C---:B------:R-:W-:Y:S01]  /*12c70*/  PRMT R25, R11.reuse, 0x7773, RZ ;  /* 0x000077730b197816 */ /* 0x040fe200000000ff */
[----:B--2---:R-:W-:Y:S01]  /*12c80*/  VIADD R20, R0, 0x13 ;  /* 0x0000001300147836 */ /* 0x004fe20000000000 */
[----:B------:R-:W-:Y:S02]  /*12c90*/  PRMT R27, R11, 0x7772, RZ ;  /* 0x000077720b1b7816 */ /* 0x000fe400000000ff */
[-C--:B------:R-:W-:Y:S01]  /*12ca0*/  LEA.HI.X.SX32 R11, R18, R2.reuse, 0x1, P6 ;  /* 0x00000002120b7211 */ /* 0x080fe200030f0eff */
[C---:B---3--:R-:W-:Y:S01]  /*12cb0*/  VIADD R22, R17.reuse, UR6 ;  /* 0x0000000611167c36 */ /* 0x048fe20008000000 */
[CC--:B------:R-:W-:Y:S01]  /*12cc0*/  IADD3 R18, P6, R17.reuse, R3.reuse, RZ ;  /* 0x0000000311127210 */ /* 0x0c0fe20007fde0ff */
[----:B------:R2:W-:Y:S01]  /*12cd0*/  @P4 STG.E.U8 desc[UR14][R8.64], R27 ;  /* 0x0000001b08004986 */ /* 0x0005e2000c10110e */
[----:B------:R-:W-:Y:S01]  /*12ce0*/  ISETP.LT.AND P4, PT, R20, UR7, !P0 ;  /* 0x0000000714007c0c */ /* 0x000fe2000c781270 */
[----:B------:R-:W-:Y:S01]  /*12cf0*/  VIADD R20, R0, 0x14 ;  /* 0x0000001400147836 */ /* 0x000fe20000000000 */
[----:B------:R-:W-:Y:S01]  /*12d00*/  ISETP.LT.AND P1, PT, R24, UR7, !P0 ;  /* 0x0000000718007c0c */ /* 0x000fe2000c721270 */
[----:B------:R3:W-:Y:S01]  /*12d10*/  @P3 STG.E.U8 desc[UR14][R10.64], R25 ;  /* 0x000000190a003986 */ /* 0x0007e2000c10110e */
[----:B------:R-:W-:Y:S01]  /*12d20*/  LEA.HI.X.SX32 R19, R17, R2, 0x1, P6 ;  /* 0x0000000211137211 */ /* 0x000fe200030f0eff */
[----:B------:R-:W-:Y:S01]  /*12d30*/  VIADD R23, R0, 0x15 ;  /* 0x0000001500177836 */ /* 0x000fe20000000000 */
[----:B------:R-:W-:Y:S01]  /*12d40*/  ISETP.LT.AND P3, PT, R20, UR7, !P0 ;  /* 0x0000000714007c0c */ /* 0x000fe2000c761270 */
[----:B------:R-:W-:Y:S01]  /*12d50*/  VIADD R24, R0, 0x17 ;  /* 0x0000001700187836 */ /* 0x000fe20000000000 */
[----:B------:R-:W-:-:S02]  /*12d60*/  IADD3 R20, P6, R22, R3, RZ ;  /* 0x0000000316147210 */ /* 0x000fc40007fde0ff */
[----:B0-----:R-:W-:Y:S01]  /*12d70*/  PRMT R17, R12, 0x7770, RZ ;  /* 0x000077700c117816 */ /* 0x001fe200000000ff */
[----:B--2---:R-:W-:Y:S01]  /*12d80*/  VIADD R9, R0, 0x16 ;  /* 0x0000001600097836 */ /* 0x004fe20000000000 */
[C---:B------:R-:W-:Y:S01]  /*12d90*/  LEA.HI.X.SX32 R21, R22.reuse, R2, 0x1, P6 ;  /* 0x0000000216157211 */ /* 0x040fe200030f0eff */
[----:B------:R-:W-:Y:S01]  /*12da0*/  VIADD R22, R22, UR6 ;  /* 0x0000000616167c36 */ /* 0x000fe20008000000 */
[----:B------:R-:W-:Y:S01]  /*12db0*/  PRMT R27, R12, 0x7771, RZ ;  /* 0x000077710c1b7816 */ /* 0x000fe200000000ff */
[----:B------:R0:W-:Y:S01]  /*12dc0*/  @P2 STG.E.U8 desc[UR14][R18.64], R17 ;  /* 0x0000001112002986 */ /* 0x0001e2000c10110e */
[----:B------:R-:W-:Y:S01]  /*12dd0*/  ISETP.LT.AND P2, PT, R23, UR7, !P0 ;  /* 0x0000000717007c0c */ /* 0x000fe2000c741270 */
[C---:B---3--:R-:W-:Y:S01]  /*12de0*/  VIADD R11, R22.reuse, UR6 ;  /* 0x00000006160b7c36 */ /* 0x048fe20008000000 */
[----:B------:R-:W-:Y:S01]  /*12df0*/  IADD3 R8, P6, R22, R3, RZ ;  /* 0x0000000316087210 */ /* 0x000fe20007fde0ff */
[----:B------:R2:W-:Y:S01]  /*12e00*/  @P1 STG.E.U8 desc[UR14][R20.64], R27 ;  /* 0x0000001b14001986 */ /* 0x0005e2000c10110e */
[----:B------:R-:W-:-:S02]  /*12e10*/  ISETP.LT.AND P1, PT, R9, UR7, !P0 ;  /* 0x0000000709007c0c */ /* 0x000fc4000c721270 */
[-C--:B------:R-:W-:Y:S02]  /*12e20*/  LEA.HI.X.SX32 R9, R22, R2.reuse, 0x1, P6 ;  /* 0x0000000216097211 */ /* 0x080fe400030f0eff */
[-C--:B------:R-:W-:Y:S02]  /*12e30*/  IADD3 R10, P6, R11, R3.reuse, RZ ;  /* 0x000000030b0a7210 */ /* 0x080fe40007fde0ff */
[----:B------:R-:W-:Y:S01]  /*12e40*/  PRMT R23, R13, 0x7770, RZ ;  /* 0x000077700d177816 */ /* 0x000fe200000000ff */
[----:B0-----:R-:W-:Y:S01]  /*12e50*/  VIADD R17, R11, UR6 ;  /* 0x000000060b117c36 */ /* 0x001fe20008000000 */
[----:B------:R-:W-:Y:S02]  /*12e60*/  PRMT R25, R13, 0x7771, RZ ;  /* 0x000077710d197816 */ /* 0x000fe400000000ff */
[-C--:B------:R-:W-:Y:S01]  /*12e70*/  LEA.HI.X.SX32 R11, R11, R2.reuse, 0x1, P6 ;  /* 0x000000020b0b7211 */ /* 0x080fe200030f0eff */
[----:B--2---:R-:W-:Y:S01]  /*12e80*/  VIADD R20, R0, 0x18 ;  /* 0x0000001800147836 */ /* 0x004fe20000000000 */
[C---:B------:R-:W-:Y:S01]  /*12e90*/  IADD3 R18, P6, R17.reuse, R3, RZ ;  /* 0x0000000311127210 */ /* 0x040fe20007fde0ff */
[C---:B------:R-:W-:Y:S01]  /*12ea0*/  VIADD R22, R17.reuse, UR6 ;  /* 0x0000000611167c36 */ /* 0x040fe20008000000 */
[----:B------:R0:W-:Y:S01]  /*12eb0*/  @P5 STG.E.U8 desc[UR14][R8.64], R23 ;  /* 0x0000001708005986 */ /* 0x0001e2000c10110e */
[----:B------:R-:W-:Y:S01]  /*12ec0*/  ISETP.LT.AND P5, PT, R24, UR7, !P0 ;  /* 0x0000000718007c0c */ /* 0x000fe2000c7a1270 */
[----:B------:R-:W-:Y:S01]  /*12ed0*/  VIADD R24, R0, 0x19 ;  /* 0x0000001900187836 */ /* 0x000fe20000000000 */
[----:B------:R-:W-:Y:S01]  /*12ee0*/  LEA.HI.X.SX32 R19, R17, R2, 0x1, P6 ;  /* 0x0000000211137211 */ /* 0x000fe200030f0eff */
[----:B------:R2:W-:Y:S01]  /*12ef0*/  @P4 STG.E.U8 desc[UR14][R10.64], R25 ;  /* 0x000000190a004986 */ /* 0x0005e2000c10110e */
[----:B------:R-:W-:-:S02]  /*12f00*/  ISETP.LT.AND P4, PT, R20, UR7, !P0 ;  /* 0x0000000714007c0c */ /* 0x000fc4000c781270 */
[-C--:B------:R-:W-:Y:S02]  /*12f10*/  IADD3 R20, P6, R22, R3.reuse, RZ ;  /* 0x0000000316147210 */ /* 0x080fe40007fde0ff */
[----:B------:R-:W-:Y:S02]  /*12f20*/  PRMT R17, R14, 0x7770, RZ ;  /* 0x000077700e117816 */ /* 0x000fe400000000ff */
[C---:B------:R-:W-:Y:S01]  /*12f30*/  LEA.HI.X.SX32 R21, R22.reuse, R2, 0x1, P6 ;  /* 0x0000000216157211 */ /* 0x040fe200030f0eff */
[----:B------:R-:W-:Y:S01]  /*12f40*/  VIADD R22, R22, UR6 ;  /* 0x0000000616167c36 */ /* 0x000fe20008000000 */
[----:B0-----:R-:W-:Y:S01]  /*12f50*/  PRMT R23, R14, 0x7771, RZ ;  /* 0x000077710e177816 */ /* 0x001fe200000000ff */
[----:B------:R-:W-:Y:S01]  /*12f60*/  VIADD R9, R0, 0x1a ;  /* 0x0000001a00097836 */ /* 0x000fe20000000000 */
[----:B------:R0:W-:Y:S01]  /*12f70*/  @P3 STG.E.U8 desc[UR14][R18.64], R17 ;  /* 0x0000001112003986 */ /* 0x0001e2000c10110e */
[C---:B--2---:R-:W-:Y:S01]  /*12f80*/  VIADD R11, R22.reuse, UR6 ;  /* 0x00000006160b7c36 */ /* 0x044fe20008000000 */
[----:B------:R-:W-:-:S02]  /*12f90*/  IADD3 R8, P6, R22, R3, RZ ;  /* 0x0000000316087210 */ /* 0x000fc40007fde0ff */
[----:B------:R2:W-:Y:S01]  /*12fa0*/  @P2 STG.E.U8 desc[UR14][R20.64], R23 ;  /* 0x0000001714002986 */ /* 0x0005e2000c10110e */
[----:B------:R-:W-:Y:S02]  /*12fb0*/  ISETP.LT.AND P2, PT, R9, UR7, !P0 ;  /* 0x0000000709007c0c */ /* 0x000fe4000c741270 */
        /* <DEDUP_REMOVED lines=19> */
[----:B------:R-:W-:Y:S01]  /*130f0*/  PRMT R17, R12, 0x7773, RZ ;  /* 0x000077730c117816 */ /* 0x000fe200000000ff */
[----:B0-----:R-:W-:Y:S01]  /*13100*/  VIADD R9, R0, 0x1e ;  /* 0x0000001e00097836 */ /* 0x001fe20000000000 */
[----:B------:R-:W-:Y:S01]  /*13110*/  ISETP.LT.AND P1, PT, R24, UR7, !P0 ;  /* 0x0000000718007c0c */ /* 0x000fe2000c721270 */
[C---:B--2---:R-:W-:Y:S01]  /*13120*/  VIADD R11, R22.reuse, UR6 ;  /* 0x00000006160b7c36 */ /* 0x044fe20008000000 */
[----:B------:R-:W-:Y:S01]  /*13130*/  IADD3 R8, P6, R22, R3, RZ ;  /* 0x0000000316087210 */ /* 0x000fe20007fde0ff */
[----:B------:R0:W-:Y:S01]  /*13140*/  @P4 STG.E.U8 desc[UR14][R18.64], R23 ;  /* 0x0000001712004986 */ /* 0x0001e2000c10110e */
[C---:B------:R-:W-:Y:S01]  /*13150*/  VIADD R12, R0.reuse, 0x1f ;  /* 0x0000001f000c7836 */ /* 0x040fe20000000000 */
[----:B------:R-:W-:Y:S01]  /*13160*/  PRMT R27, R13, 0x7773, RZ ;  /* 0x000077730d1b7816 */ /* 0x000fe200000000ff */
[----:B------:R-:W-:Y:S01]  /*13170*/  VIADD R24, R0, 0x1d ;  /* 0x0000001d00187836 */ /* 0x000fe20000000000 */
[----:B------:R2:W-:Y:S01]  /*13180*/  @P3 STG.E.U8 desc[UR14][R20.64], R17 ;  /* 0x0000001114003986 */ /* 0x0005e2000c10110e */
[----:B------:R-:W-:-:S02]  /*13190*/  ISETP.LT.AND P3, PT, R9, UR7, !P0 ;  /* 0x0000000709007c0c */ /* 0x000fc4000c761270 */
[-C--:B------:R-:W-:Y:S02]  /*131a0*/  LEA.HI.X.SX32 R9, R22, R2.reuse, 0x1, P6 ;  /* 0x0000000216097211 */ /* 0x080fe400030f0eff */
[-C--:B------:R-:W-:Y:S02]  /*131b0*/  IADD3 R10, P6, R11, R3.reuse, RZ ;  /* 0x000000030b0a7210 */ /* 0x080fe40007fde0ff */
[----:B------:R-:W-:Y:S01]  /*131c0*/  ISETP.LT.AND P4, PT, R24, UR7, !P0 ;  /* 0x0000000718007c0c */ /* 0x000fe2000c781270 */
[C---:B0-----:R-:W-:Y:S01]  /*131d0*/  VIADD R18, R0.reuse, 0x20 ;  /* 0x0000002000127836 */ /* 0x041fe20000000000 */
[----:B------:R-:W-:Y:S01]  /*131e0*/  PRMT R23, R13, 0x7772, RZ ;  /* 0x000077720d177816 */ /* 0x000fe200000000ff */
[C---:B------:R-:W-:Y:S01]  /*131f0*/  VIADD R13, R11.reuse, UR6 ;  /* 0x000000060b0d7c36 */ /* 0x040fe20008000000 */
[----:B------:R-:W-:Y:S01]  /*13200*/  LEA.HI.X.SX32 R11, R11, R2, 0x1, P6 ;  /* 0x000000020b0b7211 */ /* 0x000fe200030f0eff */
[----:B--2---:R-:W-:Y:S01]  /*13210*/  VIADD R20, R0, 0x21 ;  /* 0x0000002100147836 */ /* 0x004fe20000000000 */
[----:B------:R-:W-:Y:S01]  /*13220*/  PRMT R25, R14, 0x7772, RZ ;  /* 0x000077720e197816 */ /* 0x000fe200000000ff */
[----:B------:R0:W-:Y:S01]  /*13230*/  @P2 STG.E.U8 desc[UR14][R8.64], R23 ;  /* 0x0000001708002986 */ /* 0x0001e2000c10110e */
[----:B------:R-:W-:Y:S01]  /*13240*/  ISETP.LT.AND P2, PT, R12, UR7, !P0 ;  /* 0x000000070c007c0c */ /* 0x000fe2000c741270 */
[C---:B------:R-:W-:Y:S01]  /*13250*/  VIADD R17, R13.reuse, UR6 ;  /* 0x000000060d117c36 */ /* 0x040fe20008000000 */
[----:B------:R-:W-:Y:S01]  /*13260*/  IADD3 R12, P6, R13, R3, RZ ;  /* 0x000000030d0c7210 */ /* 0x000fe20007fde0ff */
[----:B------:R2:W-:Y:S01]  /*13270*/  @P1 STG.E.U8 desc[UR14][R10.64], R27 ;  /* 0x0000001b0a001986 */ /* 0x0005e2000c10110e */
[----:B------:R-:W-:-:S02]  /*13280*/  ISETP.LT.AND P1, PT, R18, UR7, !P0 ;  /* 0x0000000712007c0c */ /* 0x000fc4000c721270 */
[-C--:B------:R-:W-:Y:S02]  /*13290*/  LEA.HI.X.SX32 R13, R13, R2.reuse, 0x1, P6 ;  /* 0x000000020d0d7211 */ /* 0x080fe400030f0eff */
[-C--:B------:R-:W-:Y:S02]  /*132a0*/  IADD3 R18, P6, R17, R3.reuse, RZ ;  /* 0x0000000311127210 */ /* 0x080fe40007fde0ff */
[----:B------:R-:W-:Y:S01]  /*132b0*/  PRMT R21, R15, 0x7773, RZ ;  /* 0x000077730f157816 */ /* 0x000fe200000000ff */
[----:B0-----:R-:W-:Y:S01]  /*132c0*/  VIADD R9, R0, 0x22 ;  /* 0x0000002200097836 */ /* 0x001fe20000000000 */
[CC--:B------:R-:W-:Y:S01]  /*132d0*/  LEA.HI.X.SX32 R19, R17.reuse, R2.reuse, 0x1, P6 ;  /* 0x0000000211137211 */ /* 0x0c0fe200030f0eff */
[----:B------:R-:W-:Y:S01]  /*132e0*/  VIADD R17, R17, UR6 ;  /* 0x0000000611117c36 */ /* 0x000fe20008000000 */
[----:B------:R-:W-:Y:S01]  /*132f0*/  PRMT R23, R14, 0x7773, RZ ;  /* 0x000077730e177816 */ /* 0x000fe200000000ff */
[----:B------:R0:W-:Y:S01]  /*13300*/  @P5 STG.E.U8 desc[UR14][R12.64], R25 ;  /* 0x000000190c005986 */ /* 0x0001e2000c10110e */
[----:B------:R-:W-:Y:S01]  /*13310*/  PRMT R15, R15, 0x7772, RZ ;  /* 0x000077720f0f7816 */ /* 0x000fe200000000ff */
[C---:B--2---:R-:W-:Y:S01]  /*13320*/  VIADD R11, R17.reuse, UR6 ;  /* 0x00000006110b7c36 */ /* 0x044fe20008000000 */
[----:B------:R-:W-:Y:S01]  /*13330*/  IADD3 R8, P6, R17, R3, RZ ;  /* 0x0000000311087210 */ /* 0x000fe20007fde0ff */
[----:B------:R2:W-:Y:S01]  /*13340*/  @P4 STG.E.U8 desc[UR14][R18.64], R23 ;  /* 0x0000001712004986 */ /* 0x0005e2000c10110e */
[----:B------:R-:W-:Y:S01]  /*13350*/  ISETP.LT.AND P4, PT, R9, UR7, !P0 ;  /* 0x0000000709007c0c */ /* 0x000fe2000c781270 */
[----:B------:R-:W-:Y:S01]  /*13360*/  VIADD R14, R11, UR6 ;  /* 0x000000060b0e7c36 */ /* 0x000fe20008000000 */
[----:B------:R-:W-:-:S02]  /*13370*/  LEA.HI.X.SX32 R9, R17, R2, 0x1, P6 ;  /* 0x0000000211097211 */ /* 0x000fc400030f0eff */
[CC--:B------:R-:W-:Y:S02]  /*13380*/  IADD3 R10, P6, R11.reuse, R3.reuse, RZ ;  /* 0x000000030b0a7210 */ /* 0x0c0fe40007fde0ff */
[----:B------:R-:W-:Y:S01]  /*13390*/  ISETP.LT.AND P5, PT, R20, UR7, !P0 ;  /* 0x0000000714007c0c */ /* 0x000fe2000c7a1270 */
[C---:B0-----:R-:W-:Y:S01]  /*133a0*/  VIADD R12, R0.reuse, 0x23 ;  /* 0x00000023000c7836 */ /* 0x041fe20000000000 */
[----:B------:R0:W-:Y:S01]  /*133b0*/  @P3 STG.E.U8 desc[UR14][R8.64], R15 ;  /* 0x0000000f08003986 */ /* 0x0001e2000c10110e */
[----:B------:R-:W-:Y:S01]  /*133c0*/  LEA.HI.X.SX32 R11, R11, R2, 0x1, P6 ;  /* 0x000000020b0b7211 */ /* 0x000fe200030f0eff */
[----:B------:R-:W-:Y:S01]  /*133d0*/  VIADD R20, R0, 0x2f ;  /* 0x0000002f00147836 */ /* 0x000fe20000000000 */
[----:B-1----:R-:W-:Y:S01]  /*133e0*/  PRMT R17, R4, 0x7770, RZ ;  /* 0x0000777004117816 */ /* 0x002fe200000000ff */
[----:B--2---:R-:W-:Y:S01]  /*133f0*/  VIADD R18, R0, 0x24 ;  /* 0x0000002400127836 */ /* 0x004fe20000000000 */
[----:B------:R-:W-:Y:S01]  /*13400*/  ISETP.LT.AND P3, PT, R12, UR7, !P0 ;  /* 0x000000070c007c0c */ /* 0x000fe2000c761270 */
[----:B------:R1:W-:Y:S01]  /*13410*/  @P2 STG.E.U8 desc[UR14][R10.64], R21 ;  /* 0x000000150a002986 */ /* 0x0003e2000c10110e */
[----:B------:R-:W-:-:S02]  /*13420*/  IADD3 R12, P6, R14, R3, RZ ;  /* 0x000000030e0c7210 */ /* 0x000fc40007fde0ff */
[C---:B------:R-:W-:Y:S02]  /*13430*/  PRMT R23, R5.reuse, 0x7770, RZ ;  /* 0x0000777005177816 */ /* 0x040fe400000000ff */
[C---:B------:R-:W-:Y:S01]  /*13440*/  LEA.HI.X.SX32 R13, R14.reuse, R2, 0x1, P6 ;  /* 0x000000020e0d7211 */ /* 0x040fe200030f0eff */
[----:B------:R-:W-:Y:S01]  /*13450*/  VIADD R14, R14, UR6 ;  /* 0x000000060e0e7c36 */ /* 0x000fe20008000000 */
[----:B------:R-:W-:Y:S01]  /*13460*/  ISETP.LT.AND P2, PT, R18, UR7, !P0 ;  /* 0x0000000712007c0c */ /* 0x000fe2000c741270 */
[----:B------:R-:W-:Y:S01]  /*13470*/  VIADD R18, R0, 0x25 ;  /* 0x0000002500127836 */ /* 0x000fe20000000000 */
[----:B------:R-:W-:Y:S01]  /*13480*/  PRMT R19, R5, 0x7771, RZ ;  /* 0x0000777105137816 */ /* 0x000fe200000000ff */
[C---:B0-----:R-:W-:Y:S01]  /*13490*/  VIADD R15, R14.reuse, UR6 ;  /* 0x000000060e0f7c36 */ /* 0x041fe20008000000 */
[----:B------:R-:W-:Y:S01]  /*134a0*/  IADD3 R8, P6, R14, R3, RZ ;  /* 0x000000030e087210 */ /* 0x000fe20007fde0ff */
[----:B------:R0:W-:Y:S01]  /*134b0*/  @P1 STG.E.U8 desc[UR14][R12.64], R17 ;  /* 0x000000110c001986 */ /* 0x0001e2000c10110e */
[----:B-1----:R-:W-:-:S02]  /*134c0*/  PRMT R21, R4, 0x7771, RZ ;  /* 0x0000777104157816 */ /* 0x002fc400000000ff */
[-C--:B------:R-:W-:Y:S01]  /*134d0*/  LEA.HI.X.SX32 R9, R14, R2.reuse, 0x1, P6 ;  /* 0x000000020e097211 */ /* 0x080fe200030f0eff */
[C---:B------:R-:W-:Y:S01]  /*134e0*/  VIADD R14, R15.reuse, UR6 ;  /* 0x000000060f0e7c36 */ /* 0x040fe20008000000 */
[CC--:B------:R-:W-:Y:S02]  /*134f0*/  IADD3 R10, P6, R15.reuse, R3.reuse, RZ ;  /* 0x000000030f0a7210 */ /* 0x0c0fe40007fde0ff */
[----:B------:R-:W-:Y:S01]  /*13500*/  ISETP.LT.AND P1, PT, R18, UR7, !P0 ;  /* 0x0000000712007c0c */ /* 0x000fe2000c721270 */
[----:B------:R1:W-:Y:S01]  /*13510*/  @P5 STG.E.U8 desc[UR14][R8.64], R21 ;  /* 0x0000001508005986 */ /* 0x0003e2000c10110e */
[-C--:B------:R-:W-:Y:S01]  /*13520*/  LEA.HI.X.SX32 R11, R15, R2.reuse, 0x1, P6 ;  /* 0x000000020f0b7211 */ /* 0x080fe200030f0eff */
[----:B------:R-:W-:Y:S01]  /*13530*/  VIADD R15, R0, 0x27 ;  /* 0x00000027000f7836 */ /* 0x000fe20000000000 */
[----:B------:R-:W-:Y:S01]  /*13540*/  PRMT R25, R4, 0x7773, RZ ;  /* 0x0000777304197816 */ /* 0x000fe200000000ff */
[C---:B0-----:R-:W-:Y:S01]  /*13550*/  VIADD R17, R14.reuse, UR6 ;  /* 0x000000060e117c36 */ /* 0x041fe20008000000 */
[----:B------:R-:W-:Y:S01]  /*13560*/  IADD3 R12, P6, R14, R3, RZ ;  /* 0x000000030e0c7210 */ /* 0x000fe20007fde0ff */
[----:B------:R0:W-:Y:S01]  /*13570*/  @P4 STG.E.U8 desc[UR14][R10.64], R23 ;  /* 0x000000170a004986 */ /* 0x0001e2000c10110e */
[----:B------:R-:W-:Y:S01]  /*13580*/  ISETP.LT.AND P4, PT, R15, UR7, !P0 ;  /* 0x000000070f007c0c */ /* 0x000fe2000c781270 */
[----:B------:R-:W-:Y:S01]  /*13590*/  VIADD R18, R0, 0x26 ;  /* 0x0000002600127836 */ /* 0x000fe20000000000 */
[----:B------:R-:W-:-:S02]  /*135a0*/  LEA.HI.X.SX32 R13, R14, R2, 0x1, P6 ;  /* 0x000000020e0d7211 */ /* 0x000fc400030f0eff */
[CC--:B------:R-:W-:Y:S01]  /*135b0*/  IADD3 R14, P6, R17.reuse, R3.reuse, RZ ;  /* 0x00000003110e7210 */ /* 0x0c0fe20007fde0ff */
[----:B-1----:R-:W-:Y:S01]  /*135c0*/  VIADD R9, R0, 0x29 ;  /* 0x0000002900097836 */ /* 0x002fe20000000000 */
[----:B------:R-:W-:Y:S01]  /*135d0*/  PRMT R21, R6, 0x7770, RZ ;  /* 0x0000777006157816 */ /* 0x000fe200000000ff */
[----:B------:R1:W-:Y:S01]  /*135e0*/  @P3 STG.E.U8 desc[UR14][R12.64], R19 ;  /* 0x000000130c003986 */ /* 0x0003e2000c10110e */
[C---:B------:R-:W-:Y:S01]  /*135f0*/  LEA.HI.X.SX32 R15, R17.reuse, R2, 0x1, P6 ;  /* 0x00000002110f7211 */ /* 0x040fe200030f0eff */
[----:B------:R-:W-:Y:S01]  /*13600*/  VIADD R17, R17, UR6 ;  /* 0x0000000611117c36 */ /* 0x000fe20008000000 */
[----:B------:R-:W-:Y:S01]  /*13610*/  ISETP.LT.AND P5, PT, R18, UR7, !P0 ;  /* 0x0000000712007c0c */ /* 0x000fe2000c7a1270 */
[----:B------:R-:W-:Y:S01]  /*13620*/  VIADD R18, R0, 0x28 ;  /* 0x0000002800127836 */ /* 0x000fe20000000000 */
[----:B0-----:R-:W-:Y:S01]  /*13630*/  PRMT R23, R6, 0x7771, RZ ;  /* 0x0000777106177816 */ /* 0x001fe200000000ff */
[C---:B------:R-:W-:Y:S01]  /*13640*/  VIADD R11, R17.reuse, UR6 ;  /* 0x00000006110b7c36 */ /* 0x040fe20008000000 */
[----:B------:R-:W-:Y:S01]  /*13650*/  IADD3 R8, P6, R17, R3, RZ ;  /* 0x0000000311087210 */ /* 0x000fe20007fde0ff */
[----:B------:R0:W-:Y:S01]  /*13660*/  @P2 STG.E.U8 desc[UR14][R14.64], R21 ;  /* 0x000000150e002986 */ /* 0x0001e2000c10110e */
[----:B------:R-:W-:-:S02]  /*13670*/  ISETP.LT.AND P2, PT, R9, UR7, !P0 ;  /* 0x0000000709007c0c */ /* 0x000fc4000c741270 */
[-C--:B------:R-:W-:Y:S01]  /*13680*/  LEA.HI.X.SX32 R9, R17, R2.reuse, 0x1, P6 ;  /* 0x0000000211097211 */ /* 0x080fe200030f0eff */
[C---:B-1----:R-:W-:Y:S01]  /*13690*/  VIADD R13, R11.reuse, UR6 ;  /* 0x000000060b0d7c36 */ /* 0x042fe20008000000 */
[-C--:B------:R-:W-:Y:S02]  /*136a0*/  IADD3 R10, P6, R11, R3.reuse, RZ ;  /* 0x000000030b0a7210 */ /* 0x080fe40007fde0ff */
[----:B------:R-:W-:Y:S01]  /*136b0*/  PRMT R19, R7, 0x7770, RZ ;  /* 0x0000777007137816 */ /* 0x000fe200000000ff */
[----:B------:R-:W-:Y:S01]  /*136c0*/  VIADD R17, R13, UR6 ;  /* 0x000000060d117c36 */ /* 0x000fe20008000000 */
[-C--:B------:R-:W-:Y:S01]  /*136d0*/  LEA.HI.X.SX32 R11, R11, R2.reuse, 0x1, P6 ;  /* 0x000000020b0b7211 */ /* 0x080fe200030f0eff */
[----:B------:R1:W-:Y:S01]  /*136e0*/  @P1 STG.E.U8 desc[UR14][R8.64], R23 ;  /* 0x0000001708001986 */ /* 0x0003e2000c10110e */
[C---:B------:R-:W-:Y:S01]  /*136f0*/  IADD3 R12, P6, R13.reuse, R3, RZ ;  /* 0x000000030d0c7210 */ /* 0x040fe20007fde0ff */
[----:B0-----:R-:W-:Y:S01]  /*13700*/  VIADD R14, R0, 0x2b ;  /* 0x0000002b000e7836 */ /* 0x001fe20000000000 */
[----:B------:R-:W-:Y:S01]  /*13710*/  ISETP.LT.AND P3, PT, R18, UR7, !P0 ;  /* 0x0000000712007c0c */ /* 0x000fe2000c761270 */
[----:B------:R-:W-:Y:S01]  /*13720*/  VIADD R18, R0, 0x2a ;  /* 0x0000002a00127836 */ /* 0x000fe20000000000 */
[----:B------:R0:W-:Y:S01]  /*13730*/  @P5 STG.E.U8 desc[UR14][R10.64], R19 ;  /* 0x000000130a005986 */ /* 0x0001e2000c10110e */
[----:B------:R-:W-:-:S02]  /*13740*/  LEA.HI.X.SX32 R13, R13, R2, 0x1, P6 ;  /* 0x000000020d0d7211 */ /* 0x000fc400030f0eff */
[----:B------:R-:W-:Y:S02]  /*13750*/  ISETP.LT.AND P5, PT, R14, UR7, !P0 ;  /* 0x000000070e007c0c */ /* 0x000fe4000c7a1270 */
[-C--:B------:R-:W-:Y:S02]  /*13760*/  IADD3 R14, P6, R17, R3.reuse, RZ ;  /* 0x00000003110e7210 */ /* 0x080fe40007fde0ff */
[----:B------:R-:W-:Y:S01]  /*13770*/  ISETP.LT.AND P1, PT, R18, UR7, !P0 ;  /* 0x0000000712007c0c */ /* 0x000fe2000c721270 */
[----:B------:R-:W-:Y:S01]  /*13780*/  VIADD R18, R0, 0x2c ;  /* 0x0000002c00127836 */ /* 0x000fe20000000000 */
[----:B------:R-:W-:Y:S02]  /*13790*/  PRMT R21, R7, 0x7771, RZ ;  /* 0x0000777107157816 */ /* 0x000fe400000000ff */
[C---:B------:R-:W-:Y:S01]  /*137a0*/  LEA.HI.X.SX32 R15, R17.reuse, R2, 0x1, P6 ;  /* 0x00000002110f7211 */ /* 0x040fe200030f0eff */
[----:B------:R-:W-:Y:S01]  /*137b0*/  VIADD R17, R17, UR6 ;  /* 0x0000000611117c36 */ /* 0x000fe20008000000 */
[----:B-1----:R-:W-:Y:S01]  /*137c0*/  PRMT R9, R4, 0x7772, RZ ;  /* 0x0000777204097816 */ /* 0x002fe200000000ff */
[----:B------:R1:W-:Y:S01]  /*137d0*/  @P4 STG.E.U8 desc[UR14][R12.64], R21 ;  /* 0x000000150c004986 */ /* 0x0003e2000c10110e */
[----:B------:R-:W-:Y:S01]  /*137e0*/  ISETP.LT.AND P4, PT, R18, UR7, !P0 ;  /* 0x0000000712007c0c */ /* 0x000fe2000c781270 */
[----:B0-----:R-:W-:Y:S01]  /*137f0*/  VIADD R10, R0, 0x2d ;  /* 0x0000002d000a7836 */ /* 0x001fe20000000000 */
[C---:B------:R-:W-:Y:S01]  /*13800*/  IADD3 R18, P6, R17.reuse, R3, RZ ;  /* 0x0000000311127210 */ /* 0x040fe20007fde0ff */
[----:B------:R-:W-:Y:S01]  /*13810*/  VIADD R8, R17, UR6 ;  /* 0x0000000611087c36 */ /* 0x000fe20008000000 */
[----:B------:R0:W-:Y:S01]  /*13820*/  @P3 STG.E.U8 desc[UR14][R14.64], R9 ;  /* 0x000000090e003986 */ /* 0x0001e2000c10110e */
[----:B------:R-:W-:-:S02]  /*13830*/  PRMT R23, R5, 0x7773, RZ ;  /* 0x0000777305177816 */ /* 0x000fc400000000ff */
[-C--:B------:R-:W-:Y:S01]  /*13840*/  LEA.HI.X.SX32 R19, R17, R2.reuse, 0x1, P6 ;  /* 0x0000000211137211 */ /* 0x080fe200030f0eff */
[----:B------:R-:W-:Y:S01]  /*13850*/  VIADD R4, R8, UR6 ;  /* 0x0000000608047c36 */ /* 0x000fe20008000000 */
[----:B------:R-:W-:Y:S01]  /*13860*/  ISETP.LT.AND P3, PT, R10, UR7, !P0 ;  /* 0x000000070a007c0c */ /* 0x000fe2000c761270 */
[----:B------:R-:W-:Y:S01]  /*13870*/  VIADD R10, R0, 0x2e ;  /* 0x0000002e000a7836 */ /* 0x000fe20000000000 */
[-C--:B-1----:R-:W-:Y:S01]  /*13880*/  IADD3 R12, P6, R8, R3.reuse, RZ ;  /* 0x00000003080c7210 */ /* 0x082fe20007fde0ff */
[----:B------:R1:W-:Y:S01]  /*13890*/  @P2 STG.E.U8 desc[UR14][R18.64], R25 ;  /* 0x0000001912002986 */ /* 0x0003e2000c10110e */
[----:B------:R-:W-:Y:S01]  /*138a0*/  VIADD R17, R4, UR6 ;  /* 0x0000000604117c36 */ /* 0x000fe20008000000 */
[----:B------:R-:W-:Y:S02]  /*138b0*/  PRMT R21, R5, 0x7772, RZ ;  /* 0x0000777205157816 */ /* 0x000fe400000000ff */
[----:B------:R-:W-:Y:S02]  /*138c0*/  LEA.HI.X.SX32 R13, R8, R2, 0x1, P6 ;  /* 0x00000002080d7211 */ /* 0x000fe400030f0eff */
[----:B0-----:R-:W-:-:S02]  /*138d0*/  IADD3 R14, P6, R4, R3, RZ ;  /* 0x00000003040e7210 */ /* 0x001fc40007fde0ff */
[----:B------:R-:W-:Y:S01]  /*138e0*/  ISETP.LT.AND P2, PT, R10, UR7, !P0 ;  /* 0x000000070a007c0c */ /* 0x000fe2000c741270 */
[----:B------:R-:W-:Y:S01]  /*138f0*/  @P1 STG.E.U8 desc[UR14][R12.64], R21 ;  /* 0x000000150c001986 */ /* 0x000fe2000c10110e */
[-C--:B------:R-:W-:Y:S02]  /*13900*/  LEA.HI.X.SX32 R15, R4, R2.reuse, 0x1, P6 ;  /* 0x00000002040f7211 */ /* 0x080fe400030f0eff */
[CC--:B------:R-:W-:Y:S01]  /*13910*/  IADD3 R4, P6, R17.reuse, R3.reuse, RZ ;  /* 0x0000000311047210 */ /* 0x0c0fe20007fde0ff */
[----:B------:R0:W2:Y:S01]  /*13920*/  LDS.128 R8, [R16] ;  /* 0x0000000010087984 */ /* 0x0000a20000000c00 */
[C---:B-1----:R-:W-:Y:S01]  /*13930*/  VIADD R18, R17.reuse, UR6 ;  /* 0x0000000611127c36 */ /* 0x042fe20008000000 */
[----:B------:R-:W-:Y:S02]  /*13940*/  PRMT R19, R6, 0x7772, RZ ;  /* 0x0000777206137816 */ /* 0x000fe400000000ff */
[-C--:B------:R-:W-:Y:S01]  /*13950*/  LEA.HI.X.SX32 R5, R17, R2.reuse, 0x1, P6 ;  /* 0x0000000211057211 */ /* 0x080fe200030f0eff */
[----:B------:R1:W-:Y:S01]  /*13960*/  @P5 STG.E.U8 desc[UR14][R14.64], R23 ;  /* 0x000000170e005986 */ /* 0x0003e2000c10110e */
[----:B------:R-:W-:Y:S01]  /*13970*/  VIADD R17, R0, 0x31 ;  /* 0x0000003100117836 */ /* 0x000fe20000000000 */
[----:B------:R-:W-:Y:S01]  /*13980*/  ISETP.LT.AND P1, PT, R20, UR7, !P0 ;  /* 0x0000000714007c0c */ /* 0x000fe2000c721270 */
[----:B0-----:R-:W-:Y:S01]  /*13990*/  VIADD R16, R0, 0x33 ;  /* 0x0000003300107836 */ /* 0x001fe20000000000 */
[----:B------:R-:W-:Y:S01]  /*139a0*/  IADD3 R12, P6, R18, R3, RZ ;  /* 0x00000003120c7210 */ /* 0x000fe20007fde0ff */
[----:B------:R0:W-:Y:S01]  /*139b0*/  @P4 STG.E.U8 desc[UR14][R4.64], R19 ;  /* 0x0000001304004986 */ /* 0x0001e2000c10110e */
[----:B------:R-:W-:Y:S01]  /*139c0*/  PRMT R21, R6, 0x7773, RZ ;  /* 0x0000777306157816 */ /* 0x000fe200000000ff */
[----:B------:R-:W-:Y:S01]  /*139d0*/  VIADD R20, R0, 0x30 ;  /* 0x0000003000147836 */ /* 0x000fe20000000000 */
[C---:B------:R-:W-:Y:S01]  /*139e0*/  LEA.HI.X.SX32 R13, R18.reuse, R2, 0x1, P6 ;  /* 0x00000002120d7211 */ /* 0x040fe200030f0eff */
[----:B------:R-:W-:Y:S01]  /*139f0*/  VIADD R18, R18, UR6 ;  /* 0x0000000612127c36 */ /* 0x000fe20008000000 */
[----:B------:R-:W-:Y:S01]  /*13a00*/  ISETP.LT.AND P4, PT, R17, UR7, !P0 ;  /* 0x0000000711007c0c */ /* 0x000fe2000c781270 */
[----:B-1----:R-:W-:-:S02]  /*13a10*/  VIADD R15, R0, 0x32 ;  /* 0x00000032000f7836 */ /* 0x002fc40000000000 */
[----:B------:R1:W-:Y:S01]  /*13a20*/  @P3 STG.E.U8 desc[UR14][R12.64], R21 ;  /* 0x000000150c003986 */ /* 0x0003e2000c10110e */
[CC--:B------:R-:W-:Y:S01]  /*13a30*/  IADD3 R14, P6, R18.reuse, R3.reuse, RZ ;  /* 0x00000003120e7210 */ /* 0x0c0fe20007fde0ff */
[C---:B------:R-:W-:Y:S01]  /*13a40*/  VIADD R6, R18.reuse, UR6 ;  /* 0x0000000612067c36 */ /* 0x040fe20008000000 */
[----:B------:R-:W-:Y:S02]  /*13a50*/  PRMT R17, R7, 0x7773, RZ ;  /* 0x0000777307117816 */ /* 0x000fe400000000ff */
[----:B------:R-:W-:Y:S02]  /*13a60*/  ISETP.LT.AND P3, PT, R15, UR7, !P0 ;  /* 0x000000070f007c0c */ /* 0x000fe4000c761270 */
[-C--:B------:R-:W-:Y:S01]  /*13a70*/  LEA.HI.X.SX32 R15, R18, R2.reuse, 0x1, P6 ;  /* 0x00000002120f7211 */ /* 0x080fe200030f0eff */
[----:B------:R-:W-:Y:S01]  /*13a80*/  VIADD R18, R0, 0x35 ;  /* 0x0000003500127836 */ /* 0x000fe20000000000 */
[----:B0-----:R-:W-:Y:S01]  /*13a90*/  PRMT R19, R7, 0x7772, RZ ;  /* 0x0000777207137816 */ /* 0x001fe200000000ff */
[C---:B------:R-:W-:Y:S01]  /*13aa0*/  VIADD R7, R6.reuse, UR6 ;  /* 0x0000000606077c36 */ /* 0x040fe20008000000 */
[-C--:B------:R-:W-:Y:S01]  /*13ab0*/  IADD3 R4, P6, R6, R3.reuse, RZ ;  /* 0x0000000306047210 */ /* 0x080fe20007fde0ff */
[----:B-1----:R-:W-:Y:S01]  /*13ac0*/  VIADD R12, R0, 0x34 ;  /* 0x00000034000c7836 */ /* 0x002fe20000000000 */
[----:B------:R-:W-:Y:S01]  /*13ad0*/  ISETP.LT.AND P5, PT, R20, UR7, !P0 ;  /* 0x0000000714007c0c */ /* 0x000fe2000c7a1270 */
[----:B------:R-:W-:Y:S01]  /*13ae0*/  @P2 STG.E.U8 desc[UR14][R14.64], R19 ;  /* 0x000000130e002986 */ /* 0x000fe2000c10110e */
[----:B------:R-:W-:Y:S01]  /*13af0*/  LEA.HI.X.SX32 R5, R6, R2, 0x1, P6 ;  /* 0x0000000206057211 */ /* 0x000fe200030f0eff */
[----:B------:R-:W-:Y:S01]  /*13b00*/  VIADD R20, R0, 0x3e ;  /* 0x0000003e00147836 */ /* 0x000fe20000000000 */
[----:B------:R-:W-:Y:S01]  /*13b10*/  ISETP.LT.AND P2, PT, R16, UR7, !P0 ;  /* 0x0000000710007c0c */ /* 0x000fe2000c741270 */
[C---:B------:R-:W-:Y:S01]  /*13b20*/  VIADD R16, R7.reuse, UR6 ;  /* 0x0000000607107c36 */ /* 0x040fe20008000000 */
[----:B------:R-:W-:Y:S01]  /*13b30*/  IADD3 R6, P6, R7, R3, RZ ;  /* 0x0000000307067210 */ /* 0x000fe20007fde0ff */
[----:B------:R0:W-:Y:S01]  /*13b40*/  @P1 STG.E.U8 desc[UR14][R4.64], R17 ;  /* 0x0000001104001986 */ /* 0x0001e2000c10110e */
[----:B------:R-:W-:-:S02]  /*13b50*/  ISETP.LT.AND P1, PT, R12, UR7, !P0 ;  /* 0x000000070c007c0c */ /* 0x000fc4000c721270 */
[-C--:B------:R-:W-:Y:S02]  /*13b60*/  LEA.HI.X.SX32 R7, R7, R2.reuse, 0x1, P6 ;  /* 0x0000000207077211 */ /* 0x080fe400030f0eff */
[-C--:B------:R-:W-:Y:S02]  /*13b70*/  IADD3 R12, P6, R16, R3.reuse, RZ ;  /* 0x00000003100c7210 */ /* 0x080fe40007fde0ff */
[----:B--2---:R-:W-:Y:S02]  /*13b80*/  PRMT R21, R8, 0x7770, RZ ;  /* 0x0000777008157816 */ /* 0x004fe400000000ff */
[CC--:B------:R-:W-:Y:S01]  /*13b90*/  LEA.HI.X.SX32 R13, R16.reuse, R2.reuse, 0x1, P6 ;  /* 0x00000002100d7211 */ /* 0x0c0fe200030f0eff */
[----:B------:R-:W-:Y:S01]  /*13ba0*/  VIADD R16, R16, UR6 ;  /* 0x0000000610107c36 */ /* 0x000fe20008000000 */
[----:B------:R-:W-:Y:S01]  /*13bb0*/  PRMT R23, R8, 0x7771, RZ ;  /* 0x0000777108177816 */ /* 0x000fe200000000ff */
[----:B0-----:R-:W-:Y:S01]  /*13bc0*/  VIADD R5, R0, 0x36 ;  /* 0x0000003600057836 */ /* 0x001fe20000000000 */
[----:B------:R0:W-:Y:S01]  /*13bd0*/  @P5 STG.E.U8 desc[UR14][R6.64], R21 ;  /* 0x0000001506005986 */ /* 0x0001e2000c10110e */
[C---:B------:R-:W-:Y:S01]  /*13be0*/  VIADD R14, R16.reuse, UR6 ;  /* 0x00000006100e7c36 */ /* 0x040fe20008000000 */
[----:B------:R-:W-:Y:S01]  /*13bf0*/  IADD3 R4, P6, R16, R3, RZ ;  /* 0x0000000310047210 */ /* 0x000fe20007fde0ff */
[----:B------:R-:W-:Y:S01]  /*13c00*/  VIADD R17, R0, 0x37 ;  /* 0x0000003700117836 */ /* 0x000fe20000000000 */
[----:B------:R1:W-:Y:S01]  /*13c10*/  @P4 STG.E.U8 desc[UR14][R12.64], R23 ;  /* 0x000000170c004986 */ /* 0x0003e2000c10110e */
[----:B------:R-:W-:Y:S01]  /*13c20*/  ISETP.LT.AND P4, PT, R5, UR7, !P0 ;  /* 0x0000000705007c0c */ /* 0x000fe2000c781270 */
[----:B------:R-:W-:Y:S01]  /*13c30*/  VIADD R15, R14, UR6 ;  /* 0x000000060e0f7c36 */ /* 0x000fe20008000000 */
[----:B------:R-:W-:-:S02]  /*13c40*/  LEA.HI.X.SX32 R5, R16, R2, 0x1, P6 ;  /* 0x0000000210057211 */ /* 0x000fc400030f0eff */
[----:B------:R-:W-:Y:S01]  /*13c50*/  PRMT R19, R9, 0x7770, RZ ;  /* 0x0000777009137816 */ /* 0x000fe200000000ff */
[----:B------:R-:W-:Y:S01]  /*13c60*/  VIADD R16, R15, UR6 ;  /* 0x000000060f107c36 */ /* 0x000fe20008000000 */
[----:B------:R-:W-:Y:S01]  /*13c70*/  ISETP.LT.AND P5, PT, R18, UR7, !P0 ;  /* 0x0000000712007c0c */ /* 0x000fe2000c7a1270 */
[----:B------:R-:W-:Y:S01]  /*13c80*/  VIADD R18, R0, 0x39 ;  /* 0x0000003900127836 */ /* 0x000fe20000000000 */
[CC--:B0-----:R-:W-:Y:S01]  /*13c90*/  IADD3 R6, P6, R14.reuse, R3.reuse, RZ ;  /* 0x000000030e067210 */ /* 0x0c1fe20007fde0ff */
[----:B------:R0:W-:Y:S01]  /*13ca0*/  @P3 STG.E.U8 desc[UR14][R4.64], R19 ;  /* 0x0000001304003986 */ /* 0x0001e2000c10110e */
[----:B------:R-:W-:Y:S02]  /*13cb0*/  PRMT R21, R9, 0x7771, RZ ;  /* 0x0000777109157816 */ /* 0x000fe400000000ff */
[----:B------:R-:W-:Y:S01]  /*13cc0*/  LEA.HI.X.SX32 R7, R14, R2, 0x1, P6 ;  /* 0x000000020e077211 */ /* 0x000fe200030f0eff */
[----:B------:R-:W-:Y:S01]  /*13cd0*/  VIADD R14, R0, 0x38 ;  /* 0x00000038000e7836 */ /* 0x000fe20000000000 */
[----:B-1----:R-:W-:-:S02]  /*13ce0*/  IADD3 R12, P6, R15, R3, RZ ;  /* 0x000000030f0c7210 */ /* 0x002fc40007fde0ff */
[----:B------:R-:W-:Y:S01]  /*13cf0*/  ISETP.LT.AND P3, PT, R17, UR7, !P0 ;  /* 0x0000000711007c0c */ /* 0x000fe2000c761270 */
[----:B------:R1:W-:Y:S01]  /*13d00*/  @P2 STG.E.U8 desc[UR14][R6.64], R21 ;  /* 0x0000001506002986 */ /* 0x0003e2000c10110e */
[-C--:B------:R-:W-:Y:S02]  /*13d10*/  LEA.HI.X.SX32 R13, R15, R2.reuse, 0x1, P6 ;  /* 0x000000020f0d7211 */ /* 0x080fe400030f0eff */
[----:B------:R-:W-:Y:S01]  /*13d20*/  ISETP.LT.AND P2, PT, R14, UR7, !P0 ;  /* 0x000000070e007c0c */ /* 0x000fe2000c741270 */
[----:B0-----:R-:W-:Y:S01]  /*13d30*/  VIADD R5, R0, 0x3a ;  /* 0x0000003a00057836 */ /* 0x001fe20000000000 */
[-C--:B------:R-:W-:Y:S02]  /*13d40*/  IADD3 R14, P6, R16, R3.reuse, RZ ;  /* 0x00000003100e7210 */ /* 0x080fe40007fde0ff */
[----:B------:R-:W-:Y:S02]  /*13d50*/  PRMT R17, R10, 0x7770, RZ ;  /* 0x000077700a117816 */ /* 0x000fe400000000ff */
[C---:B------:R-:W-:Y:S01]  /*13d60*/  LEA.HI.X.SX32 R15, R16.reuse, R2, 0x1, P6 ;  /* 0x00000002100f7211 */ /* 0x040fe200030f0eff */
[----:B------:R-:W-:Y:S01]  /*13d70*/  VIADD R16, R16, UR6 ;  /* 0x0000000610107c36 */ /* 0x000fe20008000000 */
[----:B------:R-:W-:Y:S01]  /*13d80*/  PRMT R19, R10, 0x7771, RZ ;  /* 0x000077710a137816 */ /* 0x000fe200000000ff */
[----:B------:R0:W-:Y:S01]  /*13d90*/  @P1 STG.E.U8 desc[UR14][R12.64], R17 ;  /* 0x000000110c001986 */ /* 0x0001e2000c10110e */
[----:B-1----:R-:W-:Y:S01]  /*13da0*/  PRMT R21, R11, 0x7770, RZ ;  /* 0x000077700b157816 */ /* 0x002fe200000000ff */
[C---:B------:R-:W-:Y:S01]  /*13db0*/  VIADD R7, R16.reuse, UR6 ;  /* 0x0000000610077c36 */ /* 0x040fe20008000000 */
[----:B------:R-:W-:Y:S01]  /*13dc0*/  IADD3 R4, P6, R16, R3, RZ ;  /* 0x0000000310047210 */ /* 0x000fe20007fde0ff */
[----:B------:R1:W-:Y:S01]  /*13dd0*/  @P5 STG.E.U8 desc[UR14][R14.64], R19 ;  /* 0x000000130e005986 */ /* 0x0003e2000c10110e */
[----:B------:R-:W-:-:S02]  /*13de0*/  ISETP.LT.AND P5, PT, R5, UR7, !P0 ;  /* 0x0000000705007c0c */ /* 0x000fc4000c7a1270 */
[-C--:B------:R-:W-:Y:S02]  /*13df0*/  LEA.HI.X.SX32 R5, R16, R2.reuse, 0x1, P6 ;  /* 0x0000000210057211 */ /* 0x080fe400030f0eff */
[CC--:B------:R-:W-:Y:S02]  /*13e00*/  IADD3 R6, P6, R7.reuse, R3.reuse, RZ ;  /* 0x0000000307067210 */ /* 0x0c0fe40007fde0ff */
[----:B------:R-:W-:Y:S01]  /*13e10*/  ISETP.LT.AND P1, PT, R18, UR7, !P0 ;  /* 0x0000000712007c0c */ /* 0x000fe2000c721270 */
[----:B0-----:R-:W-:Y:S01]  /*13e20*/  VIADD R13, R7, UR6 ;  /* 0x00000006070d7c36 */ /* 0x001fe20008000000 */
[----:B------:R-:W-:Y:S01]  /*13e30*/  PRMT R17, R11, 0x7771, RZ ;  /* 0x000077710b117816 */ /* 0x000fe200000000ff */
[----:B------:R0:W-:Y:S01]  /*13e40*/  @P4 STG.E.U8 desc[UR14][R4.64], R21 ;  /* 0x0000001504004986 */ /* 0x0001e2000c10110e */
[-C--:B------:R-:W-:Y:S01]  /*13e50*/  LEA.HI.X.SX32 R7, R7, R2.reuse, 0x1, P6 ;  /* 0x0000000207077211 */ /* 0x080fe200030f0eff */
[C---:B-1----:R-:W-:Y:S01]  /*13e60*/  VIADD R15, R13.reuse, UR6 ;  /* 0x000000060d0f7c36 */ /* 0x042fe20008000000 */
[----:B------:R-:W-:Y:S01]  /*13e70*/  IADD3 R12, P6, R13, R3, RZ ;  /* 0x000000030d0c7210 */ /* 0x000fe20007fde0ff */
[----:B------:R-:W-:Y:S01]  /*13e80*/  VIADD R14, R0, 0x3c ;  /* 0x0000003c000e7836 */ /* 0x000fe20000000000 */
[----:B------:R-:W-:Y:S01]  /*13e90*/  PRMT R19, R8, 0x7772, RZ ;  /* 0x0000777208137816 */ /* 0x000fe200000000ff */
[----:B------:R-:W-:Y:S01]  /*13ea0*/  VIADD R16, R15, UR6 ;  /* 0x000000060f107c36 */ /* 0x000fe20008000000 */
[----:B------:R1:W-:Y:S01]  /*13eb0*/  @P3 STG.E.U8 desc[UR14][R6.64], R17 ;  /* 0x0000001106003986 */ /* 0x0003e2000c10110e */
[----:B------:R-:W-:Y:S01]  /*13ec0*/  LEA.HI.X.SX32 R13, R13, R2, 0x1, P6 ;  /* 0x000000020d0d7211 */ /* 0x000fe200030f0eff */
[----:B------:R-:W-:Y:S01]  /*13ed0*/  VIADD R18, R0, 0x3b ;  /* 0x0000003b00127836 */ /* 0x000fe20000000000 */
[----:B------:R-:W-:-:S02]  /*13ee0*/  ISETP.LT.AND P3, PT, R14, UR7, !P0 ;  /* 0x000000070e007c0c */ /* 0x000fc4000c761270 */
[CC--:B------:R-:W-:Y:S01]  /*13ef0*/  IADD3 R14, P6, R15.reuse, R3.reuse, RZ ;  /* 0x000000030f0e7210 */ /* 0x0c0fe20007fde0ff */
[----:B0-----:R-:W-:Y:S01]  /*13f00*/  VIADD R4, R0, 0x3d ;  /* 0x0000003d00047836 */ /* 0x001fe20000000000 */
[----:B------:R-:W-:Y:S01]  /*13f10*/  PRMT R21, R8, 0x7773, RZ ;  /* 0x0000777308157816 */ /* 0x000fe200000000ff */
[----:B------:R0:W-:Y:S01]  /*13f20*/  @P2 STG.E.U8 desc[UR14][R12.64], R19 ;  /* 0x000000130c002986 */ /* 0x0001e2000c10110e */
[----:B------:R-:W-:Y:S01]  /*13f30*/  LEA.HI.X.SX32 R15, R15, R2, 0x1, P6 ;  /* 0x000000020f0f7211 */ /* 0x000fe200030f0eff */
[----:B------:R-:W-:Y:S01]  /*13f40*/  VIADD R0, R0, 0x3f ;  /* 0x0000003f00007836 */ /* 0x000fe20000000000 */
[----:B------:R-:W-:Y:S01]  /*13f50*/  ISETP.LT.AND P2, PT, R4, UR7, !P0 ;  /* 0x0000000704007c0c */ /* 0x000fe2000c741270 */
[C---:B-1----:R-:W-:Y:S01]  /*13f60*/  VIADD R7, R16.reuse, UR6 ;  /* 0x0000000610077c36 */ /* 0x042fe20008000000 */
[-C--:B------:R-:W-:Y:S01]  /*13f70*/  IADD3 R4, P6, R16, R3.reuse, RZ ;  /* 0x0000000310047210 */ /* 0x080fe20007fde0ff */
[----:B------:R1:W-:Y:S01]  /*13f80*/  @P1 STG.E.U8 desc[UR14][R14.64], R21 ;  /* 0x000000150e001986 */ /* 0x0003e2000c10110e */
[----:B------:R-:W-:Y:S01]  /*13f90*/  ISETP.LT.AND P4, PT, R18, UR7, !P0 ;  /* 0x0000000712007c0c */ /* 0x000fe2000c781270 */
[C---:B------:R-:W-:Y:S01]  /*13fa0*/  VIADD R8, R7.reuse, UR6 ;  /* 0x0000000607087c36 */ /* 0x040fe20008000000 */
[----:B------:R-:W-:-:S02]  /*13fb0*/  IADD3 R6, P1, R7, R3, RZ ;  /* 0x0000000307067210 */ /* 0x000fc40007f3e0ff */
[-C--:B------:R-:W-:Y:S01]  /*13fc0*/  LEA.HI.X.SX32 R5, R16, R2.reuse, 0x1, P6 ;  /* 0x0000000210057211 */ /* 0x080fe200030f0eff */
[C---:B------:R-:W-:Y:S01]  /*13fd0*/  VIADD R17, R8.reuse, UR6 ;  /* 0x0000000608117c36 */ /* 0x040fe20008000000 */
[-C--:B------:R-:W-:Y:S02]  /*13fe0*/  LEA.HI.X.SX32 R7, R7, R2.reuse, 0x1, P1 ;  /* 0x0000000207077211 */ /* 0x080fe400008f0eff */
[CC--:B0-----:R-:W-:Y:S01]  /*13ff0*/  IADD3 R12, P6, R8.reuse, R3.reuse, RZ ;  /* 0x00000003080c7210 */ /* 0x0c1fe20007fde0ff */
[----:B------:R-:W-:Y:S01]  /*14000*/  VIADD R19, R17, UR6 ;  /* 0x0000000611137c36 */ /* 0x000fe20008000000 */
[----:B------:R-:W-:Y:S02]  /*14010*/  PRMT R25, R9, 0x7772, RZ ;  /* 0x0000777209197816 */ /* 0x000fe400000000ff */
[----:B------:R-:W-:Y:S01]  /*14020*/  LEA.HI.X.SX32 R13, R8, R2, 0x1, P6 ;  /* 0x00000002080d7211 */ /* 0x000fe200030f0eff */
[C---:B------:R-:W-:Y:S01]  /*14030*/  VIADD R8, R19.reuse, UR6 ;  /* 0x0000000613087c36 */ /* 0x040fe20008000000 */
[-C--:B-1----:R-:W-:Y:S01]  /*14040*/  IADD3 R14, P1, R19, R3.reuse, RZ ;  /* 0x00000003130e7210 */ /* 0x082fe20007f3e0ff */
[----:B------:R0:W-:Y:S01]  /*14050*/  @P5 STG.E.U8 desc[UR14][R4.64], R25 ;  /* 0x0000001904005986 */ /* 0x0001e2000c10110e */
[----:B------:R-:W-:-:S02]  /*14060*/  IADD3 R16, P6, R17, R3, RZ ;  /* 0x0000000311107210 */ /* 0x000fc40007fde0ff */
[-C--:B------:R-:W-:Y:S02]  /*14070*/  LEA.HI.X.SX32 R15, R19, R2.reuse, 0x1, P1 ;  /* 0x00000002130f7211 */ /* 0x080fe400008f0eff */
[----:B------:R-:W-:Y:S02]  /*14080*/  ISETP.LT.AND P1, PT, R20, UR7, !P0 ;  /* 0x0000000714007c0c */ /* 0x000fe4000c721270 */
[----:B------:R-:W-:Y:S02]  /*14090*/  ISETP.LT.AND P0, PT, R0, UR7, !P0 ;  /* 0x0000000700007c0c */ /* 0x000fe4000c701270 */
[----:B------:R-:W-:Y:S02]  /*140a0*/  LEA.HI.X.SX32 R17, R17, R2, 0x1, P6 ;  /* 0x0000000211117211 */ /* 0x000fe400030f0eff */
[----:B------:R-:W-:Y:S02]  /*140b0*/  PRMT R23, R9, 0x7773, RZ ;  /* 0x0000777309177816 */ /* 0x000fe400000000ff */
[----:B------:R-:W-:-:S02]  /*140c0*/  IADD3 R18, P6, R8, R3, RZ ;  /* 0x0000000308127210 */ /* 0x000fc40007fde0ff */
[C---:B------:R-:W-:Y:S01]  /*140d0*/  PRMT R21, R10.reuse, 0x7772, RZ ;  /* 0x000077720a157816 */ /* 0x040fe200000000ff */
[----:B------:R0:W-:Y:S01]  /*140e0*/  @P4 STG.E.U8 desc[UR14][R6.64], R23 ;  /* 0x0000001706004986 */ /* 0x0001e2000c10110e */
[----:B------:R-:W-:Y:S02]  /*140f0*/  PRMT R9, R10, 0x7773, RZ ;  /* 0x000077730a097816 */ /* 0x000fe400000000ff */
[C---:B------:R-:W-:Y:S01]  /*14100*/  PRMT R3, R11.reuse, 0x7773, RZ ;  /* 0x000077730b037816 */ /* 0x040fe200000000ff */
[----:B------:R0:W-:Y:S01]  /*14110*/  @P3 STG.E.U8 desc[UR14][R12.64], R21 ;  /* 0x000000150c003986 */ /* 0x0001e2000c10110e */
[----:B------:R-:W-:Y:S02]  /*14120*/  PRMT R11, R11, 0x7772, RZ ;  /* 0x000077720b0b7816 */ /* 0x000fe400000000ff */
[----:B------:R-:W-:Y:S01]  /*14130*/  LEA.HI.X.SX32 R19, R8, R2, 0x1, P6 ;  /* 0x0000000208137211 */ /* 0x000fe200030f0eff */
[----:B------:R0:W-:Y:S04]  /*14140*/  @P2 STG.E.U8 desc[UR14][R16.64], R9 ;  /* 0x0000000910002986 */ /* 0x0001e8000c10110e */
[----:B------:R0:W-:Y:S01]  /*14150*/  @P1 STG.E.U8 desc[UR14][R14.64], R11 ;  /* 0x0000000b0e001986 */ /* 0x0001e2000c10110e */
[----:B------:R-:W-:Y:S05]  /*14160*/  @!P0 EXIT ;  /* 0x000000000000894d */ /* 0x000fea0003800000 */
[----:B------:R-:W-:Y:S01]  /*14170*/  STG.E.U8 desc[UR14][R18.64], R3 ;  /* 0x0000000312007986 */ /* 0x000fe2000c10110e */
[----:B------:R-:W-:Y:S05]  /*14180*/  EXIT ;  /* 0x000000000000794d */ /* 0x000fea0003800000 */
.L_x_3:
[----:B------:R-:W-:-:S00]  /*14190*/  BRA `(.L_x_3) ;  /* 0xfffffffc00fc7947 */ /* 0x000fc0000383ffff */
[----:B------:R-:W-:-:S00]  /*141a0*/  NOP ;  /* 0x0000000000007918 */ /* 0x000fc00000000000 */
        /* <DEDUP_REMOVED lines=13> */
.L_x_4:


//--------------------- .nv.shared.matmul_kernel  --------------------------
	.section	.nv.shared.matmul_kernel,"aw",@nobits
	.sectionflags	@""
	.align	16
	.zero		1024


//--------------------- .nv.shared.reserved.0     --------------------------
	.section	.nv.shared.reserved.0,"aw",@nobits
	.weak		__nv_reservedSMEM_offset_0_alias
	.size		__nv_reservedSMEM_offset_0_alias, 0, 0
	.other		__nv_reservedSMEM_offset_0_alias,@"STO_CUDA_RESERVED_SHARED STV_DEFAULT"
__nv_reservedSMEM_offset_0_alias:
	.zero		0


//--------------------- .nv.constant0.matmul_kernel --------------------------
	.section	.nv.constant0.matmul_kernel,"a",@progbits
	.sectionflags	@""
	.align	4
.nv.constant0.matmul_kernel:
	.zero		608


//--------------------- SYMBOLS --------------------------

	.type		.nv.reservedSmem.offset0,@object
	.size		.nv.reservedSmem.offset0,0x4
